	.target	sm_100a

	.elftype	@"ET_EXEC"


//--------------------- .note.nv.tkinfo           --------------------------
	.section	.note.nv.tkinfo,"",@"SHT_NOTE"
	.sectionflags	@"SHF_NOTE_NV_TKINFO"
	.tkinfo
        /*0018*/ 	.word	0x00000002
        /*0030*/ 	.string	""
        /*0030*/ 	.string	"ptxas"
        /*0030*/ 	.string	"Cuda compilation tools, release 13.0, V13.0.88"
        /*0030*/ 	.string	"Build cuda_13.0.r13.0/compiler.36424714_0"
        /*0030*/ 	.string	"-arch sm_100a -m 64 "



//--------------------- .note.nv.cuinfo           --------------------------
	.section	.note.nv.cuinfo,"",@"SHT_NOTE"
	.sectionflags	@"SHF_NOTE_NV_CUINFO"
        /*0018*/ 	.short	0x0002
        /*001a*/ 	.short	0x0064
        /*001c*/ 	.short	0x0082
	.zero		2


//--------------------- .nv.info                  --------------------------
	.section	.nv.info,"",@"SHT_CUDA_INFO"
	.align	4


	//----- nvinfo : EIATTR_REGCOUNT
	.align		4
        /*0000*/ 	.byte	0x04, 0x2f
        /*0002*/ 	.short	(.L_21 - .L_20)
	.align		4
.L_20:
        /*0004*/ 	.word	index@(_ZN7cutlass13device_kernelINS_4fmha6kernel36Sm100FmhaBwdKernelTmaWarpSpecializedIN4cute5tupleIJiiiiNS5_IJNS5_IJiiEEEiEEEEEENS_6half_tEfNS5_IJNS4_1CILi128EEESB_NSA_ILi48EEESC_EEENS1_10collective10CausalMaskILb1EEEEEEEvNT_6ParamsE)
        /*0008*/ 	.word	0x00000080


	//----- nvinfo : EIATTR_FRAME_SIZE
	.align		4
.L_21:
        /*000c*/ 	.byte	0x04, 0x11
        /*000e*/ 	.short	(.L_23 - .L_22)
	.align		4
.L_22:
        /*0010*/ 	.word	index@($__internal_3_$__cuda_sm20_div_u16)
        /*0014*/ 	.word	0x00000070


	//----- nvinfo : EIATTR_FRAME_SIZE
	.align		4
.L_23:
        /*0018*/ 	.byte	0x04, 0x11
        /*001a*/ 	.short	(.L_25 - .L_24)
	.align		4
.L_24:
        /*001c*/ 	.word	index@($__internal_2_$__cuda_sm10x_tcgen05_guardrail_trap_unallocated_columns_being_dealloced)
        /*0020*/ 	.word	0x00000070


	//----- nvinfo : EIATTR_FRAME_SIZE
	.align		4
.L_25:
        /*0024*/ 	.byte	0x04, 0x11
        /*0026*/ 	.short	(.L_27 - .L_26)
	.align		4
.L_26:
        /*0028*/ 	.word	index@($__internal_1_$__cuda_sm10x_tcgen05_guardrail_trap_phase_invalid_during_alloc)
        /*002c*/ 	.word	0x00000070


	//----- nvinfo : EIATTR_FRAME_SIZE
	.align		4
.L_27:
        /*0030*/ 	.byte	0x04, 0x11
        /*0032*/ 	.short	(.L_29 - .L_28)
	.align		4
.L_28:
        /*0034*/ 	.word	index@($__internal_0_$__cuda_sm10x_tcgen05_guardrail_trap_col_being_dealloced_not_returned_by_alloc)
        /*0038*/ 	.word	0x00000070


	//----- nvinfo : EIATTR_FRAME_SIZE
	.align		4
.L_29:
        /*003c*/ 	.byte	0x04, 0x11
        /*003e*/ 	.short	(.L_31 - .L_30)
	.align		4
.L_30:
        /*0040*/ 	.word	index@(_ZN7cutlass13device_kernelINS_4fmha6kernel36Sm100FmhaBwdKernelTmaWarpSpecializedIN4cute5tupleIJiiiiNS5_IJNS5_IJiiEEEiEEEEEENS_6half_tEfNS5_IJNS4_1CILi128EEESB_NSA_ILi48EEESC_EEENS1_10collective10CausalMaskILb1EEEEEEEvNT_6ParamsE)
        /*0044*/ 	.word	0x00000070


	//----- nvinfo : EIATTR_MIN_STACK_SIZE
	.align		4
.L_31:
        /*0048*/ 	.byte	0x04, 0x12
        /*004a*/ 	.short	(.L_33 - .L_32)
	.align		4
.L_32:
        /*004c*/ 	.word	index@(_ZN7cutlass13device_kernelINS_4fmha6kernel36Sm100FmhaBwdKernelTmaWarpSpecializedIN4cute5tupleIJiiiiNS5_IJNS5_IJiiEEEiEEEEEENS_6half_tEfNS5_IJNS4_1CILi128EEESB_NSA_ILi48EEESC_EEENS1_10collective10CausalMaskILb1EEEEEEEvNT_6ParamsE)
        /*0050*/ 	.word	0x00000070
.L_33:


//--------------------- .nv.compat                --------------------------
	.section	.nv.compat,"",@"SHT_CUDA_COMPAT_INFO"
	.align	4
        /*0000*/ 	.byte	0x02, 0x09, 0x01, 0x00, 0x02, 0x02, 0x02, 0x00, 0x02, 0x05, 0x05, 0x00, 0x03, 0x07, 0x01, 0x01
        /*0010*/ 	.byte	0x02, 0x03, 0x01, 0x00, 0x02, 0x06, 0x01, 0x00, 0x04, 0x0b, 0x08, 0x00, 0x01, 0x00, 0x00, 0x00
        /*0020*/ 	.byte	0x00, 0x00, 0x00, 0x00


//--------------------- .nv.info._ZN7cutlass13device_kernelINS_4fmha6kernel36Sm100FmhaBwdKernelTmaWarpSpecializedIN4cute5tupleIJiiiiNS5_IJNS5_IJiiEEEiEEEEEENS_6half_tEfNS5_IJNS4_1CILi128EEESB_NSA_ILi48EEESC_EEENS1_10collective10CausalMaskILb1EEEEEEEvNT_6ParamsE --------------------------
	.section	.nv.info._ZN7cutlass13device_kernelINS_4fmha6kernel36Sm100FmhaBwdKernelTmaWarpSpecializedIN4cute5tupleIJiiiiNS5_IJNS5_IJiiEEEiEEEEEENS_6half_tEfNS5_IJNS4_1CILi128EEESB_NSA_ILi48EEESC_EEENS1_10collective10CausalMaskILb1EEEEEEEvNT_6ParamsE,"",@"SHT_CUDA_INFO"
	.sectionflags	@""
	.align	4


	//----- nvinfo : EIATTR_CUDA_API_VERSION
	.align		4
        /*0000*/ 	.byte	0x04, 0x37
        /*0002*/ 	.short	(.L_35 - .L_34)
.L_34:
        /*0004*/ 	.word	0x00000082


	//----- nvinfo : EIATTR_KPARAM_INFO
	.align		4
.L_35:
        /*0008*/ 	.byte	0x04, 0x17
        /*000a*/ 	.short	(.L_37 - .L_36)
.L_36:
        /*000c*/ 	.word	0x00000000
        /*0010*/ 	.short	0x0000
        /*0012*/ 	.short	0x0000
        /*0014*/ 	.byte	0x00, 0xf0, 0x01, 0x1a


	//----- nvinfo : EIATTR_AT_ENTRY_FRAGMENTS
	.align		4
.L_37:
        /*0018*/ 	.byte	0x04, 0x4f
        /*001a*/ 	.short	(.L_39 - .L_38)


	//   ....[0]....
.L_38:
        /*001c*/ 	.word	0x00000006


	//----- nvinfo : EIATTR_RESERVED_SMEM_USED
	.align		4
.L_39:
        /*0020*/ 	.byte	0x01, 0x41
	.zero		2


	//----- nvinfo : EIATTR_SPARSE_MMA_MASK
	.align		4
        /*0024*/ 	.byte	0x03, 0x50
        /*0026*/ 	.short	0x0000


	//----- nvinfo : EIATTR_TCGEN05_1CTA_USED
	.align		4
        /*0028*/ 	.byte	0x01, 0x51
	.zero		2


	//----- nvinfo : EIATTR_MAXREG_COUNT
	.align		4
        /*002c*/ 	.byte	0x03, 0x1b
        /*002e*/ 	.short	0x0080


	//----- nvinfo : EIATTR_NUM_BARRIERS
	.align		4
        /*0030*/ 	.byte	0x02, 0x4c
        /*0032*/ 	.byte	0x04
	.zero		1


	//----- nvinfo : EIATTR_EXTERNS
	.align		4
        /*0034*/ 	.byte	0x04, 0x0f
        /*0036*/ 	.short	(.L_41 - .L_40)


	//   ....[0]....
	.align		4
.L_40:
        /*0038*/ 	.word	index@(__assertfail)


	//----- nvinfo : EIATTR_ANNOTATIONS
	.align		4
.L_41:
        /*003c*/ 	.byte	0x04, 0x55
        /*003e*/ 	.short	(.L_43 - .L_42)


	//   ....[0]....
.L_42:
        /*0040*/ 	.word	0x00000001
        /*0044*/ 	.byte	0xa0, 0x00, 0x00, 0x00, 0x01, 0x00, 0x00, 0x00, 0x90, 0x11, 0x00, 0x00, 0x01, 0x00, 0x00, 0x00
        /* <DEDUP_REMOVED lines=43> */
        /*0304*/ 	.byte	0x70, 0xf9, 0x00, 0x00, 0x01, 0x00, 0x00, 0x00, 0xf0, 0x0a, 0x01, 0x00


	//----- nvinfo : EIATTR_MERCURY_ISA_VERSION
	.align		4
.L_43:
        /*0310*/ 	.byte	0x03, 0x5f
        /*0312*/ 	.short	0x0101


	//----- nvinfo : EIATTR_INT_WARP_WIDE_INSTR_OFFSETS
	.align		4
        /*0314*/ 	.byte	0x04, 0x31
        /*0316*/ 	.short	(.L_45 - .L_44)


	//   ....[0]....
.L_44:
        /*0318*/ 	.word	0x00010ce0


	//   ....[1]....
        /*031c*/ 	.word	0x00010d00


	//   ....[2]....
        /*0320*/ 	.word	0x00010d30


	//----- nvinfo : EIATTR_COOP_GROUP_MASK_REGIDS
	.align		4
.L_45:
        /*0324*/ 	.byte	0x04, 0x29
        /*0326*/ 	.short	(.L_47 - .L_46)


	//   ....[0]....
.L_46:
        /*0328*/ 	.word	0xffffffff


	//   ....[1]....
        /*032c*/ 	.word	0xffffffff


	//   ....[2]....
        /*0330*/ 	.word	0xffffffff


	//   ....[3]....
        /*0334*/ 	.word	0xffffffff


	//   ....[4]....
        /*0338*/ 	.word	0xffffffff


	//   ....[5]....
        /*033c*/ 	.word	0xffffffff


	//   ....[6]....
        /*0340*/ 	.word	0xffffffff


	//   ....[7]....
        /*0344*/ 	.word	0xffffffff


	//   ....[8]....
        /*0348*/ 	.word	0xffffffff


	//   ....[9]....
        /*034c*/ 	.word	0xffffffff


	//   ....[10]....
        /*0350*/ 	.word	0xffffffff


	//   ....[11]....
        /*0354*/ 	.word	0xffffffff


	//   ....[12]....
        /*0358*/ 	.word	0xffffffff


	//   ....[13]....
        /*035c*/ 	.word	0xffffffff


	//   ....[14]....
        /*0360*/ 	.word	0xffffffff


	//   ....[15]....
        /*0364*/ 	.word	0xffffffff


	//   ....[16]....
        /*0368*/ 	.word	0xffffffff


	//   ....[17]....
        /*036c*/ 	.word	0x0500000f


	//----- nvinfo : EIATTR_COOP_GROUP_INSTR_OFFSETS
	.align		4
.L_47:
        /*0370*/ 	.byte	0x04, 0x28
        /*0372*/ 	.short	(.L_49 - .L_48)


	//   ....[0]....
.L_48:
        /*0374*/ 	.word	0x00000080


	//   ....[1]....
        /*0378*/ 	.word	0x00000370


	//   ....[2]....
        /*037c*/ 	.word	0x00000590


	//   ....[3]....
        /*0380*/ 	.word	0x00000680


	//   ....[4]....
        /*0384*/ 	.word	0x000007c0


	//   ....[5]....
        /*0388*/ 	.word	0x00000900


	//   ....[6]....
        /*038c*/ 	.word	0x00000a40


	//   ....[7]....
        /*0390*/ 	.word	0x00000b80


	//   ....[8]....
        /*0394*/ 	.word	0x00000cc0


	//   ....[9]....
        /*0398*/ 	.word	0x00000e00


	//   ....[10]....
        /*039c*/ 	.word	0x00000f40


	//   ....[11]....
        /*03a0*/ 	.word	0x00003e10


	//   ....[12]....
        /*03a4*/ 	.word	0x00004010


	//   ....[13]....
        /*03a8*/ 	.word	0x00004030


	//   ....[14]....
        /*03ac*/ 	.word	0x00007c40


	//   ....[15]....
        /*03b0*/ 	.word	0x00010bd0


	//   ....[16]....
        /*03b4*/ 	.word	0x00010e00


	//   ....[17]....
        /*03b8*/ 	.word	0x000118c0


	//----- nvinfo : EIATTR_REG_RECONFIG
	.align		4
.L_49:
        /*03bc*/ 	.byte	0x01, 0x54
	.zero		2


	//----- nvinfo : EIATTR_VRC_CTA_INIT_COUNT
	.align		4
        /*03c0*/ 	.byte	0x02, 0x4a
        /*03c2*/ 	.byte	0x80
	.zero		1


	//----- nvinfo : EIATTR_SYSCALL_OFFSETS
	.align		4
        /*03c4*/ 	.byte	0x04, 0x46
        /*03c6*/ 	.short	(.L_51 - .L_50)


	//   ....[0]....
.L_50:
        /*03c8*/ 	.word	0x00007dd0


	//   ....[1]....
        /*03cc*/ 	.word	0x00007f30


	//   ....[2]....
        /*03d0*/ 	.word	0x00008090


	//   ....[3]....
        /*03d4*/ 	.word	0x0000abd0


	//   ....[4]....
        /*03d8*/ 	.word	0x0000ada0


	//   ....[5]....
        /*03dc*/ 	.word	0x0000af50


	//   ....[6]....
        /*03e0*/ 	.word	0x0000b0c0


	//   ....[7]....
        /*03e4*/ 	.word	0x0000b270


	//   ....[8]....
        /*03e8*/ 	.word	0x0000b3d0


	//   ....[9]....
        /*03ec*/ 	.word	0x0000b540


	//   ....[10]....
        /*03f0*/ 	.word	0x0000d020


	//   ....[11]....
        /*03f4*/ 	.word	0x0000d200


	//   ....[12]....
        /*03f8*/ 	.word	0x0000d3b0


	//   ....[13]....
        /*03fc*/ 	.word	0x0000d520


	//   ....[14]....
        /*0400*/ 	.word	0x0000daa0


	//   ....[15]....
        /*0404*/ 	.word	0x0000dc10


	//   ....[16]....
        /*0408*/ 	.word	0x0000dd80


	//   ....[17]....
        /*040c*/ 	.word	0x0000def0


	//   ....[18]....
        /*0410*/ 	.word	0x0000ed50


	//   ....[19]....
        /*0414*/ 	.word	0x0000fcd0


	//   ....[20]....
        /*0418*/ 	.word	0x00010450


	//----- nvinfo : EIATTR_MBARRIER_INSTR_OFFSETS
	.align		4
.L_51:
        /*041c*/ 	.byte	0x04, 0x39
        /*041e*/ 	.short	(.L_53 - .L_52)


	//   ....[0]....
.L_52:
        /*0420*/ 	.word	0x00000440
        /*0424*/ 	.word	0x000000ff
        /*0428*/ 	.word	0x0001f800
        /*042c*/ 	.short	0x0100
        /*042e*/ 	.byte	0x04
	.zero		1


	//   ....[1]....
        /*0430*/ 	.word	0x00000450
        /*0434*/ 	.word	0x000000ff
        /*0438*/ 	.word	0x0001f810
        /*043c*/ 	.short	0x0100
        /*043e*/ 	.byte	0x04
	.zero		1


	//   ....[2]....
        /*0440*/ 	.word	0x00000460
        /*0444*/ 	.word	0x000000ff
        /*0448*/ 	.word	0x0001f808
        /*044c*/ 	.short	0x0100
        /*044e*/ 	.byte	0x04
	.zero		1


	//   ....[3]....
        /*0450*/ 	.word	0x00000470
        /*0454*/ 	.word	0x000000ff
        /*0458*/ 	.word	0x0001f818
        /*045c*/ 	.short	0x0100
        /*045e*/ 	.byte	0x04
	.zero		1


	//   ....[4]....
        /*0460*/ 	.word	0x00000650
        /*0464*/ 	.word	0x000000ff
        /*0468*/ 	.word	0x0001f820
        /*046c*/ 	.short	0x0100
        /*046e*/ 	.byte	0x06
	.zero		1


	//   ....[5]....
        /*0470*/ 	.word	0x00000660
        /*0474*/ 	.word	0x000000ff
        /*0478*/ 	.word	0x0001f828
        /*047c*/ 	.short	0x0100
        /*047e*/ 	.byte	0x06
	.zero		1


	//   ....[6]....
        /*0480*/ 	.word	0x00000790
        /*0484*/ 	.word	0x000000ff
        /*0488*/ 	.word	0x0001f830
        /*048c*/ 	.short	0x0100
        /*048e*/ 	.byte	0x04
	.zero		1


	//   ....[7]....
        /*0490*/ 	.word	0x000007a0
        /*0494*/ 	.word	0x000000ff
        /*0498*/ 	.word	0x0001f838
        /*049c*/ 	.short	0x0100
        /*049e*/ 	.byte	0x04
	.zero		1


	//   ....[8]....
        /*04a0*/ 	.word	0x000008d0
        /*04a4*/ 	.word	0x000000ff
        /*04a8*/ 	.word	0x0001f840
        /*04ac*/ 	.short	0x0100
        /*04ae*/ 	.byte	0x04
	.zero		1


	//   ....[9]....
        /*04b0*/ 	.word	0x000008e0
        /*04b4*/ 	.word	0x000000ff
        /*04b8*/ 	.word	0x0001f848
        /*04bc*/ 	.short	0x0100
        /*04be*/ 	.byte	0x04
	.zero		1


	//   ....[10]....
        /*04c0*/ 	.word	0x00000a10
        /*04c4*/ 	.word	0x000000ff
        /*04c8*/ 	.word	0x0001f850
        /*04cc*/ 	.short	0x0100
        /*04ce*/ 	.byte	0x04
	.zero		1


	//   ....[11]....
        /*04d0*/ 	.word	0x00000a20
        /*04d4*/ 	.word	0x000000ff
        /*04d8*/ 	.word	0x0001f858
        /*04dc*/ 	.short	0x0100
        /*04de*/ 	.byte	0x04
	.zero		1


	//   ....[12]....
        /*04e0*/ 	.word	0x00000b50
        /*04e4*/ 	.word	0x000000ff
        /*04e8*/ 	.word	0x0001f860
        /*04ec*/ 	.short	0x0100
        /*04ee*/ 	.byte	0x04
	.zero		1


	//   ....[13]....
        /*04f0*/ 	.word	0x00000b60
        /*04f4*/ 	.word	0x000000ff
        /*04f8*/ 	.word	0x0001f868
        /*04fc*/ 	.short	0x0100
        /*04fe*/ 	.byte	0x04
	.zero		1


	//   ....[14]....
        /*0500*/ 	.word	0x00000c90
        /*0504*/ 	.word	0x000000ff
        /*0508*/ 	.word	0x0001f870
        /*050c*/ 	.short	0x0100
        /*050e*/ 	.byte	0x04
	.zero		1


	//   ....[15]....
        /*0510*/ 	.word	0x00000ca0
        /*0514*/ 	.word	0x000000ff
        /*0518*/ 	.word	0x0001f878
        /*051c*/ 	.short	0x0100
        /*051e*/ 	.byte	0x04
	.zero		1


	//   ....[16]....
        /*0520*/ 	.word	0x00000dd0
        /*0524*/ 	.word	0x000000ff
        /*0528*/ 	.word	0x0001f880
        /*052c*/ 	.short	0x0100
        /*052e*/ 	.byte	0x04
	.zero		1


	//   ....[17]....
        /*0530*/ 	.word	0x00000de0
        /*0534*/ 	.word	0x000000ff
        /*0538*/ 	.word	0x0001f888
        /*053c*/ 	.short	0x0100
        /*053e*/ 	.byte	0x04
	.zero		1


	//   ....[18]....
        /*0540*/ 	.word	0x00000f10
        /*0544*/ 	.word	0x000000ff
        /*0548*/ 	.word	0x0001f890
        /*054c*/ 	.short	0x0100
        /*054e*/ 	.byte	0x04
	.zero		1


	//   ....[19]....
        /*0550*/ 	.word	0x00000f20
        /*0554*/ 	.word	0x000000ff
        /*0558*/ 	.word	0x0001f898
        /*055c*/ 	.short	0x0100
        /*055e*/ 	.byte	0x04
	.zero		1


	//   ....[20]....
        /*0560*/ 	.word	0x00001050
        /*0564*/ 	.word	0x000000ff
        /*0568*/ 	.word	0x0001f8a0
        /*056c*/ 	.short	0x0100
        /*056e*/ 	.byte	0x04
	.zero		1


	//   ....[21]....
        /*0570*/ 	.word	0x00001060
        /*0574*/ 	.word	0x000000ff
        /*0578*/ 	.word	0x0001f8b0
        /*057c*/ 	.short	0x0100
        /*057e*/ 	.byte	0x04
	.zero		1


	//   ....[22]....
        /*0580*/ 	.word	0x00001070
        /*0584*/ 	.word	0x000000ff
        /*0588*/ 	.word	0x0001f8a8
        /*058c*/ 	.short	0x0100
        /*058e*/ 	.byte	0x04
	.zero		1


	//   ....[23]....
        /*0590*/ 	.word	0x00001080
        /*0594*/ 	.word	0x000000ff
        /*0598*/ 	.word	0x0001f8b8
        /*059c*/ 	.short	0x0100
        /*059e*/ 	.byte	0x04
	.zero		1


	//   ....[24]....
        /*05a0*/ 	.word	0x00002300
        /*05a4*/ 	.word	0x000000ff
        /*05a8*/ 	.word	0x0001f810
        /*05ac*/ 	.short	0x010a
        /*05ae*/ 	.byte	0x20
	.zero		1


	//   ....[25]....
        /*05b0*/ 	.word	0x00002490
        /*05b4*/ 	.word	0x000000ff
        /*05b8*/ 	.word	0x0001f800
        /*05bc*/ 	.short	0x010b
        /*05be*/ 	.byte	0x20
	.zero		1


	//   ....[26]....
        /*05c0*/ 	.word	0x000027c0
        /*05c4*/ 	.word	0x000000ff
        /*05c8*/ 	.word	0x0001f838
        /*05cc*/ 	.short	0x010a
        /*05ce*/ 	.byte	0x20
	.zero		1


	//   ....[27]....
        /*05d0*/ 	.word	0x000029e0
        /*05d4*/ 	.word	0x000000ff
        /*05d8*/ 	.word	0x0001f830
        /*05dc*/ 	.short	0x0107
        /*05de*/ 	.byte	0x20
	.zero		1


	//   ....[28]....
        /*05e0*/ 	.word	0x00002a40
        /*05e4*/ 	.word	0x000000ff
        /*05e8*/ 	.word	0x0001f830
        /*05ec*/ 	.short	0x0101
        /*05ee*/ 	.byte	0x20
	.zero		1


	//   ....[29]....
        /*05f0*/ 	.word	0x00002a90
        /*05f4*/ 	.word	0x000000ff
        /*05f8*/ 	.word	0x0001f828
        /*05fc*/ 	.short	0x010a
        /*05fe*/ 	.byte	0x20
	.zero		1


	//   ....[30]....
        /*0600*/ 	.word	0x00002c50
        /*0604*/ 	.word	0x000000ff
        /*0608*/ 	.word	0x0001f820
        /*060c*/ 	.short	0x010b
        /*060e*/ 	.byte	0x20
	.zero		1


	//   ....[31]....
        /*0610*/ 	.word	0x00002f20
        /*0614*/ 	.word	0x000000ff
        /*0618*/ 	.word	0x0001f848
        /*061c*/ 	.short	0x010a
        /*061e*/ 	.byte	0x20
	.zero		1


	//   ....[32]....
        /*0620*/ 	.word	0x00003080
        /*0624*/ 	.word	0x000000ff
        /*0628*/ 	.word	0x0001f840
        /*062c*/ 	.short	0x0107
        /*062e*/ 	.byte	0x20
	.zero		1


	//   ....[33]....
        /*0630*/ 	.word	0x000030f0
        /*0634*/ 	.word	0x000000ff
        /*0638*/ 	.word	0x0001f840
        /*063c*/ 	.short	0x0101
        /*063e*/ 	.byte	0x20
	.zero		1


	//   ....[34]....
        /*0640*/ 	.word	0x00003300
        /*0644*/ 	.word	0x000000ff
        /*0648*/ 	.word	0x0001f810
        /*064c*/ 	.short	0x010a
        /*064e*/ 	.byte	0x19
	.zero		1


	//   ....[35]....
        /*0650*/ 	.word	0x00003600
        /*0654*/ 	.word	0x000000ff
        /*0658*/ 	.word	0x0001f838
        /*065c*/ 	.short	0x010a
        /*065e*/ 	.byte	0x20
	.zero		1


	//   ....[36]....
        /*0660*/ 	.word	0x000037f0
        /*0664*/ 	.word	0x000000ff
        /*0668*/ 	.word	0x0001f830
        /*066c*/ 	.short	0x0107
        /*066e*/ 	.byte	0x20
	.zero		1


	//   ....[37]....
        /*0670*/ 	.word	0x00003850
        /*0674*/ 	.word	0x000000ff
        /*0678*/ 	.word	0x0001f830
        /*067c*/ 	.short	0x0101
        /*067e*/ 	.byte	0x20
	.zero		1


	//   ....[38]....
        /*0680*/ 	.word	0x000038b0
        /*0684*/ 	.word	0x000000ff
        /*0688*/ 	.word	0x0001f828
        /*068c*/ 	.short	0x010a
        /*068e*/ 	.byte	0x20
	.zero		1


	//   ....[39]....
        /*0690*/ 	.word	0x00003b30
        /*0694*/ 	.word	0x000000ff
        /*0698*/ 	.word	0x0001f848
        /*069c*/ 	.short	0x010a
        /*069e*/ 	.byte	0x20
	.zero		1


	//   ....[40]....
        /*06a0*/ 	.word	0x00003c90
        /*06a4*/ 	.word	0x000000ff
        /*06a8*/ 	.word	0x0001f840
        /*06ac*/ 	.short	0x0107
        /*06ae*/ 	.byte	0x20
	.zero		1


	//   ....[41]....
        /*06b0*/ 	.word	0x00003d00
        /*06b4*/ 	.word	0x000000ff
        /*06b8*/ 	.word	0x0001f840
        /*06bc*/ 	.short	0x0101
        /*06be*/ 	.byte	0x20
	.zero		1


	//   ....[42]....
        /*06c0*/ 	.word	0x00004270
        /*06c4*/ 	.word	0x000000ff
        /*06c8*/ 	.word	0x0001f800
        /*06cc*/ 	.short	0x010a
        /*06ce*/ 	.byte	0x10
	.zero		1


	//   ....[43]....
        /*06d0*/ 	.word	0x000042a0
        /*06d4*/ 	.word	0x000000ff
        /*06d8*/ 	.word	0x0001f858
        /*06dc*/ 	.short	0x010a
        /*06de*/ 	.byte	0x10
	.zero		1


	//   ....[44]....
        /*06e0*/ 	.word	0x000044c0
        /*06e4*/ 	.word	0x000000ff
        /*06e8*/ 	.word	0x0001f820
        /*06ec*/ 	.short	0x010a
        /*06ee*/ 	.byte	0x10
	.zero		1


	//   ....[45]....
        /*06f0*/ 	.word	0x00004500
        /*06f4*/ 	.word	0x000000ff
        /*06f8*/ 	.word	0x0001f868
        /*06fc*/ 	.short	0x010a
        /*06fe*/ 	.byte	0x10
	.zero		1


	//   ....[46]....
        /*0700*/ 	.word	0x00004540
        /*0704*/ 	.word	0x000000ff
        /*0708*/ 	.word	0x0001f878
        /*070c*/ 	.short	0x010a
        /*070e*/ 	.byte	0x10
	.zero		1


	//   ....[47]....
        /*0710*/ 	.word	0x00004730
        /*0714*/ 	.word	0x000000ff
        /*0718*/ 	.word	0x0001f880
        /*071c*/ 	.short	0x010a
        /*071e*/ 	.byte	0x10
	.zero		1


	//   ....[48]....
        /*0720*/ 	.word	0x00005010
        /*0724*/ 	.word	0x000000ff
        /*0728*/ 	.word	0x0001f800
        /*072c*/ 	.short	0x010a
        /*072e*/ 	.byte	0x06
	.zero		1


	//   ....[49]....
        /*0730*/ 	.word	0x00005070
        /*0734*/ 	.word	0x000000ff
        /*0738*/ 	.word	0x0001f858
        /*073c*/ 	.short	0x010a
        /*073e*/ 	.byte	0x10
	.zero		1


	//   ....[50]....
        /*0740*/ 	.word	0x00005280
        /*0744*/ 	.word	0x000000ff
        /*0748*/ 	.word	0x0001f890
        /*074c*/ 	.short	0x010a
        /*074e*/ 	.byte	0x10
	.zero		1


	//   ....[51]....
        /*0750*/ 	.word	0x000052f0
        /*0754*/ 	.word	0x000000ff
        /*0758*/ 	.word	0x0001f868
        /*075c*/ 	.short	0x010a
        /*075e*/ 	.byte	0x10
	.zero		1


	//   ....[52]....
        /*0760*/ 	.word	0x00005960
        /*0764*/ 	.word	0x000000ff
        /*0768*/ 	.word	0x0001f878
        /*076c*/ 	.short	0x010a
        /*076e*/ 	.byte	0x10
	.zero		1


	//   ....[53]....
        /*0770*/ 	.word	0x000059d0
        /*0774*/ 	.word	0x000000ff
        /*0778*/ 	.word	0x0001f820
        /*077c*/ 	.short	0x010a
        /*077e*/ 	.byte	0x10
	.zero		1


	//   ....[54]....
        /*0780*/ 	.word	0x00005be0
        /*0784*/ 	.word	0x000000ff
        /*0788*/ 	.word	0x0001f880
        /*078c*/ 	.short	0x010a
        /*078e*/ 	.byte	0x10
	.zero		1


	//   ....[55]....
        /*0790*/ 	.word	0x00006020
        /*0794*/ 	.word	0x000000ff
        /*0798*/ 	.word	0x0001f8b0
        /*079c*/ 	.short	0x010a
        /*079e*/ 	.byte	0x10
	.zero		1


	//   ....[56]....
        /*07a0*/ 	.word	0x000060a0
        /*07a4*/ 	.word	0x000000ff
        /*07a8*/ 	.word	0x0001f8b8
        /*07ac*/ 	.short	0x010a
        /*07ae*/ 	.byte	0x10
	.zero		1


	//   ....[57]....
        /*07b0*/ 	.word	0x00006110
        /*07b4*/ 	.word	0x000000ff
        /*07b8*/ 	.word	0x0001f890
        /*07bc*/ 	.short	0x010a
        /*07be*/ 	.byte	0x10
	.zero		1


	//   ....[58]....
        /*07c0*/ 	.word	0x00006c70
        /*07c4*/ 	.word	0x000000ff
        /*07c8*/ 	.word	0x0001f870
        /*07cc*/ 	.short	0x010a
        /*07ce*/ 	.byte	0x06
	.zero		1


	//   ....[59]....
        /*07d0*/ 	.word	0x00006d60
        /*07d4*/ 	.word	0x000000ff
        /*07d8*/ 	.word	0x00000000
        /*07dc*/ 	.short	0x0101
        /*07de*/ 	.byte	0x04
	.zero		1


	//   ....[60]....
        /*07e0*/ 	.word	0x000079a0
        /*07e4*/ 	.word	0x00000048
        /*07e8*/ 	.word	0x0001f850
        /*07ec*/ 	.short	0x010a
        /*07ee*/ 	.byte	0xff
	.zero		1


	//   ....[61]....
        /*07f0*/ 	.word	0x00007a40
        /*07f4*/ 	.word	0x00000048
        /*07f8*/ 	.word	0x0001f888
        /*07fc*/ 	.short	0x010a
        /*07fe*/ 	.byte	0xff
	.zero		1


	//   ....[62]....
        /*0800*/ 	.word	0x00007b20
        /*0804*/ 	.word	0x00000048
        /*0808*/ 	.word	0x0001f830
        /*080c*/ 	.short	0x010a
        /*080e*/ 	.byte	0xff
	.zero		1


	//   ....[63]....
        /*0810*/ 	.word	0x0000d5f0
        /*0814*/ 	.word	0x00000048
        /*0818*/ 	.word	0x0001f880
        /*081c*/ 	.short	0x0101
        /*081e*/ 	.byte	0xff
	.zero		1


	//   ....[64]....
        /*0820*/ 	.word	0x0000d680
        /*0824*/ 	.word	0x00000000
        /*0828*/ 	.word	0x00000000
        /*082c*/ 	.short	0x0101
        /*082e*/ 	.byte	0xff
	.zero		1


	//   ....[65]....
        /*0830*/ 	.word	0x0000d6f0
        /*0834*/ 	.word	0x00000049
        /*0838*/ 	.word	0x00000000
        /*083c*/ 	.short	0x0101
        /*083e*/ 	.byte	0xff
	.zero		1


	//   ....[66]....
        /*0840*/ 	.word	0x0000d760
        /*0844*/ 	.word	0x00000048
        /*0848*/ 	.word	0x0001f840
        /*084c*/ 	.short	0x010a
        /*084e*/ 	.byte	0xff
	.zero		1


	//   ....[67]....
        /*0850*/ 	.word	0x0000d800
        /*0854*/ 	.word	0x00000048
        /*0858*/ 	.word	0x0001f860
        /*085c*/ 	.short	0x010a
        /*085e*/ 	.byte	0xff
	.zero		1


	//   ....[68]....
        /*0860*/ 	.word	0x0000d910
        /*0864*/ 	.word	0x00000003
        /*0868*/ 	.word	0x0001f898
        /*086c*/ 	.short	0x010a
        /*086e*/ 	.byte	0xff
	.zero		1


	//   ....[69]....
        /*0870*/ 	.word	0x0000ec20
        /*0874*/ 	.word	0x000000ff
        /*0878*/ 	.word	0x00000000
        /*087c*/ 	.short	0x0101
        /*087e*/ 	.byte	0x04
	.zero		1


	//   ....[70]....
        /*0880*/ 	.word	0x0000f770
        /*0884*/ 	.word	0x000000ff
        /*0888*/ 	.word	0x0001f890
        /*088c*/ 	.short	0x0101
        /*088e*/ 	.byte	0x25
	.zero		1


	//   ....[71]....
        /*0890*/ 	.word	0x0000f810
        /*0894*/ 	.word	0x000000ff
        /*0898*/ 	.word	0x00000000
        /*089c*/ 	.short	0x0101
        /*089e*/ 	.byte	0x04
	.zero		1


	//   ....[72]....
        /*08a0*/ 	.word	0x0000fb80
        /*08a4*/ 	.word	0x000000ff
        /*08a8*/ 	.word	0x0001f8a0
        /*08ac*/ 	.short	0x010a
        /*08ae*/ 	.byte	0x25
	.zero		1


	//   ....[73]....
        /*08b0*/ 	.word	0x000102d0
        /*08b4*/ 	.word	0x000000ff
        /*08b8*/ 	.word	0x00000000
        /*08bc*/ 	.short	0x0101
        /*08be*/ 	.byte	0x04
	.zero		1


	//   ....[74]....
        /*08c0*/ 	.word	0x00010320
        /*08c4*/ 	.word	0x000000ff
        /*08c8*/ 	.word	0x0001f8a8
        /*08cc*/ 	.short	0x010a
        /*08ce*/ 	.byte	0x25
	.zero		1


	//   ....[75]....
        /*08d0*/ 	.word	0x00010b20
        /*08d4*/ 	.word	0x000000ff
        /*08d8*/ 	.word	0x00000000
        /*08dc*/ 	.short	0x0101
        /*08de*/ 	.byte	0x04
	.zero		1


	//   ....[76]....
        /*08e0*/ 	.word	0x00010e30
        /*08e4*/ 	.word	0x00000004
        /*08e8*/ 	.word	0x0001f810
        /*08ec*/ 	.short	0x010a
        /*08ee*/ 	.byte	0xff
	.zero		1


	//   ....[77]....
        /*08f0*/ 	.word	0x00010e90
        /*08f4*/ 	.word	0x00000003
        /*08f8*/ 	.word	0x0001f838
        /*08fc*/ 	.short	0x010a
        /*08fe*/ 	.byte	0xff
	.zero		1


	//   ....[78]....
        /*0900*/ 	.word	0x00010ef0
        /*0904*/ 	.word	0x00000005
        /*0908*/ 	.word	0x0001f828
        /*090c*/ 	.short	0x010a
        /*090e*/ 	.byte	0xff
	.zero		1


	//   ....[79]....
        /*0910*/ 	.word	0x00010f50
        /*0914*/ 	.word	0x00000004
        /*0918*/ 	.word	0x0001f848
        /*091c*/ 	.short	0x010a
        /*091e*/ 	.byte	0xff
	.zero		1


	//   ....[80]....
        /*0920*/ 	.word	0x00010fb0
        /*0924*/ 	.word	0x00000005
        /*0928*/ 	.word	0x0001f810
        /*092c*/ 	.short	0x010a
        /*092e*/ 	.byte	0xff
	.zero		1


	//   ....[81]....
        /*0930*/ 	.word	0x00011010
        /*0934*/ 	.word	0x00000004
        /*0938*/ 	.word	0x0001f838
        /*093c*/ 	.short	0x010a
        /*093e*/ 	.byte	0xff
	.zero		1


	//   ....[82]....
        /*0940*/ 	.word	0x00011070
        /*0944*/ 	.word	0x00000006
        /*0948*/ 	.word	0x0001f828
        /*094c*/ 	.short	0x010a
        /*094e*/ 	.byte	0xff
	.zero		1


	//   ....[83]....
        /*0950*/ 	.word	0x000110d0
        /*0954*/ 	.word	0x00000005
        /*0958*/ 	.word	0x0001f848
        /*095c*/ 	.short	0x010a
        /*095e*/ 	.byte	0xff
	.zero		1


	//   ....[84]....
        /*0960*/ 	.word	0x00011130
        /*0964*/ 	.word	0x00000000
        /*0968*/ 	.word	0x0001f800
        /*096c*/ 	.short	0x010a
        /*096e*/ 	.byte	0xff
	.zero		1


	//   ....[85]....
        /*0970*/ 	.word	0x00011190
        /*0974*/ 	.word	0x00000000
        /*0978*/ 	.word	0x0001f858
        /*097c*/ 	.short	0x010a
        /*097e*/ 	.byte	0xff
	.zero		1


	//   ....[86]....
        /*0980*/ 	.word	0x000111f0
        /*0984*/ 	.word	0x00000000
        /*0988*/ 	.word	0x0001f820
        /*098c*/ 	.short	0x010a
        /*098e*/ 	.byte	0xff
	.zero		1


	//   ....[87]....
        /*0990*/ 	.word	0x00011250
        /*0994*/ 	.word	0x00000000
        /*0998*/ 	.word	0x0001f868
        /*099c*/ 	.short	0x010a
        /*099e*/ 	.byte	0xff
	.zero		1


	//   ....[88]....
        /*09a0*/ 	.word	0x000112b0
        /*09a4*/ 	.word	0x00000000
        /*09a8*/ 	.word	0x0001f878
        /*09ac*/ 	.short	0x010a
        /*09ae*/ 	.byte	0xff
	.zero		1


	//   ....[89]....
        /*09b0*/ 	.word	0x00011310
        /*09b4*/ 	.word	0x00000000
        /*09b8*/ 	.word	0x0001f880
        /*09bc*/ 	.short	0x010a
        /*09be*/ 	.byte	0xff
	.zero		1


	//   ....[90]....
        /*09c0*/ 	.word	0x00011370
        /*09c4*/ 	.word	0x0000000a
        /*09c8*/ 	.word	0x0001f800
        /*09cc*/ 	.short	0x010a
        /*09ce*/ 	.byte	0xff
	.zero		1


	//   ....[91]....
        /*09d0*/ 	.word	0x000113d0
        /*09d4*/ 	.word	0x0000000a
        /*09d8*/ 	.word	0x0001f858
        /*09dc*/ 	.short	0x010a
        /*09de*/ 	.byte	0xff
	.zero		1


	//   ....[92]....
        /*09e0*/ 	.word	0x00011430
        /*09e4*/ 	.word	0x0000000a
        /*09e8*/ 	.word	0x0001f890
        /*09ec*/ 	.short	0x010a
        /*09ee*/ 	.byte	0xff
	.zero		1


	//   ....[93]....
        /*09f0*/ 	.word	0x00011490
        /*09f4*/ 	.word	0x0000000a
        /*09f8*/ 	.word	0x0001f868
        /*09fc*/ 	.short	0x010a
        /*09fe*/ 	.byte	0xff
	.zero		1


	//   ....[94]....
        /*0a00*/ 	.word	0x000114f0
        /*0a04*/ 	.word	0x00000009
        /*0a08*/ 	.word	0x0001f878
        /*0a0c*/ 	.short	0x010a
        /*0a0e*/ 	.byte	0xff
	.zero		1


	//   ....[95]....
        /*0a10*/ 	.word	0x00011550
        /*0a14*/ 	.word	0x00000009
        /*0a18*/ 	.word	0x0001f820
        /*0a1c*/ 	.short	0x010a
        /*0a1e*/ 	.byte	0xff
	.zero		1


	//   ....[96]....
        /*0a20*/ 	.word	0x000115b0
        /*0a24*/ 	.word	0x00000009
        /*0a28*/ 	.word	0x0001f880
        /*0a2c*/ 	.short	0x010a
        /*0a2e*/ 	.byte	0xff
	.zero		1


	//   ....[97]....
        /*0a30*/ 	.word	0x00011610
        /*0a34*/ 	.word	0x00000002
        /*0a38*/ 	.word	0x0001f8b0
        /*0a3c*/ 	.short	0x010a
        /*0a3e*/ 	.byte	0xff
	.zero		1


	//   ....[98]....
        /*0a40*/ 	.word	0x00011670
        /*0a44*/ 	.word	0x00000002
        /*0a48*/ 	.word	0x0001f8b8
        /*0a4c*/ 	.short	0x010a
        /*0a4e*/ 	.byte	0xff
	.zero		1


	//   ....[99]....
        /*0a50*/ 	.word	0x000116d0
        /*0a54*/ 	.word	0x00000002
        /*0a58*/ 	.word	0x0001f890
        /*0a5c*/ 	.short	0x010a
        /*0a5e*/ 	.byte	0xff
	.zero		1


	//   ....[100]....
        /*0a60*/ 	.word	0x00011730
        /*0a64*/ 	.word	0x00000002
        /*0a68*/ 	.word	0x0001f870
        /*0a6c*/ 	.short	0x010a
        /*0a6e*/ 	.byte	0xff
	.zero		1


	//   ....[101]....
        /*0a70*/ 	.word	0x00011780
        /*0a74*/ 	.word	0x00000048
        /*0a78*/ 	.word	0x0001f850
        /*0a7c*/ 	.short	0x010a
        /*0a7e*/ 	.byte	0xff
	.zero		1


	//   ....[102]....
        /*0a80*/ 	.word	0x000117d0
        /*0a84*/ 	.word	0x00000048
        /*0a88*/ 	.word	0x0001f888
        /*0a8c*/ 	.short	0x010a
        /*0a8e*/ 	.byte	0xff
	.zero		1


	//   ....[103]....
        /*0a90*/ 	.word	0x00011820
        /*0a94*/ 	.word	0x00000048
        /*0a98*/ 	.word	0x0001f830
        /*0a9c*/ 	.short	0x010a
        /*0a9e*/ 	.byte	0xff
	.zero		1


	//   ....[104]....
        /*0aa0*/ 	.word	0x00011900
        /*0aa4*/ 	.word	0x00000048
        /*0aa8*/ 	.word	0x0001f840
        /*0aac*/ 	.short	0x010a
        /*0aae*/ 	.byte	0xff
	.zero		1


	//   ....[105]....
        /*0ab0*/ 	.word	0x00011950
        /*0ab4*/ 	.word	0x00000048
        /*0ab8*/ 	.word	0x0001f860
        /*0abc*/ 	.short	0x010a
        /*0abe*/ 	.byte	0xff
	.zero		1


	//   ....[106]....
        /*0ac0*/ 	.word	0x000119a0
        /*0ac4*/ 	.word	0x00000003
        /*0ac8*/ 	.word	0x0001f898
        /*0acc*/ 	.short	0x010a
        /*0ace*/ 	.byte	0xff
	.zero		1


	//   ....[107]....
        /*0ad0*/ 	.word	0x00011a00
        /*0ad4*/ 	.word	0x00000003
        /*0ad8*/ 	.word	0x0001f8a0
        /*0adc*/ 	.short	0x010a
        /*0ade*/ 	.byte	0xff
	.zero		1


	//   ....[108]....
        /*0ae0*/ 	.word	0x00011a60
        /*0ae4*/ 	.word	0x00000000
        /*0ae8*/ 	.word	0x0001f8a8
        /*0aec*/ 	.short	0x010a
        /*0aee*/ 	.byte	0xff
	.zero		1


	//----- nvinfo : EIATTR_NUM_MBARRIERS
	.align		4
.L_53:
        /*0af0*/ 	.byte	0x03, 0x38
        /*0af2*/ 	.short	0x0018


	//----- nvinfo : EIATTR_EXIT_INSTR_OFFSETS
	.align		4
        /*0af4*/ 	.byte	0x04, 0x1c
        /*0af6*/ 	.short	(.L_55 - .L_54)


	//   ....[0]....
.L_54:
        /*0af8*/ 	.word	0x000011a0


	//   ....[1]....
        /*0afc*/ 	.word	0x00002190


	//   ....[2]....
        /*0b00*/ 	.word	0x00003110


	//   ....[3]....
        /*0b04*/ 	.word	0x00003dc0


	//   ....[4]....
        /*0b08*/ 	.word	0x00006a60


	//   ....[5]....
        /*0b0c*/ 	.word	0x00006aa0


	//   ....[6]....
        /*0b10*/ 	.word	0x00007770


	//   ....[7]....
        /*0b14*/ 	.word	0x000077a0


	//   ....[8]....
        /*0b18*/ 	.word	0x00010b50


	//   ....[9]....
        /*0b1c*/ 	.word	0x00010e10


	//----- nvinfo : EIATTR_INDIRECT_BRANCH_TARGETS
	.align		4
.L_55:
        /*0b20*/ 	.byte	0x04, 0x34
        /*0b22*/ 	.short	(.L_57 - .L_56)


	//   ....[0]....
.L_56:
        /*0b24*/ 	.word	.L_x_302@srel
        /*0b28*/ 	.short	0x0
        /*0b2a*/ 	.short	0x0
        /*0b2c*/ 	.word	0x3
        /*0b30*/ 	.word	.L_x_303@srel
        /*0b34*/ 	.word	.L_x_304@srel
        /*0b38*/ 	.word	.L_x_305@srel


	//   ....[1]....
        /*0b3c*/ 	.word	.L_x_306@srel
        /*0b40*/ 	.short	0x0
        /*0b42*/ 	.short	0x0
        /*0b44*/ 	.word	0x3
        /*0b48*/ 	.word	.L_x_161@srel
        /*0b4c*/ 	.word	.L_x_146@srel
        /*0b50*/ 	.word	.L_x_305@srel


	//----- nvinfo : EIATTR_MAX_THREADS
	.align		4
.L_57:
        /*0b54*/ 	.byte	0x04, 0x05
        /*0b56*/ 	.short	(.L_59 - .L_58)
.L_58:
        /*0b58*/ 	.word	0x00000200
        /*0b5c*/ 	.word	0x00000001
        /*0b60*/ 	.word	0x00000001


	//----- nvinfo : EIATTR_CRS_STACK_SIZE
	.align		4
.L_59:
        /*0b64*/ 	.byte	0x04, 0x1e
        /*0b66*/ 	.short	(.L_61 - .L_60)
.L_60:
        /*0b68*/ 	.word	0x00000000


	//----- nvinfo : EIATTR_CBANK_PARAM_SIZE
	.align		4
.L_61:
        /*0b6c*/ 	.byte	0x03, 0x19
        /*0b6e*/ 	.short	0x0680


	//----- nvinfo : EIATTR_PARAM_CBANK
	.align		4
        /*0b70*/ 	.byte	0x04, 0x0a
        /*0b72*/ 	.short	(.L_63 - .L_62)
	.align		4
.L_62:
        /*0b74*/ 	.word	index@(.nv.constant0._ZN7cutlass13device_kernelINS_4fmha6kernel36Sm100FmhaBwdKernelTmaWarpSpecializedIN4cute5tupleIJiiiiNS5_IJNS5_IJiiEEEiEEEEEENS_6half_tEfNS5_IJNS4_1CILi128EEESB_NSA_ILi48EEESC_EEENS1_10collective10CausalMaskILb1EEEEEEEvNT_6ParamsE)
        /*0b78*/ 	.short	0x0380
        /*0b7a*/ 	.short	0x0680


	//----- nvinfo : EIATTR_SW_WAR
	.align		4
.L_63:
        /*0b7c*/ 	.byte	0x04, 0x36
        /*0b7e*/ 	.short	(.L_65 - .L_64)
.L_64:
        /*0b80*/ 	.word	0x00000008
.L_65:


//--------------------- .nv.callgraph             --------------------------
	.section	.nv.callgraph,"",@"SHT_CUDA_CALLGRAPH"
	.align	4
	.sectionentsize	8
	.align		4
        /*0000*/ 	.word	0x00000000
	.align		4
        /*0004*/ 	.word	0xffffffff
	.align		4
        /*0008*/ 	.word	index@(_ZN7cutlass13device_kernelINS_4fmha6kernel36Sm100FmhaBwdKernelTmaWarpSpecializedIN4cute5tupleIJiiiiNS5_IJNS5_IJiiEEEiEEEEEENS_6half_tEfNS5_IJNS4_1CILi128EEESB_NSA_ILi48EEESC_EEENS1_10collective10CausalMaskILb1EEEEEEEvNT_6ParamsE)
	.align		4
        /*000c*/ 	.word	index@(__assertfail)
	.align		4
        /*0010*/ 	.word	0x00000000
	.align		4
        /*0014*/ 	.word	0xfffffffe
	.align		4
        /*0018*/ 	.word	0x00000000
	.align		4
        /*001c*/ 	.word	0xfffffffd
	.align		4
        /*0020*/ 	.word	0x00000000
	.align		4
        /*0024*/ 	.word	0xfffffffc


//--------------------- .nv.constant4             --------------------------
	.section	.nv.constant4,"a",@progbits
	.align	8
	.align		8
.nv.constant4:
        /*0000*/ 	.dword	__assertfail
	.align		8
        /*0008*/ 	.dword	__unnamed_1
	.align		8
        /*0010*/ 	.dword	__unnamed_2
	.align		8
        /*0018*/ 	.dword	__unnamed_3
	.align		8
        /*0020*/ 	.dword	__unnamed_4
	.align		8
        /*0028*/ 	.dword	_ZN39_INTERNAL_277eeaed_4_k_cu_5aa0eff9_41004cuda3std3__45__cpo5beginE
	.align		8
        /*0030*/ 	.dword	_ZN39_INTERNAL_277eeaed_4_k_cu_5aa0eff9_41004cuda3std3__45__cpo3endE
	.align		8
        /*0038*/ 	.dword	_ZN39_INTERNAL_277eeaed_4_k_cu_5aa0eff9_41004cuda3std3__45__cpo6cbeginE
	.align		8
        /*0040*/ 	.dword	_ZN39_INTERNAL_277eeaed_4_k_cu_5aa0eff9_41004cuda3std3__45__cpo4cendE
	.align		8
        /*0048*/ 	.dword	_ZN39_INTERNAL_277eeaed_4_k_cu_5aa0eff9_41004cuda3std3__441_GLOBAL__N__277eeaed_4_k_cu_5aa0eff9_41006ignoreE
	.align		8
        /*0050*/ 	.dword	_ZN39_INTERNAL_277eeaed_4_k_cu_5aa0eff9_41004cuda3std3__419piecewise_constructE
	.align		8
        /*0058*/ 	.dword	_ZN39_INTERNAL_277eeaed_4_k_cu_5aa0eff9_41004cuda3std3__48in_placeE
	.align		8
        /*0060*/ 	.dword	_ZN39_INTERNAL_277eeaed_4_k_cu_5aa0eff9_41004cuda3std6ranges3__45__cpo4swapE
	.align		8
        /*0068*/ 	.dword	_ZN39_INTERNAL_277eeaed_4_k_cu_5aa0eff9_41004cuda3std6ranges3__45__cpo9iter_moveE
	.align		8
        /*0070*/ 	.dword	_ZN39_INTERNAL_277eeaed_4_k_cu_5aa0eff9_41004cute7productE
	.align		8
        /*0078*/ 	.dword	_ZN39_INTERNAL_277eeaed_4_k_cu_5aa0eff9_41004cute1_E
	.align		8
        /*0080*/ 	.dword	$str$23
	.align		8
        /*0088*/ 	.dword	$str$24
	.align		8
        /*0090*/ 	.dword	$str$25
	.align		8
        /*0098*/ 	.dword	$str$26


//--------------------- .nv.constant2._ZN7cutlass13device_kernelINS_4fmha6kernel36Sm100FmhaBwdKernelTmaWarpSpecializedIN4cute5tupleIJiiiiNS5_IJNS5_IJiiEEEiEEEEEENS_6half_tEfNS5_IJNS4_1CILi128EEESB_NSA_ILi48EEESC_EEENS1_10collective10CausalMaskILb1EEEEEEEvNT_6ParamsE --------------------------
	.section	.nv.constant2._ZN7cutlass13device_kernelINS_4fmha6kernel36Sm100FmhaBwdKernelTmaWarpSpecializedIN4cute5tupleIJiiiiNS5_IJNS5_IJiiEEEiEEEEEENS_6half_tEfNS5_IJNS4_1CILi128EEESB_NSA_ILi48EEESC_EEENS1_10collective10CausalMaskILb1EEEEEEEvNT_6ParamsE,"a",@progbits
	.sectionflags	@""
	.align	4
.nv.constant2._ZN7cutlass13device_kernelINS_4fmha6kernel36Sm100FmhaBwdKernelTmaWarpSpecializedIN4cute5tupleIJiiiiNS5_IJNS5_IJiiEEEiEEEEEENS_6half_tEfNS5_IJNS4_1CILi128EEESB_NSA_ILi48EEESC_EEENS1_10collective10CausalMaskILb1EEEEEEEvNT_6ParamsE:
        /*0000*/ 	.byte	0x20, 0x22, 0x00, 0x00, 0xd0, 0x3d, 0x00, 0x00, 0x80, 0x77, 0x00, 0x00, 0xb0, 0x77, 0x00, 0x00
        /*0010*/ 	.byte	0x10, 0x6b, 0x00, 0x00, 0x80, 0x77, 0x00, 0x00


//--------------------- .text._ZN7cutlass13device_kernelINS_4fmha6kernel36Sm100FmhaBwdKernelTmaWarpSpecializedIN4cute5tupleIJiiiiNS5_IJNS5_IJiiEEEiEEEEEENS_6half_tEfNS5_IJNS4_1CILi128EEESB_NSA_ILi48EEESC_EEENS1_10collective10CausalMaskILb1EEEEEEEvNT_6ParamsE --------------------------
	.section	.text._ZN7cutlass13device_kernelINS_4fmha6kernel36Sm100FmhaBwdKernelTmaWarpSpecializedIN4cute5tupleIJiiiiNS5_IJNS5_IJiiEEEiEEEEEENS_6half_tEfNS5_IJNS4_1CILi128EEESB_NSA_ILi48EEESC_EEENS1_10collective10CausalMaskILb1EEEEEEEvNT_6ParamsE,"ax",@progbits
	.align	128
.text._ZN7cutlass13device_kernelINS_4fmha6kernel36Sm100FmhaBwdKernelTmaWarpSpecializedIN4cute5tupleIJiiiiNS5_IJNS5_IJiiEEEiEEEEEENS_6half_tEfNS5_IJNS4_1CILi128EEESB_NSA_ILi48EEESC_EEENS1_10collective10CausalMaskILb1EEEEEEEvNT_6ParamsE:
        .type           _ZN7cutlass13device_kernelINS_4fmha6kernel36Sm100FmhaBwdKernelTmaWarpSpecializedIN4cute5tupleIJiiiiNS5_IJNS5_IJiiEEEiEEEEEENS_6half_tEfNS5_IJNS4_1CILi128EEESB_NSA_ILi48EEESC_EEENS1_10collective10CausalMaskILb1EEEEEEEvNT_6ParamsE,@function
        .size           _ZN7cutlass13device_kernelINS_4fmha6kernel36Sm100FmhaBwdKernelTmaWarpSpecializedIN4cute5tupleIJiiiiNS5_IJNS5_IJiiEEEiEEEEEENS_6half_tEfNS5_IJNS4_1CILi128EEESB_NSA_ILi48EEESC_EEENS1_10collective10CausalMaskILb1EEEEEEEvNT_6ParamsE,(.L_x_310 - _ZN7cutlass13device_kernelINS_4fmha6kernel36Sm100FmhaBwdKernelTmaWarpSpecializedIN4cute5tupleIJiiiiNS5_IJNS5_IJiiEEEiEEEEEENS_6half_tEfNS5_IJNS4_1CILi128EEESB_NSA_ILi48EEESC_EEENS1_10collective10CausalMaskILb1EEEEEEEvNT_6ParamsE)
        .other          _ZN7cutlass13device_kernelINS_4fmha6kernel36Sm100FmhaBwdKernelTmaWarpSpecializedIN4cute5tupleIJiiiiNS5_IJNS5_IJiiEEEiEEEEEENS_6half_tEfNS5_IJNS4_1CILi128EEESB_NSA_ILi48EEESC_EEENS1_10collective10CausalMaskILb1EEEEEEEvNT_6ParamsE,@"STO_CUDA_ENTRY STV_DEFAULT"
_ZN7cutlass13device_kernelINS_4fmha6kernel36Sm100FmhaBwdKernelTmaWarpSpecializedIN4cute5tupleIJiiiiNS5_IJNS5_IJiiEEEiEEEEEENS_6half_tEfNS5_IJNS4_1CILi128EEESB_NSA_ILi48EEESC_EEENS1_10collective10CausalMaskILb1EEEEEEEvNT_6ParamsE:
[----:B------:R-:W1:Y:S02]  /*0000*/  LDC R1, c[0x0][0x37c] ;  /* 0x0000df00ff017b82 */ /* 0x000e640000000800 */
[----:B-1----:R-:W-:Y:S01]  /*0010*/  IADD3 R1, PT, PT, R1, -0x70, RZ ;  /* 0xffffff9001017810 */ /* 0x002fe20007ffe0ff */
[----:B------:R-:W1:Y:S01]  /*0020*/  S2R R19, SR_TID.X ;  /* 0x0000000000137919 */ /* 0x000e620000002100 */
[----:B------:R-:W-:Y:S01]  /*0030*/  IMAD.MOV.U32 R2, RZ, RZ, 0x33334444 ;  /* 0x33334444ff027424 */ /* 0x000fe200078e00ff */
[----:B------:R-:W-:Y:S02]  /*0040*/  ELECT P0, URZ, PT ;  /* 0x0000000000ff782f */ /* 0x000fe40003800000 */
[----:B------:R-:W-:Y:S01]  /*0050*/  LOP3.LUT R0, R0, 0xfffffffb, RZ, 0xc0, !PT ;  /* 0xfffffffb00007812 */ /* 0x000fe200078ec0ff */
[----:B------:R-:W-:Y:S01]  /*0060*/  BSSY.RECONVERGENT B0, `(.L_x_0) ;  /* 0x0000030000007945 */ /* 0x000fe20003800200 */
[----:B-1----:R-:W-:-:S05]  /*0070*/  SHF.R.U32.HI R4, RZ, 0x5, R19 ;  /* 0x00000005ff047819 */ /* 0x002fca0000011613 */
[----:B------:R-:W1:Y:S02]  /*0080*/  SHFL.IDX PT, R3, R4, RZ, 0x1f ;  /* 0x00001fff04037589 */ /* 0x000e6400000e0000 */
[----:B-1----:R-:W-:Y:S02]  /*0090*/  IMAD.SHL.U32 R90, R3, 0x4, RZ ;  /* 0x00000004035a7824 */ /* 0x002fe400078e00ff */
[----:B------:R1:W-:Y:S03]  /*00a0*/  STL [R1+0x6c], R3 ;  /* 0x00006c0301007387 */ /* 0x0003e60000100800 */
[----:B------:R-:W-:-:S04]  /*00b0*/  SHF.R.U64 R90, R2, R90, 0x123333 ;  /* 0x00123333025a7419 */ /* 0x000fc8000000125a */
[----:B------:R-:W-:-:S04]  /*00c0*/  LOP3.LUT R90, R90, 0x7, RZ, 0xc0, !PT ;  /* 0x000000075a5a7812 */ /* 0x000fc800078ec0ff */
[----:B------:R-:W-:Y:S01]  /*00d0*/  ISETP.NE.OR P1, PT, R90, 0x1, !P0 ;  /* 0x000000015a00780c */ /* 0x000fe20004725670 */
[----:B-1----:R-:W-:-:S12]  /*00e0*/  IMAD.MOV.U32 R3, RZ, RZ, R19 ;  /* 0x000000ffff037224 */ /* 0x002fd800078e0013 */
[----:B------:R-:W-:Y:S01]  /*00f0*/  @P1 LOP3.LUT R0, R0, 0x4, RZ, 0xfc, !PT ;  /* 0x0000000400001812 */ /* 0x000fe200078efcff */
[----:B------:R-:W-:Y:S06]  /*0100*/  @P1 BRA `(.L_x_1) ;  /* 0x0000000000381947 */ /* 0x000fec0003800000 */
[----:B------:R-:W1:Y:S02]  /*0110*/  LDCU.64 UR4, c[0x0][0x348] ;  /* 0x00006900ff0477ac */ /* 0x000e640008000a00 */
[----:B-1----:R-:W-:Y:S02]  /*0120*/  UIADD3 UR10, UP3, UPT, UR4, 0x300, URZ ;  /* 0x00000300040a7890 */ /* 0x002fe4000ff7e0ff */
[----:B------:R-:W-:Y:S02]  /*0130*/  UIADD3 UR8, UP2, UPT, UR4, 0x100, URZ ;  /* 0x0000010004087890 */ /* 0x000fe4000ff5e0ff */
[----:B------:R-:W-:Y:S02]  /*0140*/  UIADD3 UR6, UP1, UPT, UR4, 0x200, URZ ;  /* 0x0000020004067890 */ /* 0x000fe4000ff3e0ff */
[----:B------:R-:W-:Y:S02]  /*0150*/  UIADD3 UR4, UP0, UPT, UR4, 0x400, URZ ;  /* 0x0000040004047890 */ /* 0x000fe4000ff1e0ff */
[----:B------:R-:W-:-:S02]  /*0160*/  UIADD3.X UR11, UPT, UPT, URZ, UR5, URZ, UP3, !UPT ;  /* 0x00000005ff0b7290 */ /* 0x000fc40009ffe4ff */
[----:B------:R-:W-:Y:S02]  /*0170*/  UIADD3.X UR9, UPT, UPT, URZ, UR5, URZ, UP2, !UPT ;  /* 0x00000005ff097290 */ /* 0x000fe400097fe4ff */
[----:B------:R-:W-:Y:S02]  /*0180*/  UIADD3.X UR7, UPT, UPT, URZ, UR5, URZ, UP1, !UPT ;  /* 0x00000005ff077290 */ /* 0x000fe40008ffe4ff */
[----:B------:R-:W-:-:S03]  /*0190*/  UIADD3.X UR5, UPT, UPT, URZ, UR5, URZ, UP0, !UPT ;  /* 0x00000005ff057290 */ /* 0x000fc600087fe4ff */
[----:B------:R1:W-:Y:S02]  /*01a0*/  UTMACCTL.PF [UR10] ;  /* 0x000000000a0079b9 */ /* 0x0003e40008040000 */
[----:B------:R1:W-:Y:S02]  /*01b0*/  UTMACCTL.PF [UR8] ;  /* 0x00000000080079b9 */ /* 0x0003e40008040000 */
[----:B------:R1:W-:Y:S02]  /*01c0*/  UTMACCTL.PF [UR6] ;  /* 0x00000000060079b9 */ /* 0x0003e40008040000 */
[----:B------:R1:W-:Y:S02]  /*01d0*/  UTMACCTL.PF [UR4] ;  /* 0x00000000040079b9 */ /* 0x0003e40008040000 */
[----:B-1----:R-:W-:Y:S05]  /*01e0*/  BRA `(.L_x_2) ;  /* 0x0000000000287947 */ /* 0x002fea0003800000 */
.L_x_1:
[----:B------:R-:W-:-:S13]  /*01f0*/  ISETP.NE.AND P0, PT, R90, 0x2, PT ;  /* 0x000000025a00780c */ /* 0x000fda0003f05270 */
[----:B------:R-:W-:Y:S05]  /*0200*/  @!P0 BRA `(.L_x_3) ;  /* 0x00000000003c8947 */ /* 0x000fea0003800000 */
[----:B------:R-:W-:Y:S02]  /*0210*/  ISETP.NE.AND P0, PT, R90, 0x1, PT ;  /* 0x000000015a00780c */ /* 0x000fe40003f05270 */
[----:B------:R-:W-:Y:S02]  /*0220*/  PLOP3.LUT P1, PT, PT, PT, PT, 0x80, 0x8 ;  /* 0x000000000008781c */ /* 0x000fe40003f2f070 */
[----:B------:R-:W-:Y:S02]  /*0230*/  LOP3.LUT R0, R0, 0xfffffffd, RZ, 0xc0, !PT ;  /* 0xfffffffd00007812 */ /* 0x000fe400078ec0ff */
[----:B------:R-:W-:Y:S02]  /*0240*/  PLOP3.LUT P3, PT, PT, PT, PT, 0x80, 0x8 ;  /* 0x000000000008781c */ /* 0x000fe40003f6f070 */
[----:B------:R-:W-:Y:S02]  /*0250*/  PLOP3.LUT P2, PT, PT, PT, PT, 0x8, 0x80 ;  /* 0x000000000080781c */ /* 0x000fe40003f4e170 */
[----:B------:R-:W-:-:S05]  /*0260*/  PLOP3.LUT P5, PT, PT, PT, PT, 0x80, 0x8 ;  /* 0x000000000008781c */ /* 0x000fca0003faf070 */
[----:B------:R-:W-:Y:S01]  /*0270*/  @P1 LOP3.LUT R0, R0, 0x2, RZ, 0xfc, !PT ;  /* 0x0000000200001812 */ /* 0x000fe200078efcff */
[----:B------:R-:W-:Y:S07]  /*0280*/  @P0 BRA `(.L_x_4) ;  /* 0x0000000000340947 */ /* 0x000fee0003800000 */
.L_x_2:
[----:B------:R-:W-:Y:S02]  /*0290*/  PLOP3.LUT P0, PT, PT, PT, PT, 0x8, 0x80 ;  /* 0x000000000080781c */ /* 0x000fe40003f0e170 */
[----:B------:R-:W-:Y:S02]  /*02a0*/  LOP3.LUT R0, R0, 0xfffffffd, RZ, 0xc0, !PT ;  /* 0xfffffffd00007812 */ /* 0x000fe400078ec0ff */
[----:B------:R-:W-:Y:S02]  /*02b0*/  PLOP3.LUT P3, PT, PT, PT, PT, 0x80, 0x8 ;  /* 0x000000000008781c */ /* 0x000fe40003f6f070 */
[----:B------:R-:W-:Y:S02]  /*02c0*/  PLOP3.LUT P2, PT, PT, PT, PT, 0x8, 0x80 ;  /* 0x000000000080781c */ /* 0x000fe40003f4e170 */
[----:B------:R-:W-:-:S05]  /*02d0*/  PLOP3.LUT P5, PT, PT, PT, PT, 0x8, 0x80 ;  /* 0x000000000080781c */ /* 0x000fca0003fae170 */
[----:B------:R-:W-:Y:S01]  /*02e0*/  @P0 LOP3.LUT R0, R0, 0x2, RZ, 0xfc, !PT ;  /* 0x0000000200000812 */ /* 0x000fe200078efcff */
[----:B------:R-:W-:Y:S05]  /*02f0*/  BRA `(.L_x_4) ;  /* 0x0000000000187947 */ /* 0x000fea0003800000 */
.L_x_3:
[----:B------:R-:W-:Y:S02]  /*0300*/  PLOP3.LUT P0, PT, PT, PT, PT, 0x80, 0x8 ;  /* 0x000000000008781c */ /* 0x000fe40003f0f070 */
[----:B------:R-:W-:Y:S02]  /*0310*/  LOP3.LUT R0, R0, 0xfffffffd, RZ, 0xc0, !PT ;  /* 0xfffffffd00007812 */ /* 0x000fe400078ec0ff */
[----:B------:R-:W-:Y:S02]  /*0320*/  PLOP3.LUT P3, PT, PT, PT, PT, 0x8, 0x80 ;  /* 0x000000000080781c */ /* 0x000fe40003f6e170 */
[----:B------:R-:W-:Y:S02]  /*0330*/  PLOP3.LUT P2, PT, PT, PT, PT, 0x80, 0x8 ;  /* 0x000000000008781c */ /* 0x000fe40003f4f070 */
[----:B------:R-:W-:-:S05]  /*0340*/  PLOP3.LUT P5, PT, PT, PT, PT, 0x8, 0x80 ;  /* 0x000000000080781c */ /* 0x000fca0003fae170 */
[----:B------:R-:W-:-:S08]  /*0350*/  @P0 LOP3.LUT R0, R0, 0x2, RZ, 0xfc, !PT ;  /* 0x0000000200000812 */ /* 0x000fd000078efcff */
.L_x_4:
[----:B------:R-:W-:Y:S05]  /*0360*/  BSYNC.RECONVERGENT B0 ;  /* 0x0000000000007941 */ /* 0x000fea0003800200 */
.L_x_0:
[----:B------:R-:W1:Y:S01]  /*0370*/  SHFL.IDX PT, R2, R4, RZ, 0x1f ;  /* 0x00001fff04027589 */ /* 0x000e6200000e0000 */
[----:B------:R-:W-:Y:S02]  /*0380*/  ISETP.NE.AND P0, PT, R90, 0x2, PT ;  /* 0x000000025a00780c */ /* 0x000fe40003f05270 */
[----:B-1----:R-:W-:-:S13]  /*0390*/  ISETP.NE.AND P1, PT, R2, RZ, PT ;  /* 0x000000ff0200720c */ /* 0x002fda0003f25270 */
[----:B------:R-:W-:Y:S05]  /*03a0*/  @P1 BRA `(.L_x_5) ;  /* 0x0000000000381947 */ /* 0x000fea0003800000 */
[----:B------:R-:W1:Y:S01]  /*03b0*/  S2UR UR4, SR_CgaCtaId ;  /* 0x00000000000479c3 */ /* 0x000e620000008800 */
[----:B------:R-:W-:Y:S01]  /*03c0*/  UMOV UR5, 0x400 ;  /* 0x0000040000057882 */ /* 0x000fe20000000000 */
[----:B------:R-:W-:Y:S01]  /*03d0*/  UMOV UR6, 0x1 ;  /* 0x0000000100067882 */ /* 0x000fe20000000000 */
[----:B------:R-:W-:Y:S01]  /*03e0*/  ELECT P1, URZ, PT ;  /* 0x0000000000ff782f */ /* 0x000fe20003820000 */
[----:B------:R-:W-:-:S04]  /*03f0*/  UIADD3 UR6, UPT, UPT, -UR6, 0x100000, URZ ;  /* 0x0010000006067890 */ /* 0x000fc8000fffe1ff */
[----:B------:R-:W-:Y:S02]  /*0400*/  USHF.L.U32 UR7, UR6, 0xb, URZ ;  /* 0x0000000b06077899 */ /* 0x000fe400080006ff */
[----:B------:R-:W-:Y:S02]  /*0410*/  USHF.L.U32 UR6, UR6, 0x1, URZ ;  /* 0x0000000106067899 */ /* 0x000fe400080006ff */
[----:B-1----:R-:W-:Y:S01]  /*0420*/  ULEA UR4, UR4, UR5, 0x18 ;  /* 0x0000000504047291 */ /* 0x002fe2000f8ec0ff */
[----:B------:R-:W1:Y:S11]  /*0430*/  FENCE.VIEW.ASYNC.S ;  /* 0x00000000000073c6 */ /* 0x000e760000000000 */
[----:B-1----:R1:W2:Y:S01]  /*0440*/  SYNCS.EXCH.64 URZ, [UR4+0x1f800], UR6 ;  /* 0x01f8000604ff75b2 */ /* 0x0022a20008000100 */
[----:B------:R1:W3:Y:S01]  /*0450*/  SYNCS.EXCH.64 URZ, [UR4+0x1f810], UR6 ;  /* 0x01f8100604ff75b2 */ /* 0x0002e20008000100 */
[----:B------:R1:W4:Y:S01]  /*0460*/  SYNCS.EXCH.64 URZ, [UR4+0x1f808], UR6 ;  /* 0x01f8080604ff75b2 */ /* 0x0003220008000100 */
[----:B------:R1:W1:Y:S01]  /*0470*/  SYNCS.EXCH.64 URZ, [UR4+0x1f818], UR6 ;  /* 0x01f8180604ff75b2 */ /* 0x0002620008000100 */
[----:B------:R-:W-:Y:S01]  /*0480*/  NOP ;  /* 0x0000000000007918 */ /* 0x000fe20000000000 */
.L_x_5:
[----:B------:R-:W-:Y:S01]  /*0490*/  NOP ;  /* 0x0000000000007918 */ /* 0x000fe20000000000 */
[----:B------:R-:W-:Y:S05]  /*04a0*/  @!P0 BRA `(.L_x_6) ;  /* 0x0000000000288947 */ /* 0x000fea0003800000 */
[----:B------:R-:W-:Y:S01]  /*04b0*/  ISETP.NE.AND P0, PT, R90, 0x1, PT ;  /* 0x000000015a00780c */ /* 0x000fe20003f05270 */
[----:B------:R-:W-:Y:S02]  /*04c0*/  UPLOP3.LUT UP0, UPT, UPT, UPT, UPT, 0x80, 0x8 ;  /* 0x000000000008789c */ /* 0x000fe40003f0f070 */
[----:B------:R-:W-:Y:S02]  /*04d0*/  UPLOP3.LUT UP3, UPT, UPT, UPT, UPT, 0x40, 0x4 ;  /* 0x000000000004789c */ /* 0x000fe40003f6e870 */
[----:B------:R-:W-:Y:S02]  /*04e0*/  UPLOP3.LUT UP2, UPT, UPT, UPT, UPT, 0x80, 0x8 ;  /* 0x000000000008789c */ /* 0x000fe40003f4f070 */
[----:B------:R-:W-:-:S06]  /*04f0*/  UPLOP3.LUT UP1, UPT, UPT, UPT, UPT, 0x80, 0x8 ;  /* 0x000000000008789c */ /* 0x000fcc0003f2f070 */
[----:B------:R-:W-:Y:S05]  /*0500*/  @P0 BRA `(.L_x_7) ;  /* 0x0000000000200947 */ /* 0x000fea0003800000 */
[----:B------:R-:W-:Y:S02]  /*0510*/  UPLOP3.LUT UP3, UPT, UPT, UPT, UPT, 0x40, 0x4 ;  /* 0x000000000004789c */ /* 0x000fe40003f6e870 */
[----:B------:R-:W-:Y:S02]  /*0520*/  UPLOP3.LUT UP2, UPT, UPT, UPT, UPT, 0x40, 0x4 ;  /* 0x000000000004789c */ /* 0x000fe40003f4e870 */
[----:B------:R-:W-:Y:S01]  /*0530*/  UPLOP3.LUT UP1, UPT, UPT, UPT, UPT, 0x40, 0x4 ;  /* 0x000000000004789c */ /* 0x000fe20003f2e870 */
[----:B------:R-:W-:Y:S05]  /*0540*/  BRA `(.L_x_7) ;  /* 0x0000000000107947 */ /* 0x000fea0003800000 */
.L_x_6:
[----:B------:R-:W-:Y:S02]  /*0550*/  UPLOP3.LUT UP0, UPT, UPT, UPT, UPT, 0x40, 0x4 ;  /* 0x000000000004789c */ /* 0x000fe40003f0e870 */
[----:B------:R-:W-:Y:S02]  /*0560*/  UPLOP3.LUT UP3, UPT, UPT, UPT, UPT, 0x80, 0x8 ;  /* 0x000000000008789c */ /* 0x000fe40003f6f070 */
[----:B------:R-:W-:Y:S02]  /*0570*/  UPLOP3.LUT UP2, UPT, UPT, UPT, UPT, 0x40, 0x4 ;  /* 0x000000000004789c */ /* 0x000fe40003f4e870 */
[----:B------:R-:W-:Y:S02]  /*0580*/  UPLOP3.LUT UP1, UPT, UPT, UPT, UPT, 0x80, 0x8 ;  /* 0x000000000008789c */ /* 0x000fe40003f2f070 */
.L_x_7:
[----:B------:R-:W5:Y:S02]  /*0590*/  SHFL.IDX PT, R2, R4, RZ, 0x1f ;  /* 0x00001fff04027589 */ /* 0x000f6400000e0000 */
[----:B-----5:R-:W-:-:S13]  /*05a0*/  ISETP.NE.AND P0, PT, R2, 0x1, PT ;  /* 0x000000010200780c */ /* 0x020fda0003f05270 */
[----:B------:R-:W-:Y:S05]  /*05b0*/  @P0 BRA `(.L_x_8) ;  /* 0x0000000000300947 */ /* 0x000fea0003800000 */
[----:B-1----:R-:W1:Y:S01]  /*05c0*/  S2UR UR4, SR_CgaCtaId ;  /* 0x00000000000479c3 */ /* 0x002e620000008800 */
[----:B------:R-:W-:Y:S01]  /*05d0*/  UMOV UR6, 0x400 ;  /* 0x0000040000067882 */ /* 0x000fe20000000000 */
[----:B------:R-:W-:Y:S01]  /*05e0*/  UMOV UR5, 0x1 ;  /* 0x0000000100057882 */ /* 0x000fe20000000000 */
[----:B------:R-:W-:Y:S01]  /*05f0*/  ELECT P0, URZ, PT ;  /* 0x0000000000ff782f */ /* 0x000fe20003800000 */
[----:B-1----:R-:W-:Y:S02]  /*0600*/  ULEA UR6, UR4, UR6, 0x18 ;  /* 0x0000000604067291 */ /* 0x002fe4000f8ec0ff */
[----:B------:R-:W-:-:S04]  /*0610*/  UIADD3 UR4, UPT, UPT, -UR5, 0x100000, URZ ;  /* 0x0010000005047890 */ /* 0x000fc8000fffe1ff */
[----:B------:R-:W-:Y:S02]  /*0620*/  USHF.L.U32 UR5, UR4, 0xb, URZ ;  /* 0x0000000b04057899 */ /* 0x000fe400080006ff */
[----:B------:R-:W-:Y:S01]  /*0630*/  USHF.L.U32 UR4, UR4, 0x1, URZ ;  /* 0x0000000104047899 */ /* 0x000fe200080006ff */
[----:B------:R-:W1:Y:S11]  /*0640*/  FENCE.VIEW.ASYNC.S ;  /* 0x00000000000073c6 */ /* 0x000e760000000000 */
[----:B-1----:R1:W1:Y:S01]  /*0650*/  SYNCS.EXCH.64 URZ, [UR6+0x1f820], UR4 ;  /* 0x01f8200406ff75b2 */ /* 0x0022620008000100 */
[----:B------:R1:W1:Y:S01]  /*0660*/  SYNCS.EXCH.64 URZ, [UR6+0x1f828], UR4 ;  /* 0x01f8280406ff75b2 */ /* 0x0002620008000100 */
[----:B------:R-:W-:Y:S01]  /*0670*/  NOP ;  /* 0x0000000000007918 */ /* 0x000fe20000000000 */
.L_x_8:
[----:B------:R-:W5:Y:S01]  /*0680*/  SHFL.IDX PT, R2, R4, RZ, 0x1f ;  /* 0x00001fff04027589 */ /* 0x000f6200000e0000 */
[----:B------:R-:W-:Y:S01]  /*0690*/  NOP ;  /* 0x0000000000007918 */ /* 0x000fe20000000000 */
[----:B-----5:R-:W-:-:S13]  /*06a0*/  ISETP.NE.AND P0, PT, R2, 0x2, PT ;  /* 0x000000020200780c */ /* 0x020fda0003f05270 */
[----:B------:R-:W-:Y:S05]  /*06b0*/  @P0 BRA `(.L_x_9) ;  /* 0x0000000000400947 */ /* 0x000fea0003800000 */
[----:B-1----:R-:W1:Y:S01]  /*06c0*/  S2UR UR4, SR_CgaCtaId ;  /* 0x00000000000479c3 */ /* 0x002e620000008800 */
[----:B------:R-:W-:Y:S01]  /*06d0*/  UMOV UR5, 0x400 ;  /* 0x0000040000057882 */ /* 0x000fe20000000000 */
[----:B------:R-:W-:Y:S01]  /*06e0*/  UMOV UR8, 0x20 ;  /* 0x0000002000087882 */ /* 0x000fe20000000000 */
[----:B------:R-:W-:Y:S01]  /*06f0*/  UMOV UR6, 0x100 ;  /* 0x0000010000067882 */ /* 0x000fe20000000000 */
[----:B------:R-:W-:-:S04]  /*0700*/  UIADD3 UR8, UPT, UPT, -UR8, 0x100000, URZ ;  /* 0x0010000008087890 */ /* 0x000fc8000fffe1ff */
[----:B------:R-:W-:Y:S02]  /*0710*/  USHF.L.U32 UR9, UR8, 0xb, URZ ;  /* 0x0000000b08097899 */ /* 0x000fe400080006ff */
[----:B------:R-:W-:Y:S02]  /*0720*/  USHF.L.U32 UR8, UR8, 0x1, URZ ;  /* 0x0000000108087899 */ /* 0x000fe400080006ff */
[----:B------:R-:W-:-:S04]  /*0730*/  UIADD3 UR6, UPT, UPT, -UR6, 0x100000, URZ ;  /* 0x0010000006067890 */ /* 0x000fc8000fffe1ff */
[----:B------:R-:W-:Y:S02]  /*0740*/  USHF.L.U32 UR7, UR6, 0xb, URZ ;  /* 0x0000000b06077899 */ /* 0x000fe400080006ff */
[----:B------:R-:W-:Y:S01]  /*0750*/  USHF.L.U32 UR6, UR6, 0x1, URZ ;  /* 0x0000000106067899 */ /* 0x000fe200080006ff */
[----:B------:R-:W-:Y:S01]  /*0760*/  ELECT P0, URZ, PT ;  /* 0x0000000000ff782f */ /* 0x000fe20003800000 */
[----:B-1----:R-:W-:Y:S01]  /*0770*/  ULEA UR4, UR4, UR5, 0x18 ;  /* 0x0000000504047291 */ /* 0x002fe2000f8ec0ff */
[----:B------:R-:W1:Y:S11]  /*0780*/  FENCE.VIEW.ASYNC.S ;  /* 0x00000000000073c6 */ /* 0x000e760000000000 */
[----:B-1----:R1:W1:Y:S01]  /*0790*/  SYNCS.EXCH.64 URZ, [UR4+0x1f830], UR8 ;  /* 0x01f8300804ff75b2 */ /* 0x0022620008000100 */
[----:B------:R1:W1:Y:S01]  /*07a0*/  SYNCS.EXCH.64 URZ, [UR4+0x1f838], UR6 ;  /* 0x01f8380604ff75b2 */ /* 0x0002620008000100 */
[----:B------:R-:W-:Y:S01]  /*07b0*/  NOP ;  /* 0x0000000000007918 */ /* 0x000fe20000000000 */
.L_x_9:
        /* <DEDUP_REMOVED lines=20> */
.L_x_10:
        /* <DEDUP_REMOVED lines=20> */
.L_x_11:
        /* <DEDUP_REMOVED lines=20> */
.L_x_12:
        /* <DEDUP_REMOVED lines=20> */
.L_x_13:
        /* <DEDUP_REMOVED lines=20> */
.L_x_14:
        /* <DEDUP_REMOVED lines=20> */
.L_x_15:
        /* <DEDUP_REMOVED lines=19> */
[----:B------:R1:W1:Y:S01]  /*1070*/  SYNCS.EXCH.64 URZ, [UR4+0x1f8a8], UR8 ;  /* 0x01f8a80804ff75b2 */ /* 0x0002620008000100 */
[----:B------:R1:W1:Y:S01]  /*1080*/  SYNCS.EXCH.64 URZ, [UR4+0x1f8b8], UR6 ;  /* 0x01f8b80604ff75b2 */ /* 0x0002620008000100 */
[----:B------:R-:W-:Y:S01]  /*1090*/  NOP ;  /* 0x0000000000007918 */ /* 0x000fe20000000000 */
.L_x_16:
[----:B------:R-:W5:Y:S01]  /*10a0*/  LDC.64 R6, c[0x0][0x380] ;  /* 0x0000e000ff067b82 */ /* 0x000f620000000a00 */
[----:B------:R-:W-:-:S07]  /*10b0*/  NOP ;  /* 0x0000000000007918 */ /* 0x000fce0000000000 */
[----:B-1----:R-:W1:Y:S08]  /*10c0*/  S2UR UR4, SR_CTAID.X ;  /* 0x00000000000479c3 */ /* 0x002e700000002500 */
[----:B------:R-:W1:Y:S01]  /*10d0*/  S2UR UR29, SR_CTAID.Y ;  /* 0x00000000001d79c3 */ /* 0x000e620000002600 */
[----:B-----5:R-:W-:-:S07]  /*10e0*/  VIADD R2, R6, 0x7f ;  /* 0x0000007f06027836 */ /* 0x020fce0000000000 */
[----:B------:R-:W2:Y:S01]  /*10f0*/  S2UR UR30, SR_CTAID.Z ;  /* 0x00000000001e79c3 */ /* 0x000ea20000002700 */
[----:B------:R-:W-:Y:S01]  /*1100*/  SHF.R.S32.HI R4, RZ, 0x1f, R2 ;  /* 0x0000001fff047819 */ /* 0x000fe20000011402 */
[----:B-1----:R-:W-:-:S03]  /*1110*/  USHF.L.U32 UR35, UR4, 0x7, URZ ;  /* 0x0000000704237899 */ /* 0x002fc600080006ff */
[----:B------:R-:W-:Y:S01]  /*1120*/  LEA.HI R2, R4, R2, RZ, 0x7 ;  /* 0x0000000204027211 */ /* 0x000fe200078f38ff */
[----:B------:R-:W-:-:S03]  /*1130*/  ULOP3.LUT UR4, UR4, 0x1ffffff, URZ, 0xc0, !UPT ;  /* 0x01ffffff04047892 */ /* 0x000fc6000f8ec0ff */
[----:B------:R-:W-:Y:S01]  /*1140*/  SHF.R.S32.HI R5, RZ, 0x7, R2 ;  /* 0x00000007ff057819 */ /* 0x000fe20000011402 */
[----:B--234-:R-:W-:Y:S08]  /*1150*/  BAR.SYNC.DEFER_BLOCKING 0x0 ;  /* 0x0000000000007b1d */ /* 0x01cff00000010000 */
[----:B------:R-:W-:Y:S01]  /*1160*/  BAR.SYNC.DEFER_BLOCKING 0x0 ;  /* 0x0000000000007b1d */ /* 0x000fe20000010000 */
[----:B------:R-:W-:Y:S01]  /*1170*/  ISETP.LE.U32.AND P0, PT, R7, UR35, PT ;  /* 0x0000002307007c0c */ /* 0x000fe2000bf03070 */
[----:B------:R-:W-:-:S04]  /*1180*/  IMAD.U32 R84, RZ, RZ, UR4 ;  /* 0x00000004ff547e24 */ /* 0x000fc8000f8e00ff */
[----:B------:R1:W-:Y:S08]  /*1190*/  STL [R1+0x50], R5 ;  /* 0x0000500501007387 */ /* 0x0003f00000100800 */
[----:B------:R-:W-:Y:S05]  /*11a0*/  @P0 EXIT ;  /* 0x000000000000094d */ /* 0x000fea0003800000 */
[----:B------:R-:W2:Y:S01]  /*11b0*/  LDCU UR4, c[0x0][0x390] ;  /* 0x00007200ff0477ac */ /* 0x000ea20008000800 */
[----:B------:R-:W-:Y:S01]  /*11c0*/  IADD3 R2, PT, PT, R5, -R84, RZ ;  /* 0x8000005405027210 */ /* 0x000fe20007ffe0ff */
[----:B------:R-:W3:Y:S04]  /*11d0*/  LDCU.64 UR38, c[0x0][0x358] ;  /* 0x00006b00ff2677ac */ /* 0x000ee80008000a00 */
[----:B--2---:R-:W-:-:S05]  /*11e0*/  IMAD R4, R2, UR4, RZ ;  /* 0x0000000402047c24 */ /* 0x004fca000f8e02ff */
[----:B------:R2:W-:Y:S01]  /*11f0*/  STL [R1], R4 ;  /* 0x0000000401007387 */ /* 0x0005e20000100800 */
[----:B------:R-:W-:-:S13]  /*1200*/  ISETP.GT.AND P0, PT, R4, RZ, PT ;  /* 0x000000ff0400720c */ /* 0x000fda0003f04270 */
[----:B---3--:R-:W-:Y:S05]  /*1210*/  @P0 BRA `(.L_x_17) ;  /* 0x0000000c00e00947 */ /* 0x008fea0003800000 */
[----:B------:R-:W3:Y:S01]  /*1220*/  LDC R14, c[0x0][0x360] ;  /* 0x0000d800ff0e7b82 */ /* 0x000ee20000000800 */
[----:B------:R-:W4:Y:S01]  /*1230*/  LDCU.64 UR4, c[0x0][0x988] ;  /* 0x00013100ff0477ac */ /* 0x000f220008000a00 */
[----:B-1----:R-:W-:Y:S01]  /*1240*/  MOV R5, 0x1350 ;  /* 0x0000135000057802 */ /* 0x002fe20000000f00 */
[----:B------:R-:W1:Y:S01]  /*1250*/  LDCU.64 UR6, c[0x0][0x9a0] ;  /* 0x00013400ff0677ac */ /* 0x000e620008000a00 */
[----:B------:R-:W5:Y:S01]  /*1260*/  LDCU UR8, c[0x0][0x990] ;  /* 0x00013200ff0877ac */ /* 0x000f620008000800 */
[----:B------:R-:W5:Y:S01]  /*1270*/  LDCU UR9, c[0x0][0x9a8] ;  /* 0x00013500ff0977ac */ /* 0x000f620008000800 */
[----:B----4-:R-:W-:Y:S02]  /*1280*/  UIMAD UR5, UR29, UR5, URZ ;  /* 0x000000051d0572a4 */ /* 0x010fe4000f8e02ff */
[----:B-1----:R-:W-:Y:S01]  /*1290*/  UIMAD UR29, UR29, UR7, URZ ;  /* 0x000000071d1d72a4 */ /* 0x002fe2000f8e02ff */
[----:B---3--:R-:W-:Y:S01]  /*12a0*/  IMAD.IADD R0, R3, 0x1, R14 ;  /* 0x0000000103007824 */ /* 0x008fe200078e020e */
[----:B------:R-:W-:Y:S01]  /*12b0*/  UIMAD UR5, UR35, UR4, UR5 ;  /* 0x00000004230572a4 */ /* 0x000fe2000f8e0205 */
[----:B--2---:R-:W-:Y:S01]  /*12c0*/  LOP3.LUT R4, R14, 0xffff, RZ, 0xc0, !PT ;  /* 0x0000ffff0e047812 */ /* 0x004fe200078ec0ff */
[----:B------:R-:W-:Y:S01]  /*12d0*/  UIMAD UR29, UR35, UR6, UR29 ;  /* 0x00000006231d72a4 */ /* 0x000fe2000f8e021d */
[----:B------:R-:W-:Y:S01]  /*12e0*/  IMAD.MOV R0, RZ, RZ, -R0 ;  /* 0x000000ffff007224 */ /* 0x000fe200078e0a00 */
[----:B-----5:R-:W-:-:S02]  /*12f0*/  UIMAD UR5, UR30, UR8, UR5 ;  /* 0x000000081e0572a4 */ /* 0x020fc4000f8e0205 */
[----:B------:R-:W-:Y:S02]  /*1300*/  UIMAD UR30, UR30, UR9, UR29 ;  /* 0x000000091e1e72a4 */ /* 0x000fe4000f8e021d */
[----:B------:R-:W-:-:S05]  /*1310*/  PRMT R0, R0, 0x7710, RZ ;  /* 0x0000771000007816 */ /* 0x000fca00000000ff */
[----:B------:R-:W-:-:S05]  /*1320*/  VIADD R0, R0, 0x17ff ;  /* 0x000017ff00007836 */ /* 0x000fca0000000000 */
[----:B------:R-:W-:Y:S02]  /*1330*/  LOP3.LUT R2, R0, 0xffff, RZ, 0xc0, !PT ;  /* 0x0000ffff00027812 */ /* 0x000fe400078ec0ff */
[----:B------:R-:W-:Y:S05]  /*1340*/  CALL.REL.NOINC `($__internal_3_$__cuda_sm20_div_u16) ;  /* 0x0000010400fc7944 */ /* 0x000fea0003c00000 */
[----:B------:R-:W-:Y:S01]  /*1350*/  LOP3.LUT R15, R15, 0x3, RZ, 0xc0, !PT ;  /* 0x000000030f0f7812 */ /* 0x000fe200078ec0ff */
[----:B------:R-:W1:Y:S01]  /*1360*/  LDCU UR4, c[0x0][0x388] ;  /* 0x00007100ff0477ac */ /* 0x000e620008000800 */
[----:B------:R-:W-:Y:S01]  /*1370*/  BSSY.RECONVERGENT B1, `(.L_x_18) ;  /* 0x000001d000017945 */ /* 0x000fe20003800200 */
[----:B------:R-:W-:Y:S01]  /*1380*/  IMAD.MOV.U32 R2, RZ, RZ, R3 ;  /* 0x000000ffff027224 */ /* 0x000fe200078e0003 */
[----:B------:R-:W-:-:S13]  /*1390*/  ISETP.NE.AND P0, PT, R15, 0x2, PT ;  /* 0x000000020f00780c */ /* 0x000fda0003f05270 */
[----:B------:R-:W-:Y:S05]  /*13a0*/  @!P0 BRA `(.L_x_19) ;  /* 0x0000000000648947 */ /* 0x000fea0003800000 */
[----:B------:R-:W2:Y:S01]  /*13b0*/  LDC R7, c[0x0][0x384] ;  /* 0x0000e100ff077b82 */ /* 0x000ea20000000800 */
[----:B------:R-:W-:Y:S01]  /*13c0*/  HFMA2 R6, -RZ, RZ, 0, 0 ;  /* 0x00000000ff067431 */ /* 0x000fe200000001ff */
[----:B------:R-:W-:-:S07]  /*13d0*/  MOV R2, R3 ;  /* 0x0000000300027202 */ /* 0x000fce0000000f00 */
.L_x_22:
[----:B--2---:R-:W-:Y:S01]  /*13e0*/  LOP3.LUT R4, R2, 0x7f, RZ, 0xc0, !PT ;  /* 0x0000007f02047812 */ /* 0x004fe200078ec0ff */
[----:B------:R-:W-:Y:S01]  /*13f0*/  VIADD R6, R6, 0x1 ;  /* 0x0000000106067836 */ /* 0x000fe20000000000 */
[----:B------:R-:W-:Y:S03]  /*1400*/  BSSY.RECONVERGENT B0, `(.L_x_20) ;  /* 0x0000011000007945 */ /* 0x000fe60003800200 */
[----:B------:R-:W-:Y:S01]  /*1410*/  VIADD R5, R4, UR35 ;  /* 0x0000002304057c36 */ /* 0x000fe20008000000 */
[----:B------:R-:W-:Y:S04]  /*1420*/  LOP3.LUT R0, R6, R15, RZ, 0x3c, !PT ;  /* 0x0000000f06007212 */ /* 0x000fe800078e3cff */
[----:B--2---:R-:W-:Y:S02]  /*1430*/  ISETP.GE.U32.AND P0, PT, R5, R7, PT ;  /* 0x000000070500720c */ /* 0x004fe40003f06070 */
[----:B------:R-:W-:Y:S11]  /*1440*/  ISETP.NE.AND P2, PT, R0, 0x2, PT ;  /* 0x000000020000780c */ /* 0x000ff60003f45270 */
[----:B------:R-:W-:Y:S05]  /*1450*/  @P0 BRA `(.L_x_21) ;  /* 0x00000000002c0947 */ /* 0x000fea0003800000 */
[----:B------:R-:W-:Y:S04]  /*1460*/  SHF.R.U32.HI R0, RZ, 0x7, R2 ;  /* 0x00000007ff007819 */ /* 0x000fe80000011602 */
[----:B-1----:R-:W-:Y:S11]  /*1470*/  ISETP.GE.AND P0, PT, R0, UR4, PT ;  /* 0x0000000400007c0c */ /* 0x002ff6000bf06270 */
[----:B------:R-:W-:Y:S02]  /*1480*/  @!UPT UIADD3 URZ, UPT, UPT, URZ, URZ, URZ ;  /* 0x000000fffffff290 */ /* 0x000fe4000fffe0ff */
[----:B------:R-:W1:Y:S08]  /*1490*/  @!P0 LDC R5, c[0x0][0x988] ;  /* 0x00026200ff058b82 */ /* 0x000e700000000800 */
[----:B------:R-:W2:Y:S01]  /*14a0*/  @!P0 LDC.64 R8, c[0x0][0x980] ;  /* 0x00026000ff088b82 */ /* 0x000ea20000000a00 */
[----:B-1----:R-:W-:Y:S05]  /*14b0*/  @!P0 IMAD R0, R4, R5, R0 ;  /* 0x0000000504008224 */ /* 0x002fea00078e0200 */
[C---:B------:R-:W-:Y:S04]  /*14c0*/  @!P0 IADD3 R5, P1, PT, R0.reuse, UR5, RZ ;  /* 0x0000000500058c10 */ /* 0x040fe8000ff3e0ff */
[----:B------:R-:W-:Y:S02]  /*14d0*/  @!P0 LEA.HI.X.SX32 R0, R0, RZ, 0x1, P1 ;  /* 0x000000ff00008211 */ /* 0x000fe400008f0eff */
[C---:B--2---:R-:W-:Y:S04]  /*14e0*/  @!P0 LEA R4, P1, R5.reuse, R8, 0x1 ;  /* 0x0000000805048211 */ /* 0x044fe800078208ff */
[----:B------:R-:W-:Y:S05]  /*14f0*/  @!P0 LEA.HI.X R5, R5, R9, R0, 0x1, P1 ;  /* 0x0000000905058211 */ /* 0x000fea00008f0c00 */
[----:B------:R2:W-:Y:S04]  /*1500*/  @!P0 STG.E.U16 desc[UR38][R4.64], RZ ;  /* 0x000000ff04008986 */ /* 0x0005e8000c101526 */
.L_x_21:
[----:B-1----:R-:W-:Y:S05]  /*1510*/  BSYNC.RECONVERGENT B0 ;  /* 0x0000000000007941 */ /* 0x002fea0003800200 */
.L_x_20:
[----:B------:R-:W-:Y:S01]  /*1520*/  IADD3 R2, PT, PT, R14, R2, RZ ;  /* 0x000000020e027210 */ /* 0x000fe20007ffe0ff */
[----:B------:R-:W-:Y:S06]  /*1530*/  @P2 BRA `(.L_x_22) ;  /* 0xfffffffc00a82947 */ /* 0x000fec000383ffff */
.L_x_19:
[----:B-1----:R-:W-:Y:S05]  /*1540*/  BSYNC.RECONVERGENT B1 ;  /* 0x0000000000017941 */ /* 0x002fea0003800200 */
.L_x_18:
[----:B------:R-:W1:Y:S01]  /*1550*/  LDC R17, c[0x0][0x384] ;  /* 0x0000e100ff117b82 */ /* 0x000e620000000800 */
[----:B------:R-:W-:Y:S01]  /*1560*/  BSSY.RECONVERGENT B1, `(.L_x_23) ;  /* 0x0000052000017945 */ /* 0x000fe20003800200 */
[C---:B------:R-:W-:Y:S01]  /*1570*/  LEA R6, R14.reuse, R2, 0x1 ;  /* 0x000000020e067211 */ /* 0x040fe200078e08ff */
[C---:B--2---:R-:W-:Y:S01]  /*1580*/  IMAD R5, R14.reuse, 0x3, R2 ;  /* 0x000000030e057824 */ /* 0x044fe200078e0202 */
[----:B------:R-:W-:Y:S01]  /*1590*/  SHF.L.U32 R16, R14, 0x2, RZ ;  /* 0x000000020e107819 */ /* 0x000fe200000006ff */
[----:B------:R-:W2:Y:S01]  /*15a0*/  LDCU UR4, c[0x0][0x388] ;  /* 0x00007100ff0477ac */ /* 0x000ea20008000800 */
[----:B------:R-:W-:-:S07]  /*15b0*/  IADD3 R4, PT, PT, R2, R14, RZ ;  /* 0x0000000e02047210 */ /* 0x000fce0007ffe0ff */
.L_x_32:
[----:B------:R-:W-:Y:S01]  /*15c0*/  LOP3.LUT R7, R2, 0x7f, RZ, 0xc0, !PT ;  /* 0x0000007f02077812 */ /* 0x000fe200078ec0ff */
[----:B------:R-:W-:Y:S01]  /*15d0*/  BSSY.RECONVERGENT B0, `(.L_x_24) ;  /* 0x0000018000007945 */ /* 0x000fe20003800200 */
[----:B--234-:R-:W-:Y:S02]  /*15e0*/  LOP3.LUT R9, R4, 0x7f, RZ, 0xc0, !PT ;  /* 0x0000007f04097812 */ /* 0x01cfe400078ec0ff */
[----:B------:R-:W-:Y:S01]  /*15f0*/  LOP3.LUT R10, R6, 0x7f, RZ, 0xc0, !PT ;  /* 0x0000007f060a7812 */ /* 0x000fe200078ec0ff */
[----:B-1----:R-:W-:Y:S01]  /*1600*/  VIADD R13, R7, UR35 ;  /* 0x00000023070d7c36 */ /* 0x002fe20008000000 */
[----:B------:R-:W-:Y:S01]  /*1610*/  LOP3.LUT R11, R5, 0x7f, RZ, 0xc0, !PT ;  /* 0x0000007f050b7812 */ /* 0x000fe200078ec0ff */
[----:B------:R-:W-:Y:S02]  /*1620*/  VIADD R12, R9, UR35 ;  /* 0x00000023090c7c36 */ /* 0x000fe40008000000 */
[----:B------:R-:W-:Y:S01]  /*1630*/  VIADD R8, R10, UR35 ;  /* 0x000000230a087c36 */ /* 0x000fe20008000000 */
[-C--:B-1----:R-:W-:Y:S01]  /*1640*/  ISETP.GE.U32.AND P0, PT, R13, R17.reuse, PT ;  /* 0x000000110d00720c */ /* 0x082fe20003f06070 */
[----:B------:R-:W-:Y:S01]  /*1650*/  VIADD R0, R11, UR35 ;  /* 0x000000230b007c36 */ /* 0x000fe20008000000 */
[-C--:B------:R-:W-:Y:S02]  /*1660*/  ISETP.GE.U32.AND P4, PT, R12, R17.reuse, PT ;  /* 0x000000110c00720c */ /* 0x080fe40003f86070 */
[-C--:B------:R-:W-:Y:S02]  /*1670*/  ISETP.GE.U32.AND P2, PT, R8, R17.reuse, PT ;  /* 0x000000110800720c */ /* 0x080fe40003f46070 */
[----:B------:R-:W-:Y:S07]  /*1680*/  ISETP.GE.U32.AND P1, PT, R0, R17, PT ;  /* 0x000000110000720c */ /* 0x000fee0003f26070 */
[----:B------:R-:W-:Y:S06]  /*1690*/  @P0 BRA `(.L_x_25) ;  /* 0x00000000002c0947 */ /* 0x000fec0003800000 */
[----:B------:R-:W-:Y:S04]  /*16a0*/  SHF.R.U32.HI R0, RZ, 0x7, R2 ;  /* 0x00000007ff007819 */ /* 0x000fe80000011602 */
[----:B--2---:R-:W-:Y:S11]  /*16b0*/  ISETP.GE.AND P0, PT, R0, UR4, PT ;  /* 0x0000000400007c0c */ /* 0x004ff6000bf06270 */
        /* <DEDUP_REMOVED lines=9> */
.L_x_25:
[----:B--2---:R-:W-:Y:S05]  /*1750*/  BSYNC.RECONVERGENT B0 ;  /* 0x0000000000007941 */ /* 0x004fea0003800200 */
.L_x_24:
[----:B------:R-:W-:Y:S04]  /*1760*/  BSSY.RECONVERGENT B0, `(.L_x_26) ;  /* 0x000000d000007945 */ /* 0x000fe80003800200 */
[----:B------:R-:W-:Y:S05]  /*1770*/  @P4 BRA `(.L_x_27) ;  /* 0x00000000002c4947 */ /* 0x000fea0003800000 */
[----:B------:R-:W-:Y:S04]  /*1780*/  SHF.R.U32.HI R0, RZ, 0x7, R4 ;  /* 0x00000007ff007819 */ /* 0x000fe80000011604 */
[----:B------:R-:W-:Y:S11]  /*1790*/  ISETP.GE.AND P0, PT, R0, UR4, PT ;  /* 0x0000000400007c0c */ /* 0x000ff6000bf06270 */
[----:B------:R-:W-:Y:S02]  /*17a0*/  @!UPT UIADD3 URZ, UPT, UPT, URZ, URZ, URZ ;  /* 0x000000fffffff290 */ /* 0x000fe4000fffe0ff */
[----:B------:R-:W2:Y:S08]  /*17b0*/  @!P0 LDC R7, c[0x0][0x988] ;  /* 0x00026200ff078b82 */ /* 0x000eb00000000800 */
[----:B-1----:R-:W1:Y:S01]  /*17c0*/  @!P0 LDC.64 R12, c[0x0][0x980] ;  /* 0x00026000ff0c8b82 */ /* 0x002e620000000a00 */
[----:B--2---:R-:W-:Y:S05]  /*17d0*/  @!P0 IMAD R0, R9, R7, R0 ;  /* 0x0000000709008224 */ /* 0x004fea00078e0200 */
[C---:B------:R-:W-:Y:S04]  /*17e0*/  @!P0 IADD3 R7, P3, PT, R0.reuse, UR5, RZ ;  /* 0x0000000500078c10 */ /* 0x040fe8000ff7e0ff */
[----:B------:R-:W-:Y:S02]  /*17f0*/  @!P0 LEA.HI.X.SX32 R0, R0, RZ, 0x1, P3 ;  /* 0x000000ff00008211 */ /* 0x000fe400018f0eff */
[C---:B-1----:R-:W-:Y:S04]  /*1800*/  @!P0 LEA R8, P3, R7.reuse, R12, 0x1 ;  /* 0x0000000c07088211 */ /* 0x042fe800078608ff */
[----:B------:R-:W-:Y:S05]  /*1810*/  @!P0 LEA.HI.X R9, R7, R13, R0, 0x1, P3 ;  /* 0x0000000d07098211 */ /* 0x000fea00018f0c00 */
[----:B------:R2:W-:Y:S04]  /*1820*/  @!P0 STG.E.U16 desc[UR38][R8.64], RZ ;  /* 0x000000ff08008986 */ /* 0x0005e8000c101526 */
.L_x_27:
[----:B------:R-:W-:Y:S05]  /*1830*/  BSYNC.RECONVERGENT B0 ;  /* 0x0000000000007941 */ /* 0x000fea0003800200 */
.L_x_26:
[----:B------:R-:W-:Y:S04]  /*1840*/  BSSY.RECONVERGENT B0, `(.L_x_28) ;  /* 0x000000d000007945 */ /* 0x000fe80003800200 */
[----:B------:R-:W-:Y:S05]  /*1850*/  @P2 BRA `(.L_x_29) ;  /* 0x00000000002c2947 */ /* 0x000fea0003800000 */
[----:B------:R-:W-:Y:S04]  /*1860*/  SHF.R.U32.HI R0, RZ, 0x7, R6 ;  /* 0x00000007ff007819 */ /* 0x000fe80000011606 */
[----:B------:R-:W-:Y:S11]  /*1870*/  ISETP.GE.AND P0, PT, R0, UR4, PT ;  /* 0x0000000400007c0c */ /* 0x000ff6000bf06270 */
[----:B------:R-:W-:Y:S02]  /*1880*/  @!UPT UIADD3 URZ, UPT, UPT, URZ, URZ, URZ ;  /* 0x000000fffffff290 */ /* 0x000fe4000fffe0ff */
[----:B------:R-:W3:Y:S08]  /*1890*/  @!P0 LDC R7, c[0x0][0x988] ;  /* 0x00026200ff078b82 */ /* 0x000ef00000000800 */
[----:B--2---:R-:W2:Y:S01]  /*18a0*/  @!P0 LDC.64 R8, c[0x0][0x980] ;  /* 0x00026000ff088b82 */ /* 0x004ea20000000a00 */
[----:B---3--:R-:W-:Y:S05]  /*18b0*/  @!P0 IMAD R0, R10, R7, R0 ;  /* 0x000000070a008224 */ /* 0x008fea00078e0200 */
[C---:B------:R-:W-:Y:S04]  /*18c0*/  @!P0 IADD3 R7, P2, PT, R0.reuse, UR5, RZ ;  /* 0x0000000500078c10 */ /* 0x040fe8000ff5e0ff */
[----:B------:R-:W-:Y:S02]  /*18d0*/  @!P0 LEA.HI.X.SX32 R0, R0, RZ, 0x1, P2 ;  /* 0x000000ff00008211 */ /* 0x000fe400010f0eff */
[C---:B--2---:R-:W-:Y:S04]  /*18e0*/  @!P0 LEA R8, P2, R7.reuse, R8, 0x1 ;  /* 0x0000000807088211 */ /* 0x044fe800078408ff */
[----:B------:R-:W-:Y:S05]  /*18f0*/  @!P0 LEA.HI.X R9, R7, R9, R0, 0x1, P2 ;  /* 0x0000000907098211 */ /* 0x000fea00010f0c00 */
[----:B------:R3:W-:Y:S04]  /*1900*/  @!P0 STG.E.U16 desc[UR38][R8.64], RZ ;  /* 0x000000ff08008986 */ /* 0x0007e8000c101526 */
.L_x_29:
[----:B------:R-:W-:Y:S05]  /*1910*/  BSYNC.RECONVERGENT B0 ;  /* 0x0000000000007941 */ /* 0x000fea0003800200 */
.L_x_28:
[----:B------:R-:W-:Y:S01]  /*1920*/  IADD3 R7, PT, PT, R14, R2, R14 ;  /* 0x000000020e077210 */ /* 0x000fe20007ffe00e */
[----:B------:R-:W-:Y:S04]  /*1930*/  BSSY.RECONVERGENT B0, `(.L_x_30) ;  /* 0x000000d000007945 */ /* 0x000fe80003800200 */
[----:B------:R-:W-:Y:S05]  /*1940*/  @P1 BRA `(.L_x_31) ;  /* 0x00000000002c1947 */ /* 0x000fea0003800000 */
[----:B------:R-:W-:Y:S04]  /*1950*/  SHF.R.U32.HI R0, RZ, 0x7, R5 ;  /* 0x00000007ff007819 */ /* 0x000fe80000011605 */
[----:B------:R-:W-:Y:S11]  /*1960*/  ISETP.GE.AND P0, PT, R0, UR4, PT ;  /* 0x0000000400007c0c */ /* 0x000ff6000bf06270 */
[----:B------:R-:W-:Y:S02]  /*1970*/  @!UPT UIADD3 URZ, UPT, UPT, URZ, URZ, URZ ;  /* 0x000000fffffff290 */ /* 0x000fe4000fffe0ff */
[----:B------:R-:W4:Y:S08]  /*1980*/  @!P0 LDC R2, c[0x0][0x988] ;  /* 0x00026200ff028b82 */ /* 0x000f300000000800 */
[----:B--23--:R-:W2:Y:S01]  /*1990*/  @!P0 LDC.64 R8, c[0x0][0x980] ;  /* 0x00026000ff088b82 */ /* 0x00cea20000000a00 */
[----:B----4-:R-:W-:Y:S05]  /*19a0*/  @!P0 IMAD R0, R11, R2, R0 ;  /* 0x000000020b008224 */ /* 0x010fea00078e0200 */
[C---:B------:R-:W-:Y:S04]  /*19b0*/  @!P0 IADD3 R2, P1, PT, R0.reuse, UR5, RZ ;  /* 0x0000000500028c10 */ /* 0x040fe8000ff3e0ff */
[----:B------:R-:W-:Y:S02]  /*19c0*/  @!P0 LEA.HI.X.SX32 R0, R0, RZ, 0x1, P1 ;  /* 0x000000ff00008211 */ /* 0x000fe400008f0eff */
[C---:B--2---:R-:W-:Y:S04]  /*19d0*/  @!P0 LEA R8, P1, R2.reuse, R8, 0x1 ;  /* 0x0000000802088211 */ /* 0x044fe800078208ff */
[----:B------:R-:W-:Y:S05]  /*19e0*/  @!P0 LEA.HI.X R9, R2, R9, R0, 0x1, P1 ;  /* 0x0000000902098211 */ /* 0x000fea00008f0c00 */
[----:B------:R4:W-:Y:S04]  /*19f0*/  @!P0 STG.E.U16 desc[UR38][R8.64], RZ ;  /* 0x000000ff08008986 */ /* 0x0009e8000c101526 */
.L_x_31:
[----:B------:R-:W-:Y:S05]  /*1a00*/  BSYNC.RECONVERGENT B0 ;  /* 0x0000000000007941 */ /* 0x000fea0003800200 */
.L_x_30:
[----:B------:R-:W-:Y:S01]  /*1a10*/  IADD3 R2, PT, PT, R14, R7, R14 ;  /* 0x000000070e027210 */ /* 0x000fe20007ffe00e */
[C---:B------:R-:W-:Y:S01]  /*1a20*/  IMAD.IADD R6, R16.reuse, 0x1, R6 ;  /* 0x0000000110067824 */ /* 0x040fe200078e0206 */
[C---:B------:R-:W-:Y:S01]  /*1a30*/  IADD3 R5, PT, PT, R16.reuse, R5, RZ ;  /* 0x0000000510057210 */ /* 0x040fe20007ffe0ff */
[----:B------:R-:W-:Y:S01]  /*1a40*/  IMAD.IADD R4, R16, 0x1, R4 ;  /* 0x0000000110047824 */ /* 0x000fe200078e0204 */
[----:B------:R-:W-:Y:S11]  /*1a50*/  ISETP.GE.U32.AND P0, PT, R2, 0x1800, PT ;  /* 0x000018000200780c */ /* 0x000ff60003f06070 */
[----:B------:R-:W-:Y:S02]  /*1a60*/  @!UPT UIADD3 URZ, UPT, UPT, URZ, URZ, URZ ;  /* 0x000000fffffff290 */ /* 0x000fe4000fffe0ff */
[----:B------:R-:W-:Y:S05]  /*1a70*/  @!P0 BRA `(.L_x_32) ;  /* 0xfffffff800d08947 */ /* 0x000fea000383ffff */
[----:B------:R-:W-:Y:S05]  /*1a80*/  BSYNC.RECONVERGENT B1 ;  /* 0x0000000000017941 */ /* 0x000fea0003800200 */
.L_x_23:
[----:B------:R-:W-:Y:S01]  /*1a90*/  ISETP.NE.AND P0, PT, R15, 0x2, PT ;  /* 0x000000020f00780c */ /* 0x000fe20003f05270 */
[----:B------:R-:W1:Y:S01]  /*1aa0*/  LDCU UR4, c[0x0][0x38c] ;  /* 0x00007180ff0477ac */ /* 0x000e620008000800 */
[----:B------:R-:W-:Y:S11]  /*1ab0*/  BSSY.RECONVERGENT B1, `(.L_x_33) ;  /* 0x000001a000017945 */ /* 0x000ff60003800200 */
[----:B------:R-:W-:Y:S05]  /*1ac0*/  @!P0 BRA `(.L_x_34) ;  /* 0x0000000000608947 */ /* 0x000fea0003800000 */
[----:B------:R-:W1:Y:S01]  /*1ad0*/  LDC R7, c[0x0][0x384] ;  /* 0x0000e100ff077b82 */ /* 0x000e620000000800 */
[----:B------:R-:W-:-:S07]  /*1ae0*/  HFMA2 R6, -RZ, RZ, 0, 0 ;  /* 0x00000000ff067431 */ /* 0x000fce00000001ff */
.L_x_37:
[----:B------:R-:W-:Y:S01]  /*1af0*/  LOP3.LUT R2, R3, 0x7f, RZ, 0xc0, !PT ;  /* 0x0000007f03027812 */ /* 0x000fe200078ec0ff */
[----:B------:R-:W-:Y:S01]  /*1b00*/  VIADD R6, R6, 0x1 ;  /* 0x0000000106067836 */ /* 0x000fe20000000000 */
[----:B------:R-:W-:Y:S03]  /*1b10*/  BSSY.RECONVERGENT B0, `(.L_x_35) ;  /* 0x0000011000007945 */ /* 0x000fe60003800200 */
[----:B-1----:R-:W-:Y:S01]  /*1b20*/  VIADD R4, R2, UR35 ;  /* 0x0000002302047c36 */ /* 0x002fe20008000000 */
[----:B------:R-:W-:Y:S04]  /*1b30*/  LOP3.LUT R0, R6, R15, RZ, 0x3c, !PT ;  /* 0x0000000f06007212 */ /* 0x000fe800078e3cff */
[----:B-1----:R-:W-:Y:S02]  /*1b40*/  ISETP.GE.U32.AND P0, PT, R4, R7, PT ;  /* 0x000000070400720c */ /* 0x002fe40003f06070 */
[----:B------:R-:W-:Y:S11]  /*1b50*/  ISETP.NE.AND P2, PT, R0, 0x2, PT ;  /* 0x000000020000780c */ /* 0x000ff60003f45270 */
[----:B------:R-:W-:Y:S05]  /*1b60*/  @P0 BRA `(.L_x_36) ;  /* 0x00000000002c0947 */ /* 0x000fea0003800000 */
[----:B------:R-:W-:Y:S04]  /*1b70*/  SHF.R.U32.HI R0, RZ, 0x7, R3 ;  /* 0x00000007ff007819 */ /* 0x000fe80000011603 */
[----:B------:R-:W-:Y:S11]  /*1b80*/  ISETP.GE.AND P0, PT, R0, UR4, PT ;  /* 0x0000000400007c0c */ /* 0x000ff6000bf06270 */
[----:B------:R-:W-:Y:S02]  /*1b90*/  @!UPT UIADD3 URZ, UPT, UPT, URZ, URZ, URZ ;  /* 0x000000fffffff290 */ /* 0x000fe4000fffe0ff */
[----:B------:R-:W1:Y:S08]  /*1ba0*/  @!P0 LDC R4, c[0x0][0x9a0] ;  /* 0x00026800ff048b82 */ /* 0x000e700000000800 */
[----:B--234-:R-:W2:Y:S01]  /*1bb0*/  @!P0 LDC.64 R8, c[0x0][0x998] ;  /* 0x00026600ff088b82 */ /* 0x01cea20000000a00 */
[----:B-1----:R-:W-:Y:S05]  /*1bc0*/  @!P0 IMAD R0, R2, R4, R0 ;  /* 0x0000000402008224 */ /* 0x002fea00078e0200 */
[C---:B------:R-:W-:Y:S04]  /*1bd0*/  @!P0 IADD3 R2, P1, PT, R0.reuse, UR30, RZ ;  /* 0x0000001e00028c10 */ /* 0x040fe8000ff3e0ff */
[----:B------:R-:W-:Y:S02]  /*1be0*/  @!P0 LEA.HI.X.SX32 R0, R0, RZ, 0x1, P1 ;  /* 0x000000ff00008211 */ /* 0x000fe400008f0eff */
[C---:B--2---:R-:W-:Y:S04]  /*1bf0*/  @!P0 LEA R4, P1, R2.reuse, R8, 0x1 ;  /* 0x0000000802048211 */ /* 0x044fe800078208ff */
[----:B------:R-:W-:Y:S05]  /*1c00*/  @!P0 LEA.HI.X R5, R2, R9, R0, 0x1, P1 ;  /* 0x0000000902058211 */ /* 0x000fea00008f0c00 */
[----:B------:R1:W-:Y:S04]  /*1c10*/  @!P0 STG.E.U16 desc[UR38][R4.64], RZ ;  /* 0x000000ff04008986 */ /* 0x0003e8000c101526 */
.L_x_36:
[----:B------:R-:W-:Y:S05]  /*1c20*/  BSYNC.RECONVERGENT B0 ;  /* 0x0000000000007941 */ /* 0x000fea0003800200 */
.L_x_35:
[----:B------:R-:W-:Y:S01]  /*1c30*/  IADD3 R3, PT, PT, R14, R3, RZ ;  /* 0x000000030e037210 */ /* 0x000fe20007ffe0ff */
[----:B------:R-:W-:Y:S06]  /*1c40*/  @P2 BRA `(.L_x_37) ;  /* 0xfffffffc00a82947 */ /* 0x000fec000383ffff */
.L_x_34:
[----:B-1----:R-:W-:Y:S05]  /*1c50*/  BSYNC.RECONVERGENT B1 ;  /* 0x0000000000017941 */ /* 0x002fea0003800200 */
.L_x_33:
[----:B------:R-:W1:Y:S01]  /*1c60*/  LDC R15, c[0x0][0x384] ;  /* 0x0000e100ff0f7b82 */ /* 0x000e620000000800 */
[----:B------:R-:W-:Y:S01]  /*1c70*/  BSSY.RECONVERGENT B1, `(.L_x_38) ;  /* 0x0000051000017945 */ /* 0x000fe20003800200 */
[C---:B------:R-:W-:Y:S01]  /*1c80*/  LEA R5, R14.reuse, R3, 0x1 ;  /* 0x000000030e057211 */ /* 0x040fe200078e08ff */
[----:B------:R-:W-:Y:S01]  /*1c90*/  IMAD R4, R14, 0x3, R3 ;  /* 0x000000030e047824 */ /* 0x000fe200078e0203 */
[----:B------:R-:W-:Y:S01]  /*1ca0*/  IADD3 R2, PT, PT, R3, R14, RZ ;  /* 0x0000000e03027210 */ /* 0x000fe20007ffe0ff */
[----:B------:R-:W1:Y:S06]  /*1cb0*/  LDCU UR4, c[0x0][0x38c] ;  /* 0x00007180ff0477ac */ /* 0x000e6c0008000800 */
.L_x_47:
[----:B-1234-:R-:W-:Y:S01]  /*1cc0*/  LOP3.LUT R6, R3, 0x7f, RZ, 0xc0, !PT ;  /* 0x0000007f03067812 */ /* 0x01efe200078ec0ff */
[----:B------:R-:W-:Y:S01]  /*1cd0*/  BSSY.RECONVERGENT B0, `(.L_x_39) ;  /* 0x0000018000007945 */ /* 0x000fe20003800200 */
[----:B--234-:R-:W-:Y:S02]  /*1ce0*/  LOP3.LUT R8, R2, 0x7f, RZ, 0xc0, !PT ;  /* 0x0000007f02087812 */ /* 0x01cfe400078ec0ff */
[----:B------:R-:W-:Y:S01]  /*1cf0*/  LOP3.LUT R9, R5, 0x7f, RZ, 0xc0, !PT ;  /* 0x0000007f05097812 */ /* 0x000fe200078ec0ff */
[----:B------:R-:W-:Y:S01]  /*1d00*/  VIADD R12, R6, UR35 ;  /* 0x00000023060c7c36 */ /* 0x000fe20008000000 */
        /* <DEDUP_REMOVED lines=10> */
[----:B------:R-:W-:Y:S11]  /*1db0*/  ISETP.GE.AND P0, PT, R0, UR4, PT ;  /* 0x0000000400007c0c */ /* 0x000ff6000bf06270 */
        /* <DEDUP_REMOVED lines=9> */
.L_x_40:
[----:B------:R-:W-:Y:S05]  /*1e50*/  BSYNC.RECONVERGENT B0 ;  /* 0x0000000000007941 */ /* 0x000fea0003800200 */
.L_x_39:
[----:B------:R-:W-:Y:S04]  /*1e60*/  BSSY.RECONVERGENT B0, `(.L_x_41) ;  /* 0x000000d000007945 */ /* 0x000fe80003800200 */
[----:B------:R-:W-:Y:S05]  /*1e70*/  @P4 BRA `(.L_x_42) ;  /* 0x00000000002c4947 */ /* 0x000fea0003800000 */
[----:B------:R-:W-:Y:S04]  /*1e80*/  SHF.R.U32.HI R0, RZ, 0x7, R2 ;  /* 0x00000007ff007819 */ /* 0x000fe80000011602 */
[----:B------:R-:W-:Y:S11]  /*1e90*/  ISETP.GE.AND P0, PT, R0, UR4, PT ;  /* 0x0000000400007c0c */ /* 0x000ff6000bf06270 */
[----:B------:R-:W-:Y:S02]  /*1ea0*/  @!UPT UIADD3 URZ, UPT, UPT, URZ, URZ, URZ ;  /* 0x000000fffffff290 */ /* 0x000fe4000fffe0ff */
[----:B-1----:R-:W1:Y:S08]  /*1eb0*/  @!P0 LDC R6, c[0x0][0x9a0] ;  /* 0x00026800ff068b82 */ /* 0x002e700000000800 */
[----:B------:R-:W2:Y:S01]  /*1ec0*/  @!P0 LDC.64 R12, c[0x0][0x998] ;  /* 0x00026600ff0c8b82 */ /* 0x000ea20000000a00 */
[----:B-1----:R-:W-:Y:S05]  /*1ed0*/  @!P0 IMAD R0, R8, R6, R0 ;  /* 0x0000000608008224 */ /* 0x002fea00078e0200 */
[C---:B------:R-:W-:Y:S04]  /*1ee0*/  @!P0 IADD3 R7, P3, PT, R0.reuse, UR30, RZ ;  /* 0x0000001e00078c10 */ /* 0x040fe8000ff7e0ff */
[----:B------:R-:W-:Y:S02]  /*1ef0*/  @!P0 LEA.HI.X.SX32 R0, R0, RZ, 0x1, P3 ;  /* 0x000000ff00008211 */ /* 0x000fe400018f0eff */
[C---:B--2---:R-:W-:Y:S04]  /*1f00*/  @!P0 LEA R6, P3, R7.reuse, R12, 0x1 ;  /* 0x0000000c07068211 */ /* 0x044fe800078608ff */
[----:B------:R-:W-:Y:S05]  /*1f10*/  @!P0 LEA.HI.X R7, R7, R13, R0, 0x1, P3 ;  /* 0x0000000d07078211 */ /* 0x000fea00018f0c00 */
[----:B------:R2:W-:Y:S04]  /*1f20*/  @!P0 STG.E.U16 desc[UR38][R6.64], RZ ;  /* 0x000000ff06008986 */ /* 0x0005e8000c101526 */
.L_x_42:
[----:B------:R-:W-:Y:S05]  /*1f30*/  BSYNC.RECONVERGENT B0 ;  /* 0x0000000000007941 */ /* 0x000fea0003800200 */
.L_x_41:
[----:B------:R-:W-:Y:S04]  /*1f40*/  BSSY.RECONVERGENT B0, `(.L_x_43) ;  /* 0x000000d000007945 */ /* 0x000fe80003800200 */
[----:B------:R-:W-:Y:S05]  /*1f50*/  @P2 BRA `(.L_x_44) ;  /* 0x00000000002c2947 */ /* 0x000fea0003800000 */
[----:B------:R-:W-:Y:S04]  /*1f60*/  SHF.R.U32.HI R0, RZ, 0x7, R5 ;  /* 0x00000007ff007819 */ /* 0x000fe80000011605 */
[----:B------:R-:W-:Y:S11]  /*1f70*/  ISETP.GE.AND P0, PT, R0, UR4, PT ;  /* 0x0000000400007c0c */ /* 0x000ff6000bf06270 */
[----:B------:R-:W-:Y:S02]  /*1f80*/  @!UPT UIADD3 URZ, UPT, UPT, URZ, URZ, URZ ;  /* 0x000000fffffff290 */ /* 0x000fe4000fffe0ff */
[----:B-12---:R-:W1:Y:S08]  /*1f90*/  @!P0 LDC R6, c[0x0][0x9a0] ;  /* 0x00026800ff068b82 */ /* 0x006e700000000800 */
[----:B------:R-:W2:Y:S01]  /*1fa0*/  @!P0 LDC.64 R12, c[0x0][0x998] ;  /* 0x00026600ff0c8b82 */ /* 0x000ea20000000a00 */
[----:B-1----:R-:W-:Y:S05]  /*1fb0*/  @!P0 IMAD R0, R9, R6, R0 ;  /* 0x0000000609008224 */ /* 0x002fea00078e0200 */
[C---:B------:R-:W-:Y:S04]  /*1fc0*/  @!P0 IADD3 R7, P2, PT, R0.reuse, UR30, RZ ;  /* 0x0000001e00078c10 */ /* 0x040fe8000ff5e0ff */
[----:B------:R-:W-:Y:S02]  /*1fd0*/  @!P0 LEA.HI.X.SX32 R0, R0, RZ, 0x1, P2 ;  /* 0x000000ff00008211 */ /* 0x000fe400010f0eff */
[C---:B--2---:R-:W-:Y:S04]  /*1fe0*/  @!P0 LEA R6, P2, R7.reuse, R12, 0x1 ;  /* 0x0000000c07068211 */ /* 0x044fe800078408ff */
[----:B------:R-:W-:Y:S05]  /*1ff0*/  @!P0 LEA.HI.X R7, R7, R13, R0, 0x1, P2 ;  /* 0x0000000d07078211 */ /* 0x000fea00010f0c00 */
[----:B------:R3:W-:Y:S04]  /*2000*/  @!P0 STG.E.U16 desc[UR38][R6.64], RZ ;  /* 0x000000ff06008986 */ /* 0x0007e8000c101526 */
.L_x_44:
[----:B------:R-:W-:Y:S05]  /*2010*/  BSYNC.RECONVERGENT B0 ;  /* 0x0000000000007941 */ /* 0x000fea0003800200 */
.L_x_43:
[----:B------:R-:W-:Y:S01]  /*2020*/  IADD3 R8, PT, PT, R14, R3, R14 ;  /* 0x000000030e087210 */ /* 0x000fe20007ffe00e */
[----:B------:R-:W-:Y:S04]  /*2030*/  BSSY.RECONVERGENT B0, `(.L_x_45) ;  /* 0x000000d000007945 */ /* 0x000fe80003800200 */
[----:B------:R-:W-:Y:S05]  /*2040*/  @P1 BRA `(.L_x_46) ;  /* 0x00000000002c1947 */ /* 0x000fea0003800000 */
[----:B------:R-:W-:Y:S04]  /*2050*/  SHF.R.U32.HI R0, RZ, 0x7, R4 ;  /* 0x00000007ff007819 */ /* 0x000fe80000011604 */
[----:B------:R-:W-:Y:S11]  /*2060*/  ISETP.GE.AND P0, PT, R0, UR4, PT ;  /* 0x0000000400007c0c */ /* 0x000ff6000bf06270 */
[----:B------:R-:W-:Y:S02]  /*2070*/  @!UPT UIADD3 URZ, UPT, UPT, URZ, URZ, URZ ;  /* 0x000000fffffff290 */ /* 0x000fe4000fffe0ff */
[----:B------:R-:W4:Y:S08]  /*2080*/  @!P0 LDC R3, c[0x0][0x9a0] ;  /* 0x00026800ff038b82 */ /* 0x000f300000000800 */
[----:B-123--:R-:W1:Y:S01]  /*2090*/  @!P0 LDC.64 R6, c[0x0][0x998] ;  /* 0x00026600ff068b82 */ /* 0x00ee620000000a00 */
[----:B----4-:R-:W-:Y:S05]  /*20a0*/  @!P0 IMAD R0, R10, R3, R0 ;  /* 0x000000030a008224 */ /* 0x010fea00078e0200 */
[C---:B------:R-:W-:Y:S04]  /*20b0*/  @!P0 IADD3 R3, P1, PT, R0.reuse, UR30, RZ ;  /* 0x0000001e00038c10 */ /* 0x040fe8000ff3e0ff */
[----:B------:R-:W-:Y:S02]  /*20c0*/  @!P0 LEA.HI.X.SX32 R0, R0, RZ, 0x1, P1 ;  /* 0x000000ff00008211 */ /* 0x000fe400008f0eff */
[C---:B-1----:R-:W-:Y:S04]  /*20d0*/  @!P0 LEA R6, P1, R3.reuse, R6, 0x1 ;  /* 0x0000000603068211 */ /* 0x042fe800078208ff */
[----:B------:R-:W-:Y:S05]  /*20e0*/  @!P0 LEA.HI.X R7, R3, R7, R0, 0x1, P1 ;  /* 0x0000000703078211 */ /* 0x000fea00008f0c00 */
[----:B------:R4:W-:Y:S04]  /*20f0*/  @!P0 STG.E.U16 desc[UR38][R6.64], RZ ;  /* 0x000000ff06008986 */ /* 0x0009e8000c101526 */
.L_x_46:
[----:B------:R-:W-:Y:S05]  /*2100*/  BSYNC.RECONVERGENT B0 ;  /* 0x0000000000007941 */ /* 0x000fea0003800200 */
.L_x_45:
        /* <DEDUP_REMOVED lines=8> */
.L_x_38:
[----:B------:R-:W-:Y:S05]  /*2190*/  EXIT ;  /* 0x000000000000794d */ /* 0x000fea0003800000 */
.L_x_17:
[----:B------:R-:W-:-:S13]  /*21a0*/  ISETP.GT.AND P0, PT, R90, 0x2, PT ;  /* 0x000000025a00780c */ /* 0x000fda0003f04270 */
[----:B------:R-:W-:Y:S05]  /*21b0*/  @P0 BRA `(.L_x_48) ;  /* 0x00000048003c0947 */ /* 0x000fea0003800000 */
[----:B------:R-:W-:-:S05]  /*21c0*/  IMAD.MOV.U32 R2, RZ, RZ, -0x1 ;  /* 0xffffffffff027424 */ /* 0x000fca00078e00ff */
[----:B--2---:R-:W-:-:S05]  /*21d0*/  VIADDMNMX.U32 R4, R90, R2, 0x2, PT ;  /* 0x000000025a047446 */ /* 0x004fca0003800002 */
[----:B------:R-:W-:-:S06]  /*21e0*/  IMAD.SHL.U32 R4, R4, 0x4, RZ ;  /* 0x0000000404047824 */ /* 0x000fcc00078e00ff */
[----:B------:R-:W1:Y:S02]  /*21f0*/  LDC R4, c[0x2][R4] ;  /* 0x0080000004047b82 */ /* 0x000e640000000800 */
[----:B-1----:R-:W-:-:S04]  /*2200*/  SHF.R.S32.HI R5, RZ, 0x1f, R4 ;  /* 0x0000001fff057819 */ /* 0x002fc80000011404 */
.L_x_302:
[----:B------:R-:W-:Y:S05]  /*2210*/  BRX R4 -0x2220                                                                                                                                                                                                                                             (*"BRANCH_TARGETS .L_x_303,.L_x_304,.L_x_305"*) ;  /* 0xffffffdc04787949 */ /* 0x000fea000383ffff */
.L_x_303:
[----:B------:R-:W-:-:S08]  /*2220*/  NOP ;  /* 0x0000000000007918 */ /* 0x000fd00000000000 */
[----:B------:R-:W1:-:S00]  /*2230*/  USETMAXREG.DEALLOC.CTAPOOL 0x60 ;  /* 0x00000060000079c8 */ /* 0x000e4000080e0500 */
[----:B-1----:R-:W-:Y:S01]  /*2240*/  LOP3.LUT P1, RZ, R0, 0x2, RZ, 0xc0, !PT ;  /* 0x0000000200ff7812 */ /* 0x002fe2000782c0ff */
[----:B------:R-:W-:-:S12]  /*2250*/  BSSY.RECONVERGENT B0, `(.L_x_49) ;  /* 0x0000003000007945 */ /* 0x000fd80003800200 */
[----:B------:R-:W-:Y:S05]  /*2260*/  @!P1 BRA `(.L_x_50) ;  /* 0x0000000000049947 */ /* 0x000fea0003800000 */
[----:B------:R-:W-:Y:S05]  /*2270*/  BPT.TRAP 0x1 ;  /* 0x000000040000795c */ /* 0x000fea0000300000 */
.L_x_50:
[----:B------:R-:W-:Y:S05]  /*2280*/  BSYNC.RECONVERGENT B0 ;  /* 0x0000000000007941 */ /* 0x000fea0003800200 */
.L_x_49:
[----:B------:R-:W1:Y:S01]  /*2290*/  S2UR UR32, SR_CgaCtaId ;  /* 0x00000000002079c3 */ /* 0x000e620000008800 */
[----:B------:R-:W-:Y:S01]  /*22a0*/  UMOV UR4, 0x400 ;  /* 0x0000040000047882 */ /* 0x000fe20000000000 */
[----:B------:R-:W-:Y:S01]  /*22b0*/  IMAD.MOV.U32 R14, RZ, RZ, 0x1 ;  /* 0x00000001ff0e7424 */ /* 0x000fe200078e00ff */
[----:B------:R-:W-:-:S04]  /*22c0*/  LOP3.LUT P1, RZ, R0, 0x4, RZ, 0xc0, !PT ;  /* 0x0000000400ff7812 */ /* 0x000fc8000782c0ff */
[----:B------:R-:W-:-:S09]  /*22d0*/  SHF.L.U32 R14, R14, 0x1f, RZ ;  /* 0x0000001f0e0e7819 */ /* 0x000fd200000006ff */
[----:B------:R-:W-:Y:S01]  /*22e0*/  @!P1 IMAD.MOV.U32 R2, RZ, RZ, 0x3000 ;  /* 0x00003000ff029424 */ /* 0x000fe200078e00ff */
[----:B-1----:R-:W-:-:S09]  /*22f0*/  ULEA UR32, UR32, UR4, 0x18 ;  /* 0x0000000420207291 */ /* 0x002fd2000f8ec0ff */
[----:B------:R-:W1:Y:S02]  /*2300*/  SYNCS.PHASECHK.TRANS64.TRYWAIT P0, [UR32+0x1f810], R14 ;  /* 0x01f8100eff0075a7 */ /* 0x000e640008001120 */
[----:B-1----:R-:W-:Y:S05]  /*2310*/  @!P0 BRA `(.L_x_51) ;  /* 0x000000e800c08947 */ /* 0x002fea0003800000 */
.L_x_240:
[----:B------:R-:W-:Y:S01]  /*2320*/  LOP3.LUT P1, RZ, R0, 0x4, RZ, 0xc0, !PT ;  /* 0x0000000400ff7812 */ /* 0x000fe2000782c0ff */
[----:B------:R-:W-:Y:S01]  /*2330*/  BSSY.RECONVERGENT B0, `(.L_x_52) ;  /* 0x0000005000007945 */ /* 0x000fe20003800200 */
[----:B------:R-:W-:-:S11]  /*2340*/  PLOP3.LUT P5, PT, P2, P5, PT, 0xf8, 0x8f ;  /* 0x00000000008f781c */ /* 0x000fd600017abf70 */
[----:B------:R2:W-:Y:S02]  /*2350*/  @!P1 SYNCS.ARRIVE.TRANS64 RZ, [UR32+0x1f800], R2 ;  /* 0x01f80002ffff99a7 */ /* 0x0005e40008000020 */
[----:B------:R-:W-:Y:S05]  /*2360*/  @!P5 BRA `(.L_x_53) ;  /* 0x000000000004d947 */ /* 0x000fea0003800000 */
[----:B------:R-:W-:Y:S05]  /*2370*/  BPT.TRAP 0x1 ;  /* 0x000000040000795c */ /* 0x000fea0000300000 */
.L_x_53:
[----:B------:R-:W-:Y:S05]  /*2380*/  BSYNC.RECONVERGENT B0 ;  /* 0x0000000000007941 */ /* 0x000fea0003800200 */
.L_x_52:
[----:B--2---:R-:W-:Y:S01]  /*2390*/  LOP3.LUT P0, R2, R3, 0x1f, RZ, 0xc0, !PT ;  /* 0x0000001f03027812 */ /* 0x004fe2000780c0ff */
[----:B------:R-:W-:Y:S03]  /*23a0*/  BSSY.RECONVERGENT B0, `(.L_x_54) ;  /* 0x0000004000007945 */ /* 0x000fe60003800200 */
[----:B------:R-:W-:-:S13]  /*23b0*/  PLOP3.LUT P0, PT, P0, P1, PT, 0x8f, 0xf8 ;  /* 0x0000000000f8781c */ /* 0x000fda0000703177 */
[----:B------:R-:W-:Y:S05]  /*23c0*/  @P0 BRA `(.L_x_55) ;  /* 0x0000000000040947 */ /* 0x000fea0003800000 */
[----:B------:R-:W-:Y:S05]  /*23d0*/  BPT.TRAP 0x1 ;  /* 0x000000040000795c */ /* 0x000fea0000300000 */
.L_x_55:
[----:B------:R-:W-:Y:S05]  /*23e0*/  BSYNC.RECONVERGENT B0 ;  /* 0x0000000000007941 */ /* 0x000fea0003800200 */
.L_x_54:
[----:B------:R-:W-:Y:S01]  /*23f0*/  LOP3.LUT P0, RZ, R0, 0x2, RZ, 0xc0, !PT ;  /* 0x0000000200ff7812 */ /* 0x000fe2000780c0ff */
[----:B------:R-:W-:-:S12]  /*2400*/  BSSY.RECONVERGENT B0, `(.L_x_56) ;  /* 0x0000003000007945 */ /* 0x000fd80003800200 */
[----:B------:R-:W-:Y:S05]  /*2410*/  @!P0 BRA `(.L_x_57) ;  /* 0x0000000000048947 */ /* 0x000fea0003800000 */
[----:B------:R-:W-:Y:S05]  /*2420*/  BPT.TRAP 0x1 ;  /* 0x000000040000795c */ /* 0x000fea0000300000 */
.L_x_57:
[----:B------:R-:W-:Y:S05]  /*2430*/  BSYNC.RECONVERGENT B0 ;  /* 0x0000000000007941 */ /* 0x000fea0003800200 */
.L_x_56:
[----:B------:R-:W2:Y:S01]  /*2440*/  LDCU.64 UR4, c[0x0][0x348] ;  /* 0x00006900ff0477ac */ /* 0x000ea20008000a00 */
[----:B------:R-:W-:Y:S01]  /*2450*/  ISETP.NE.AND P6, PT, R90, 0x1, PT ;  /* 0x000000015a00780c */ /* 0x000fe20003fc5270 */
[----:B-1----:R-:W-:Y:S01]  /*2460*/  @!P1 IMAD.MOV.U32 R4, RZ, RZ, 0x3000 ;  /* 0x00003000ff049424 */ /* 0x002fe200078e00ff */
[----:B------:R-:W-:Y:S01]  /*2470*/  ELECT P0, URZ, PT ;  /* 0x0000000000ff782f */ /* 0x000fe20003800000 */
[----:B------:R-:W1:Y:S02]  /*2480*/  LDCU.64 UR14, c[0x0][0x348] ;  /* 0x00006900ff0e77ac */ /* 0x000e640008000a00 */
[----:B------:R3:W-:Y:S01]  /*2490*/  @!P1 SYNCS.ARRIVE.TRANS64.RED.A0TR RZ, [UR32+0x1f800], R4 ;  /* 0x01f80004ffff99a7 */ /* 0x0007e20008300420 */
[----:B------:R-:W-:Y:S02]  /*24a0*/  UIADD3 UR33, UPT, UPT, UR32, 0x1f800, URZ ;  /* 0x0001f80020217890 */ /* 0x000fe4000fffe0ff */
[----:B------:R-:W-:Y:S02]  /*24b0*/  UIADD3 UR48, UPT, UPT, UR32, 0x1000, URZ ;  /* 0x0000100020307890 */ /* 0x000fe4000fffe0ff */
[----:B------:R-:W-:-:S02]  /*24c0*/  UIADD3 UR40, UPT, UPT, UR32, 0x2000, URZ ;  /* 0x0000200020287890 */ /* 0x000fc4000fffe0ff */
[----:B------:R-:W-:-:S03]  /*24d0*/  UIADD3 UR24, UPT, UPT, UR32, 0x6000, URZ ;  /* 0x0000600020187890 */ /* 0x000fc6000fffe0ff */
[----:B------:R-:W-:Y:S01]  /*24e0*/  @P0 IMAD.SHL.U32 R3, R84, 0x80, RZ ;  /* 0x0000008054030824 */ /* 0x000fe200078e00ff */
[----:B--2---:R-:W-:Y:S02]  /*24f0*/  UIADD3 UR6, UP0, UPT, UR4, 0x100, URZ ;  /* 0x0000010004067890 */ /* 0x004fe4000ff1e0ff */
[----:B------:R-:W-:Y:S02]  /*2500*/  UIADD3 UR25, UPT, UPT, UR32, 0x1f800, URZ ;  /* 0x0001f80020197890 */ /* 0x000fe4000fffe0ff */
[----:B------:R-:W-:Y:S01]  /*2510*/  UIADD3.X UR7, UPT, UPT, URZ, UR5, URZ, UP0, !UPT ;  /* 0x00000005ff077290 */ /* 0x000fe200087fe4ff */
[----:B------:R-:W-:Y:S01]  /*2520*/  @P0 R2UR UR27, R3 ;  /* 0x00000000031b02ca */ /* 0x000fe200000e0000 */
[----:B-1----:R-:W-:Y:S02]  /*2530*/  UIADD3 UR4, UP0, UPT, UR14, 0x300, URZ ;  /* 0x000003000e047890 */ /* 0x002fe4000ff1e0ff */
[----:B------:R-:W-:Y:S02]  /*2540*/  UIADD3 UR16, UPT, UPT, UR32, 0x7000, URZ ;  /* 0x0000700020107890 */ /* 0x000fe4000fffe0ff */
[----:B------:R-:W-:-:S02]  /*2550*/  UIADD3.X UR5, UPT, UPT, URZ, UR15, URZ, UP0, !UPT ;  /* 0x0000000fff057290 */ /* 0x000fc400087fe4ff */
[----:B------:R-:W-:Y:S01]  /*2560*/  UIADD3 UR8, UPT, UPT, UR32, 0x8000, URZ ;  /* 0x0000800020087890 */ /* 0x000fe2000fffe0ff */
[----:B------:R-:W-:Y:S01]  /*2570*/  UMOV UR46, 0x0 ;  /* 0x00000000002e7882 */ /* 0x000fe20000000000 */
[----:B------:R-:W-:Y:S01]  /*2580*/  UMOV UR47, 0x10000000 ;  /* 0x10000000002f7882 */ /* 0x000fe20000000000 */
[----:B------:R-:W-:Y:S01]  /*2590*/  UMOV UR34, URZ ;  /* 0x000000ff00227c82 */ /* 0x000fe20008000000 */
[----:B------:R-:W-:Y:S01]  /*25a0*/  UMOV UR36, UR29 ;  /* 0x0000001d00247c82 */ /* 0x000fe20008000000 */
[----:B------:R-:W-:Y:S01]  /*25b0*/  UMOV UR37, UR30 ;  /* 0x0000001e00257c82 */ /* 0x000fe20008000000 */
[----:B------:R-:W-:Y:S01]  /*25c0*/  UMOV UR50, 0x10 ;  /* 0x0000001000327882 */ /* 0x000fe20000000000 */
[----:B------:R-:W-:Y:S01]  /*25d0*/  UMOV UR51, UR35 ;  /* 0x0000002300337c82 */ /* 0x000fe20008000000 */
[----:B------:R-:W-:Y:S01]  /*25e0*/  UMOV UR52, UR29 ;  /* 0x0000001d00347c82 */ /* 0x000fe20008000000 */
[----:B------:R-:W-:Y:S01]  /*25f0*/  UMOV UR53, UR30 ;  /* 0x0000001e00357c82 */ /* 0x000fe20008000000 */
[----:B------:R-:W-:Y:S01]  /*2600*/  UMOV UR49, UR33 ;  /* 0x0000002100317c82 */ /* 0x000fe20008000000 */
[----:B------:R-:W-:Y:S01]  /*2610*/  UMOV UR42, 0x20 ;  /* 0x00000020002a7882 */ /* 0x000fe20000000000 */
[----:B------:R-:W-:Y:S01]  /*2620*/  UMOV UR43, UR35 ;  /* 0x00000023002b7c82 */ /* 0x000fe20008000000 */
[----:B------:R-:W-:Y:S01]  /*2630*/  UMOV UR44, UR29 ;  /* 0x0000001d002c7c82 */ /* 0x000fe20008000000 */
[----:B------:R-:W-:Y:S01]  /*2640*/  UMOV UR45, UR30 ;  /* 0x0000001e002d7c82 */ /* 0x000fe20008000000 */
[----:B------:R-:W-:Y:S01]  /*2650*/  UMOV UR28, URZ ;  /* 0x000000ff001c7c82 */ /* 0x000fe20008000000 */
[----:B------:R3:W-:Y:S01]  /*2660*/  UTMALDG.4D [UR32], [UR6], desc[UR46] ;  /* 0x00002e20060075b4 */ /* 0x0007e20008019000 */
[----:B------:R-:W-:Y:S01]  /*2670*/  UMOV UR41, UR33 ;  /* 0x0000002100297c82 */ /* 0x000fe20008000000 */
[----:B------:R-:W-:Y:S01]  /*2680*/  UMOV UR26, URZ ;  /* 0x000000ff001a7c82 */ /* 0x000fe20008000000 */
[----:B------:R-:W-:Y:S01]  /*2690*/  UMOV UR18, 0x10 ;  /* 0x0000001000127882 */ /* 0x000fe20000000000 */
[----:B------:R-:W-:Y:S01]  /*26a0*/  UMOV UR21, UR29 ;  /* 0x0000001d00157c82 */ /* 0x000fe20008000000 */
[----:B------:R-:W-:Y:S01]  /*26b0*/  UMOV UR22, UR30 ;  /* 0x0000001e00167c82 */ /* 0x000fe20008000000 */
[----:B------:R-:W-:Y:S01]  /*26c0*/  UMOV UR17, UR25 ;  /* 0x0000001900117c82 */ /* 0x000fe20008000000 */
[----:B------:R-:W-:Y:S01]  /*26d0*/  UMOV UR20, UR28 ;  /* 0x0000001c00147c82 */ /* 0x000fe20008000000 */
[----:B------:R3:W-:Y:S01]  /*26e0*/  UTMALDG.4D [UR48], [UR6], desc[UR46] ;  /* 0x00002e30060075b4 */ /* 0x0007e20008019000 */
[----:B------:R-:W-:Y:S01]  /*26f0*/  UMOV UR19, UR27 ;  /* 0x0000001b00137c82 */ /* 0x000fe20008000000 */
[----:B------:R-:W-:Y:S01]  /*2700*/  UMOV UR10, 0x20 ;  /* 0x00000020000a7882 */ /* 0x000fe20000000000 */
[----:B------:R-:W-:Y:S01]  /*2710*/  UMOV UR13, UR29 ;  /* 0x0000001d000d7c82 */ /* 0x000fe20008000000 */
[----:B------:R-:W-:Y:S01]  /*2720*/  UMOV UR14, UR30 ;  /* 0x0000001e000e7c82 */ /* 0x000fe20008000000 */
[----:B------:R-:W-:Y:S01]  /*2730*/  UMOV UR9, UR25 ;  /* 0x0000001900097c82 */ /* 0x000fe20008000000 */
[----:B------:R-:W-:Y:S01]  /*2740*/  UMOV UR12, UR28 ;  /* 0x0000001c000c7c82 */ /* 0x000fe20008000000 */
[----:B------:R-:W-:Y:S01]  /*2750*/  UMOV UR11, UR27 ;  /* 0x0000001b000b7c82 */ /* 0x000fe20008000000 */
[----:B------:R3:W-:Y:S01]  /*2760*/  UTMALDG.4D [UR40], [UR6], desc[UR46] ;  /* 0x00002e28060075b4 */ /* 0x0007e20008019000 */
[----:B------:R3:W-:Y:S01]  /*2770*/  UTMALDG.5D [UR24], [UR4], desc[UR46] ;  /* 0x00002e18040075b4 */ /* 0x0007e20008021000 */
[----:B------:R3:W-:Y:S01]  /*2780*/  UTMALDG.5D [UR16], [UR4], desc[UR46] ;  /* 0x00002e10040075b4 */ /* 0x0007e20008021000 */
[----:B------:R3:W-:Y:S02]  /*2790*/  UTMALDG.5D [UR8], [UR4], desc[UR46] ;  /* 0x00002e08040075b4 */ /* 0x0007e40008021000 */
[----:B---3--:R-:W-:Y:S05]  /*27a0*/  @!P6 BRA `(.L_x_58) ;  /* 0x000000000004e947 */ /* 0x008fea0003800000 */
[----:B------:R-:W-:Y:S05]  /*27b0*/  BPT.TRAP 0x1 ;  /* 0x000000040000795c */ /* 0x000fea0000300000 */
.L_x_58:
[----:B------:R-:W1:Y:S02]  /*27c0*/  SYNCS.PHASECHK.TRANS64.TRYWAIT P0, [UR32+0x1f838], R14 ;  /* 0x01f8380eff0075a7 */ /* 0x000e640008001120 */
[----:B-1----:R-:W-:Y:S05]  /*27d0*/  @!P0 BRA `(.L_x_59) ;  /* 0x000000e400a88947 */ /* 0x002fea0003800000 */
.L_x_242:
[----:B------:R-:W-:Y:S01]  /*27e0*/  R2UR UR27, R84 ;  /* 0x00000000541b72ca */ /* 0x000fe200000e0000 */
[----:B------:R-:W2:Y:S01]  /*27f0*/  LDCU UR4, c[0x0][0x40c] ;  /* 0x00008180ff0477ac */ /* 0x000ea20008000800 */
[----:B------:R-:W3:Y:S01]  /*2800*/  LDC.64 R16, c[0x0][0x400] ;  /* 0x00010000ff107b82 */ /* 0x000ee20000000a00 */
[C---:B------:R-:W-:Y:S01]  /*2810*/  IMAD.SHL.U32 R18, R2.reuse, 0x4, RZ ;  /* 0x0000000402127824 */ /* 0x040fe200078e00ff */
[----:B------:R-:W-:Y:S01]  /*2820*/  LEA R2, R2, UR32, 0x4 ;  /* 0x0000002002027c11 */ /* 0x000fe2000f8e20ff */
[----:B------:R-:W4:Y:S08]  /*2830*/  LDCU UR5, c[0x0][0x410] ;  /* 0x00008200ff0577ac */ /* 0x000f300008000800 */
[----:B------:R-:W-:-:S06]  /*2840*/  USHF.L.U32 UR27, UR27, 0x7, URZ ;  /* 0x000000071b1b7899 */ /* 0x000fcc00080006ff */
[----:B-1----:R-:W-:Y:S01]  /*2850*/  IADD3 R3, PT, PT, R18, UR27, RZ ;  /* 0x0000001b12037c10 */ /* 0x002fe2000fffe0ff */
[----:B--2---:R-:W-:-:S03]  /*2860*/  UIMAD UR4, UR29, UR4, URZ ;  /* 0x000000041d0472a4 */ /* 0x004fc6000f8e02ff */
[C---:B------:R-:W-:Y:S01]  /*2870*/  IADD3 R5, PT, PT, R3.reuse, 0x2, RZ ;  /* 0x0000000203057810 */ /* 0x040fe20007ffe0ff */
[C---:B------:R-:W-:Y:S01]  /*2880*/  VIADD R7, R3.reuse, 0x1 ;  /* 0x0000000103077836 */ /* 0x040fe20000000000 */
[----:B----4-:R-:W-:Y:S01]  /*2890*/  UIMAD UR4, UR30, UR5, UR4 ;  /* 0x000000051e0472a4 */ /* 0x010fe2000f8e0204 */
[-C--:B------:R-:W-:Y:S02]  /*28a0*/  ISETP.GE.AND P3, PT, R3, R6.reuse, PT ;  /* 0x000000060300720c */ /* 0x080fe40003f66270 */
[-C--:B------:R-:W-:Y:S02]  /*28b0*/  ISETP.GE.AND P1, PT, R5, R6.reuse, PT ;  /* 0x000000060500720c */ /* 0x080fe40003f26270 */
[----:B------:R-:W-:Y:S01]  /*28c0*/  ISETP.GE.AND P2, PT, R7, R6, PT ;  /* 0x000000060700720c */ /* 0x000fe20003f46270 */
[C---:B------:R-:W-:Y:S02]  /*28d0*/  VIADD R7, R3.reuse, 0x3 ;  /* 0x0000000303077836 */ /* 0x040fe40000000000 */
[----:B------:R-:W-:-:S03]  /*28e0*/  VIADD R4, R3, UR4 ;  /* 0x0000000403047c36 */ /* 0x000fc60008000000 */
[----:B------:R-:W-:Y:S01]  /*28f0*/  ISETP.GE.AND P0, PT, R7, R6, PT ;  /* 0x000000060700720c */ /* 0x000fe20003f06270 */
[C---:B------:R-:W-:Y:S01]  /*2900*/  VIADD R8, R4.reuse, 0x2 ;  /* 0x0000000204087836 */ /* 0x040fe20000000000 */
[C---:B------:R-:W-:Y:S01]  /*2910*/  IADD3 R10, PT, PT, R4.reuse, 0x1, RZ ;  /* 0x00000001040a7810 */ /* 0x040fe20007ffe0ff */
[C---:B---3--:R-:W-:Y:S01]  /*2920*/  IMAD.WIDE.U32 R12, R4.reuse, 0x4, R16 ;  /* 0x00000004040c7825 */ /* 0x048fe200078e0010 */
[----:B------:R-:W-:-:S03]  /*2930*/  IADD3 R4, PT, PT, R4, 0x3, RZ ;  /* 0x0000000304047810 */ /* 0x000fc60007ffe0ff */
[--C-:B------:R-:W-:Y:S01]  /*2940*/  IMAD.WIDE.U32 R10, R10, 0x4, R16.reuse ;  /* 0x000000040a0a7825 */ /* 0x100fe200078e0010 */
[----:B------:R-:W-:Y:S01]  /*2950*/  @!PT LDS RZ, [RZ] ;  /* 0x00000000fffff984 */ /* 0x000fe20000000800 */
[----:B------:R-:W-:Y:S01]  /*2960*/  @!PT LDS RZ, [RZ] ;  /* 0x00000000fffff984 */ /* 0x000fe20000000800 */
[----:B------:R-:W-:Y:S01]  /*2970*/  @!PT LDS RZ, [RZ] ;  /* 0x00000000fffff984 */ /* 0x000fe20000000800 */
[----:B------:R1:W-:Y:S03]  /*2980*/  LDGSTS.E.LTC128B [R2+0x1f000], desc[UR38][R12.64], !P3 ;  /* 0x1f0000000c027fae */ /* 0x0003e6000d9a1226 */
[--C-:B------:R-:W-:Y:S01]  /*2990*/  IMAD.WIDE.U32 R8, R8, 0x4, R16.reuse ;  /* 0x0000000408087825 */ /* 0x100fe200078e0010 */
[----:B------:R1:W-:Y:S03]  /*29a0*/  LDGSTS.E.LTC128B [R2+0x1f004], desc[UR38][R10.64], !P2 ;  /* 0x1f0040000a027fae */ /* 0x0003e6000d1a1226 */
[----:B------:R-:W-:Y:S01]  /*29b0*/  IMAD.WIDE.U32 R4, R4, 0x4, R16 ;  /* 0x0000000404047825 */ /* 0x000fe200078e0010 */
[----:B------:R1:W-:Y:S04]  /*29c0*/  LDGSTS.E.LTC128B [R2+0x1f008], desc[UR38][R8.64], !P1 ;  /* 0x1f00800008027fae */ /* 0x0003e8000c9a1226 */
[----:B------:R1:W-:Y:S01]  /*29d0*/  LDGSTS.E.LTC128B [R2+0x1f00c], desc[UR38][R4.64], !P0 ;  /* 0x1f00c00004027fae */ /* 0x0003e2000c1a1226 */
[----:B------:R-:W-:Y:S01]  /*29e0*/  NOP ;  /* 0x0000000000007918 */ /* 0x000fe20000000000 */
[----:B------:R-:W-:Y:S02]  /*29f0*/  SYNCS.ARRIVE.TRANS64.RED.A0T1 RZ, [UR32+0x1f830], RZ ;  /* 0x01f830ffffff79a7 */ /* 0x000fe40008200420 */
[----:B------:R-:W-:Y:S01]  /*2a00*/  ARRIVES.LDGSTSBAR.64.TRANSCNT [UR32+0x1f830] ;  /* 0x01f83000ff0079b0 */ /* 0x000fe20008002a20 */
[----:B------:R-:W-:Y:S01]  /*2a10*/  NOP ;  /* 0x0000000000007918 */ /* 0x000fe20000000000 */
[----:B------:R-:W-:Y:S05]  /*2a20*/  @!P6 BRA `(.L_x_60) ;  /* 0x000000000004e947 */ /* 0x000fea0003800000 */
[----:B------:R-:W-:Y:S05]  /*2a30*/  BPT.TRAP 0x1 ;  /* 0x000000040000795c */ /* 0x000fea0000300000 */
.L_x_60:
[----:B------:R-:W-:Y:S01]  /*2a40*/  SYNCS.ARRIVE.TRANS64.A1T0 RZ, [UR32+0x1f830], RZ ;  /* 0x01f830ffffff79a7 */ /* 0x000fe20008100020 */
[----:B------:R-:W-:Y:S05]  /*2a50*/  BRA.U !UP1, `(.L_x_61) ;  /* 0x0000000109047547 */ /* 0x000fea000b800000 */
[----:B------:R-:W-:Y:S05]  /*2a60*/  BPT.TRAP 0x1 ;  /* 0x000000040000795c */ /* 0x000fea0000300000 */
.L_x_61:
[----:B------:R-:W-:-:S13]  /*2a70*/  LOP3.LUT P4, RZ, R0, 0x4, RZ, 0xc0, !PT ;  /* 0x0000000400ff7812 */ /* 0x000fda000788c0ff */
[----:B-1----:R-:W-:Y:S01]  /*2a80*/  @!P4 MOV R4, 0x3000 ;  /* 0x000030000004c802 */ /* 0x002fe20000000f00 */
[----:B------:R-:W1:Y:S02]  /*2a90*/  SYNCS.PHASECHK.TRANS64.TRYWAIT P4, [UR32+0x1f828], R14 ;  /* 0x01f8280eff0075a7 */ /* 0x000e640008081120 */
[----:B-1----:R-:W-:Y:S05]  /*2aa0*/  @!P4 BRA `(.L_x_62) ;  /* 0x000000e4000cc947 */ /* 0x002fea0003800000 */
.L_x_244:
[----:B------:R-:W-:Y:S01]  /*2ab0*/  LOP3.LUT P4, RZ, R0, 0x4, RZ, 0xc0, !PT ;  /* 0x0000000400ff7812 */ /* 0x000fe2000788c0ff */
[----:B------:R-:W-:-:S12]  /*2ac0*/  UPLOP3.LUT UP2, UPT, UP3, UP2, UPT, 0xf8, 0x8f ;  /* 0x00000000008f789c */ /* 0x000fd80001f45f70 */
[----:B------:R2:W-:Y:S01]  /*2ad0*/  @!P4 SYNCS.ARRIVE.TRANS64 RZ, [UR32+0x1f820], R4 ;  /* 0x01f82004ffffc9a7 */ /* 0x0005e20008000020 */
[----:B------:R-:W-:Y:S05]  /*2ae0*/  BRA.U !UP2, `(.L_x_63) ;  /* 0x000000010a047547 */ /* 0x000fea000b800000 */
[----:B------:R-:W-:Y:S05]  /*2af0*/  BPT.TRAP 0x1 ;  /* 0x000000040000795c */ /* 0x000fea0000300000 */
.L_x_63:
[----:B--2---:R-:W-:Y:S01]  /*2b00*/  P2R R4, PR, RZ, 0x1 ;  /* 0x00000001ff047803 */ /* 0x004fe20000000000 */
[----:B------:R-:W-:Y:S01]  /*2b10*/  BSSY.RECONVERGENT B0, `(.L_x_64) ;  /* 0x0000007000007945 */ /* 0x000fe20003800200 */
[----:B------:R-:W-:Y:S02]  /*2b20*/  LOP3.LUT P0, RZ, R0, 0x4, RZ, 0xc0, !PT ;  /* 0x0000000400ff7812 */ /* 0x000fe4000780c0ff */
[----:B------:R-:W-:-:S04]  /*2b30*/  LOP3.LUT P4, R19, R19, 0x1f, RZ, 0xc0, !PT ;  /* 0x0000001f13137812 */ /* 0x000fc8000788c0ff */
[----:B------:R-:W-:Y:S02]  /*2b40*/  PLOP3.LUT P4, PT, P4, P0, PT, 0x8f, 0xf8 ;  /* 0x0000000000f8781c */ /* 0x000fe40002781177 */
[----:B------:R-:W-:-:S11]  /*2b50*/  ISETP.NE.AND P0, PT, R4, RZ, PT ;  /* 0x000000ff0400720c */ /* 0x000fd60003f05270 */
[----:B------:R-:W-:Y:S05]  /*2b60*/  @P4 BRA `(.L_x_65) ;  /* 0x0000000000044947 */ /* 0x000fea0003800000 */
[----:B------:R-:W-:Y:S05]  /*2b70*/  BPT.TRAP 0x1 ;  /* 0x000000040000795c */ /* 0x000fea0000300000 */
.L_x_65:
[----:B------:R-:W-:Y:S05]  /*2b80*/  BSYNC.RECONVERGENT B0 ;  /* 0x0000000000007941 */ /* 0x000fea0003800200 */
.L_x_64:
[----:B------:R-:W-:Y:S05]  /*2b90*/  BRA.U !UP1, `(.L_x_66) ;  /* 0x0000000109047547 */ /* 0x000fea000b800000 */
[----:B------:R-:W-:Y:S05]  /*2ba0*/  BPT.TRAP 0x1 ;  /* 0x000000040000795c */ /* 0x000fea0000300000 */
.L_x_66:
[----:B------:R-:W2:Y:S01]  /*2bb0*/  LDCU.64 UR6, c[0x0][0x348] ;  /* 0x00006900ff0677ac */ /* 0x000ea20008000a00 */
[----:B------:R-:W-:Y:S01]  /*2bc0*/  LOP3.LUT P4, RZ, R0, 0x4, RZ, 0xc0, !PT ;  /* 0x0000000400ff7812 */ /* 0x000fe2000788c0ff */
[----:B------:R-:W3:Y:S01]  /*2bd0*/  LDCU.64 UR46, c[0x0][0x348] ;  /* 0x00006900ff2e77ac */ /* 0x000ee20008000a00 */
[----:B------:R-:W-:Y:S02]  /*2be0*/  UIADD3 UR56, UPT, UPT, UR32, 0x3000, URZ ;  /* 0x0000300020387890 */ /* 0x000fe4000fffe0ff */
[----:B------:R-:W-:Y:S02]  /*2bf0*/  UIADD3 UR57, UPT, UPT, UR32, 0x1f820, URZ ;  /* 0x0001f82020397890 */ /* 0x000fe4000fffe0ff */
[----:B------:R-:W-:Y:S02]  /*2c00*/  UIADD3 UR48, UPT, UPT, UR32, 0x4000, URZ ;  /* 0x0000400020307890 */ /* 0x000fe4000fffe0ff */
[----:B------:R-:W-:-:S05]  /*2c10*/  UIADD3 UR40, UPT, UPT, UR32, 0x5000, URZ ;  /* 0x0000500020287890 */ /* 0x000fca000fffe0ff */
[----:B------:R-:W-:Y:S01]  /*2c20*/  @!P4 MOV R4, 0x3000 ;  /* 0x000030000004c802 */ /* 0x000fe20000000f00 */
[----:B------:R-:W-:Y:S02]  /*2c30*/  UIADD3 UR24, UPT, UPT, UR32, 0xc000, URZ ;  /* 0x0000c00020187890 */ /* 0x000fe4000fffe0ff */
[----:B--2---:R-:W-:Y:S01]  /*2c40*/  UIADD3 UR14, UP0, UPT, UR6, 0x200, URZ ;  /* 0x00000200060e7890 */ /* 0x004fe2000ff1e0ff */
[----:B------:R2:W-:Y:S01]  /*2c50*/  @!P4 SYNCS.ARRIVE.TRANS64.RED.A0TR RZ, [UR32+0x1f820], R4 ;  /* 0x01f82004ffffc9a7 */ /* 0x0005e20008300420 */
[----:B------:R-:W-:Y:S02]  /*2c60*/  UIADD3 UR25, UPT, UPT, UR32, 0x1f820, URZ ;  /* 0x0001f82020197890 */ /* 0x000fe4000fffe0ff */
[----:B------:R-:W-:Y:S02]  /*2c70*/  UIADD3.X UR15, UPT, UPT, URZ, UR7, URZ, UP0, !UPT ;  /* 0x00000007ff0f7290 */ /* 0x000fe400087fe4ff */
[----:B---3--:R-:W-:Y:S02]  /*2c80*/  UIADD3 UR6, UP0, UPT, UR46, 0x400, URZ ;  /* 0x000004002e067890 */ /* 0x008fe4000ff1e0ff */
[----:B------:R-:W-:-:S02]  /*2c90*/  UIADD3 UR16, UPT, UPT, UR32, 0xd000, URZ ;  /* 0x0000d00020107890 */ /* 0x000fc4000fffe0ff */
[----:B------:R-:W-:Y:S02]  /*2ca0*/  UIADD3.X UR7, UPT, UPT, URZ, UR47, URZ, UP0, !UPT ;  /* 0x0000002fff077290 */ /* 0x000fe400087fe4ff */
[----:B------:R-:W-:Y:S01]  /*2cb0*/  UIADD3 UR8, UPT, UPT, UR32, 0xe000, URZ ;  /* 0x0000e00020087890 */ /* 0x000fe2000fffe0ff */
[----:B------:R-:W-:Y:S01]  /*2cc0*/  UMOV UR36, 0x0 ;  /* 0x0000000000247882 */ /* 0x000fe20000000000 */
[----:B------:R-:W-:Y:S01]  /*2cd0*/  UMOV UR37, 0x10000000 ;  /* 0x1000000000257882 */ /* 0x000fe20000000000 */
[----:B------:R-:W-:Y:S01]  /*2ce0*/  UMOV UR58, URZ ;  /* 0x000000ff003a7c82 */ /* 0x000fe20008000000 */
[----:B------:R-:W-:Y:S01]  /*2cf0*/  UMOV UR59, UR35 ;  /* 0x00000023003b7c82 */ /* 0x000fe20008000000 */
        /* <DEDUP_REMOVED lines=12> */
[----:B------:R-:W-:Y:S01]  /*2dc0*/  UTMALDG.4D [UR56], [UR14], desc[UR36] ;  /* 0x000024380e0075b4 */ /* 0x000fe20008019000 */
[----:B------:R-:W-:Y:S01]  /*2dd0*/  UMOV UR41, UR57 ;  /* 0x0000003900297c82 */ /* 0x000fe20008000000 */
[----:B------:R-:W-:Y:S01]  /*2de0*/  UMOV UR26, URZ ;  /* 0x000000ff001a7c82 */ /* 0x000fe20008000000 */
[----:B------:R-:W-:Y:S01]  /*2df0*/  UMOV UR18, 0x10 ;  /* 0x0000001000127882 */ /* 0x000fe20000000000 */
[----:B------:R-:W-:Y:S01]  /*2e00*/  UMOV UR19, UR27 ;  /* 0x0000001b00137c82 */ /* 0x000fe20008000000 */
[----:B------:R-:W-:Y:S01]  /*2e10*/  UMOV UR21, UR29 ;  /* 0x0000001d00157c82 */ /* 0x000fe20008000000 */
[----:B------:R-:W-:Y:S01]  /*2e20*/  UMOV UR22, UR30 ;  /* 0x0000001e00167c82 */ /* 0x000fe20008000000 */
[----:B------:R-:W-:Y:S01]  /*2e30*/  UMOV UR17, UR25 ;  /* 0x0000001900117c82 */ /* 0x000fe20008000000 */
[----:B------:R-:W-:Y:S01]  /*2e40*/  UTMALDG.4D [UR48], [UR14], desc[UR36] ;  /* 0x000024300e0075b4 */ /* 0x000fe20008019000 */
[----:B------:R-:W-:Y:S01]  /*2e50*/  UMOV UR20, UR28 ;  /* 0x0000001c00147c82 */ /* 0x000fe20008000000 */
[----:B------:R-:W-:Y:S01]  /*2e60*/  UMOV UR10, 0x20 ;  /* 0x00000020000a7882 */ /* 0x000fe20000000000 */
[----:B------:R-:W-:Y:S01]  /*2e70*/  UMOV UR13, UR29 ;  /* 0x0000001d000d7c82 */ /* 0x000fe20008000000 */
[----:B------:R-:W-:Y:S01]  /*2e80*/  UMOV UR11, UR27 ;  /* 0x0000001b000b7c82 */ /* 0x000fe20008000000 */
[----:B------:R-:W-:Y:S01]  /*2e90*/  UMOV UR9, UR25 ;  /* 0x0000001900097c82 */ /* 0x000fe20008000000 */
[----:B------:R-:W-:Y:S01]  /*2ea0*/  UMOV UR12, UR28 ;  /* 0x0000001c000c7c82 */ /* 0x000fe20008000000 */
[----:B------:R3:W-:Y:S01]  /*2eb0*/  UTMALDG.4D [UR40], [UR14], desc[UR36] ;  /* 0x000024280e0075b4 */ /* 0x0007e20008019000 */
[----:B------:R2:W-:Y:S01]  /*2ec0*/  UTMALDG.5D [UR24], [UR6], desc[UR36] ;  /* 0x00002418060075b4 */ /* 0x0005e20008021000 */
[----:B------:R2:W-:Y:S01]  /*2ed0*/  UTMALDG.5D [UR16], [UR6], desc[UR36] ;  /* 0x00002410060075b4 */ /* 0x0005e20008021000 */
[----:B---3--:R-:W-:-:S02]  /*2ee0*/  UMOV UR14, UR30 ;  /* 0x0000001e000e7c82 */ /* 0x008fc40008000000 */
[----:B------:R2:W-:Y:S02]  /*2ef0*/  UTMALDG.5D [UR8], [UR6], desc[UR36] ;  /* 0x00002408060075b4 */ /* 0x0005e40008021000 */
[----:B--2---:R-:W-:Y:S05]  /*2f00*/  @!P6 BRA `(.L_x_67) ;  /* 0x000000000004e947 */ /* 0x004fea0003800000 */
[----:B------:R-:W-:Y:S05]  /*2f10*/  BPT.TRAP 0x1 ;  /* 0x000000040000795c */ /* 0x000fea0000300000 */
.L_x_67:
[----:B------:R-:W2:Y:S02]  /*2f20*/  SYNCS.PHASECHK.TRANS64.TRYWAIT P4, [UR32+0x1f848], R14 ;  /* 0x01f8480eff0075a7 */ /* 0x000ea40008081120 */
[----:B--2---:R-:W-:Y:S05]  /*2f30*/  @!P4 BRA `(.L_x_68) ;  /* 0x000000e00000c947 */ /* 0x004fea0003800000 */
.L_x_246:
[----:B------:R-:W3:Y:S01]  /*2f40*/  LDCU UR5, c[0x0][0x424] ;  /* 0x00008480ff0577ac */ /* 0x000ee20008000800 */
[----:B------:R-:W1:Y:S01]  /*2f50*/  LDC.64 R10, c[0x0][0x418] ;  /* 0x00010600ff0a7b82 */ /* 0x000e620000000a00 */
[----:B------:R-:W4:Y:S01]  /*2f60*/  LDCU UR6, c[0x0][0x428] ;  /* 0x00008500ff0677ac */ /* 0x000f220008000800 */
[----:B---3--:R-:W-:-:S04]  /*2f70*/  UIMAD UR5, UR29, UR5, URZ ;  /* 0x000000051d0572a4 */ /* 0x008fc8000f8e02ff */
[----:B----4-:R-:W-:-:S06]  /*2f80*/  UIMAD UR5, UR30, UR6, UR5 ;  /* 0x000000061e0572a4 */ /* 0x010fcc000f8e0205 */
[----:B------:R-:W-:-:S04]  /*2f90*/  IADD3 R3, PT, PT, R3, UR5, RZ ;  /* 0x0000000503037c10 */ /* 0x000fc8000fffe0ff */
[C---:B------:R-:W-:Y:S01]  /*2fa0*/  IADD3 R8, PT, PT, R3.reuse, 0x1, RZ ;  /* 0x0000000103087810 */ /* 0x040fe20007ffe0ff */
[C---:B-12---:R-:W-:Y:S01]  /*2fb0*/  IMAD.WIDE.U32 R4, R3.reuse, 0x4, R10 ;  /* 0x0000000403047825 */ /* 0x046fe200078e000a */
[----:B------:R-:W-:-:S03]  /*2fc0*/  IADD3 R6, PT, PT, R3, 0x2, RZ ;  /* 0x0000000203067810 */ /* 0x000fc60007ffe0ff */
[--C-:B------:R-:W-:Y:S01]  /*2fd0*/  IMAD.WIDE.U32 R8, R8, 0x4, R10.reuse ;  /* 0x0000000408087825 */ /* 0x100fe200078e000a */
[----:B------:R-:W-:Y:S01]  /*2fe0*/  @!PT LDS RZ, [RZ] ;  /* 0x00000000fffff984 */ /* 0x000fe20000000800 */
[----:B------:R-:W-:Y:S01]  /*2ff0*/  @!PT LDS RZ, [RZ] ;  /* 0x00000000fffff984 */ /* 0x000fe20000000800 */
[----:B------:R-:W-:Y:S01]  /*3000*/  @!PT LDS RZ, [RZ] ;  /* 0x00000000fffff984 */ /* 0x000fe20000000800 */
[----:B------:R1:W-:Y:S03]  /*3010*/  LDGSTS.E.LTC128B [R2+0x1f200], desc[UR38][R4.64], !P3 ;  /* 0x1f20000004027fae */ /* 0x0003e6000d9a1226 */
[----:B------:R-:W-:Y:S01]  /*3020*/  IMAD.WIDE.U32 R6, R6, 0x4, R10 ;  /* 0x0000000406067825 */ /* 0x000fe200078e000a */
[----:B------:R2:W-:Y:S04]  /*3030*/  LDGSTS.E.LTC128B [R2+0x1f204], desc[UR38][R8.64], !P2 ;  /* 0x1f20400008027fae */ /* 0x0005e8000d1a1226 */
[----:B------:R2:W-:Y:S01]  /*3040*/  LDGSTS.E.LTC128B [R2+0x1f208], desc[UR38][R6.64], !P1 ;  /* 0x1f20800006027fae */ /* 0x0005e2000c9a1226 */
[----:B-1----:R-:W-:-:S05]  /*3050*/  IADD3 R4, PT, PT, R3, 0x3, RZ ;  /* 0x0000000303047810 */ /* 0x002fca0007ffe0ff */
[----:B------:R-:W-:-:S05]  /*3060*/  IMAD.WIDE.U32 R4, R4, 0x4, R10 ;  /* 0x0000000404047825 */ /* 0x000fca00078e000a */
[----:B------:R2:W-:Y:S01]  /*3070*/  LDGSTS.E.LTC128B [R2+0x1f20c], desc[UR38][R4.64], !P0 ;  /* 0x1f20c00004027fae */ /* 0x0005e2000c1a1226 */
[----:B------:R-:W-:Y:S01]  /*3080*/  NOP ;  /* 0x0000000000007918 */ /* 0x000fe20000000000 */
[----:B------:R-:W-:Y:S02]  /*3090*/  SYNCS.ARRIVE.TRANS64.RED.A0T1 RZ, [UR32+0x1f840], RZ ;  /* 0x01f840ffffff79a7 */ /* 0x000fe40008200420 */
[----:B------:R-:W-:Y:S01]  /*30a0*/  ARRIVES.LDGSTSBAR.64.TRANSCNT [UR32+0x1f840] ;  /* 0x01f84000ff0079b0 */ /* 0x000fe20008002a20 */
[----:B------:R-:W-:Y:S01]  /*30b0*/  NOP ;  /* 0x0000000000007918 */ /* 0x000fe20000000000 */
[----:B------:R-:W-:Y:S05]  /*30c0*/  @!P6 BRA `(.L_x_69) ;  /* 0x000000000004e947 */ /* 0x000fea0003800000 */
[----:B------:R-:W-:Y:S05]  /*30d0*/  BPT.TRAP 0x1 ;  /* 0x000000040000795c */ /* 0x000fea0000300000 */
.L_x_69:
[----:B------:R-:W3:Y:S01]  /*30e0*/  LDL R3, [R1] ;  /* 0x0000000001037983 */ /* 0x000ee20000100800 */
[----:B------:R-:W-:Y:S01]  /*30f0*/  SYNCS.ARRIVE.TRANS64.A1T0 RZ, [UR32+0x1f840], RZ ;  /* 0x01f840ffffff79a7 */ /* 0x000fe20008100020 */
[----:B---3--:R-:W-:-:S13]  /*3100*/  ISETP.NE.AND P0, PT, R3, 0x1, PT ;  /* 0x000000010300780c */ /* 0x008fda0003f05270 */
[----:B------:R-:W-:Y:S05]  /*3110*/  @!P0 EXIT ;  /* 0x000000000000894d */ /* 0x000fea0003800000 */
[----:B------:R-:W1:Y:S01]  /*3120*/  LDC.64 R22, c[0x0][0x400] ;  /* 0x00010000ff167b82 */ /* 0x000e620000000a00 */
[----:B------:R-:W-:Y:S01]  /*3130*/  R2UR UR31, R84 ;  /* 0x00000000541f72ca */ /* 0x000fe200000e0000 */
[----:B------:R-:W-:Y:S01]  /*3140*/  IMAD.MOV.U32 R16, RZ, RZ, RZ ;  /* 0x000000ffff107224 */ /* 0x000fe200078e00ff */
[----:B------:R-:W-:Y:S01]  /*3150*/  CS2R R14, SRZ ;  /* 0x00000000000e7805 */ /* 0x000fe2000001ff00 */
[----:B------:R-:W-:Y:S01]  /*3160*/  IMAD.MOV.U32 R13, RZ, RZ, 0x1 ;  /* 0x00000001ff0d7424 */ /* 0x000fe200078e00ff */
[----:B------:R-:W3:Y:S03]  /*3170*/  LDCU.64 UR40, c[0x0][0x348] ;  /* 0x00006900ff2877ac */ /* 0x000ee60008000a00 */
[----:B------:R-:W4:Y:S01]  /*3180*/  LDC.64 R20, c[0x0][0x418] ;  /* 0x00010600ff147b82 */ /* 0x000f220000000a00 */
[----:B------:R-:W1:Y:S01]  /*3190*/  LDCU UR7, c[0x0][0x408] ;  /* 0x00008100ff0777ac */ /* 0x000e620008000800 */
[----:B------:R-:W1:Y:S01]  /*31a0*/  LDCU UR33, c[0x0][0x380] ;  /* 0x00007000ff2177ac */ /* 0x000e620008000800 */
[----:B------:R-:W1:Y:S01]  /*31b0*/  LDCU UR15, c[0x0][0x420] ;  /* 0x00008400ff0f77ac */ /* 0x000e620008000800 */
[----:B------:R-:W-:Y:S01]  /*31c0*/  UMOV UR6, 0x1 ;  /* 0x0000000100067882 */ /* 0x000fe20000000000 */
[----:B------:R-:W-:-:S05]  /*31d0*/  UMOV UR28, URZ ;  /* 0x000000ff001c7c82 */ /* 0x000fca0008000000 */
.L_x_88:
[----:B------:R-:W-:Y:S01]  /*31e0*/  UIADD3 UR9, UPT, UPT, UR31, 0x1, URZ ;  /* 0x000000011f097890 */ /* 0x000fe2000fffe0ff */
[----:B--2---:R-:W5:Y:S01]  /*31f0*/  LDL R3, [R1+0x50] ;  /* 0x0000500001037983 */ /* 0x004f620000100800 */
[----:B------:R-:W-:Y:S01]  /*3200*/  LOP3.LUT P0, RZ, R0, 0x2, RZ, 0xc0, !PT ;  /* 0x0000000200ff7812 */ /* 0x000fe2000780c0ff */
[----:B------:R-:W-:Y:S01]  /*3210*/  BSSY.RECONVERGENT B0, `(.L_x_70) ;  /* 0x000000b000007945 */ /* 0x000fe20003800200 */
[----:B------:R-:W-:Y:S02]  /*3220*/  R2UR UR10, R84 ;  /* 0x00000000540a72ca */ /* 0x000fe400000e0000 */
[----:B-----5:R-:W-:Y:S11]  /*3230*/  R2UR UR8, R3 ;  /* 0x00000000030872ca */ /* 0x020ff600000e0000 */
[----:B------:R-:W-:Y:S02]  /*3240*/  @!UPT UIADD3 URZ, UPT, UPT, URZ, URZ, URZ ;  /* 0x000000fffffff290 */ /* 0x000fe4000fffe0ff */
[----:B------:R-:W-:Y:S02]  /*3250*/  UISETP.NE.AND UP0, UPT, UR9, UR8, UPT ;  /* 0x000000080900728c */ /* 0x000fe4000bf05270 */
[----:B------:R-:W-:Y:S02]  /*3260*/  UIADD3 UR8, UPT, UPT, UR28, 0x1, URZ ;  /* 0x000000011c087890 */ /* 0x000fe4000fffe0ff */
[----:B------:R-:W-:Y:S07]  /*3270*/  USEL UR31, UR10, UR9, !UP0 ;  /* 0x000000090a1f7287 */ /* 0x000fee000c000000 */
[----:B------:R-:W-:Y:S07]  /*3280*/  @UP0 UIADD3 UR8, UPT, UPT, UR28, URZ, URZ ;  /* 0x000000ff1c080290 */ /* 0x000fee000fffe0ff */
[----:B------:R-:W-:Y:S01]  /*3290*/  UMOV UR28, UR8 ;  /* 0x00000008001c7c82 */ /* 0x000fe20008000000 */
[----:B-1----:R-:W-:Y:S05]  /*32a0*/  @!P0 BRA `(.L_x_71) ;  /* 0x0000000000048947 */ /* 0x002fea0003800000 */
[----:B-1-3--:R-:W-:Y:S05]  /*32b0*/  BPT.TRAP 0x1 ;  /* 0x000000040000795c */ /* 0x00afea0000300000 */
.L_x_71:
[----:B-1-3--:R-:W-:Y:S05]  /*32c0*/  BSYNC.RECONVERGENT B0 ;  /* 0x0000000000007941 */ /* 0x00afea0003800200 */
.L_x_70:
[----:B------:R-:W-:Y:S01]  /*32d0*/  ULEA UR25, UR6, UR32, 0x3 ;  /* 0x0000002006197291 */ /* 0x000fe2000f8e18ff */
[----:B------:R-:W-:Y:S02]  /*32e0*/  SHF.L.U32 R3, R13, 0x1f, RZ ;  /* 0x0000001f0d037819 */ /* 0x000fe400000006ff */
[----:B------:R-:W-:Y:S06]  /*32f0*/  LOP3.LUT P1, RZ, R0, 0x4, RZ, 0xc0, !PT ;  /* 0x0000000400ff7812 */ /* 0x000fec000782c0ff */
[----:B------:R-:W1:Y:S07]  /*3300*/  SYNCS.PHASECHK.TRANS64.TRYWAIT P0, [UR25+0x1f810], R3 ;  /* 0x01f81003ff0075a7 */ /* 0x000e6e0008001119 */
[----:B--2---:R-:W-:Y:S01]  /*3310*/  @!P1 IMAD.MOV.U32 R4, RZ, RZ, 0x3000 ;  /* 0x00003000ff049424 */ /* 0x004fe200078e00ff */
[----:B-1----:R-:W-:Y:S06]  /*3320*/  @!P0 BRA `(.L_x_72) ;  /* 0x000000dc001c8947 */ /* 0x002fec0003800000 */
.L_x_248:
[----:B------:R-:W-:Y:S01]  /*3330*/  LOP3.LUT P0, RZ, R0, 0x4, RZ, 0xc0, !PT ;  /* 0x0000000400ff7812 */ /* 0x000fe2000780c0ff */
[----:B------:R-:W-:Y:S11]  /*3340*/  BSSY.RECONVERGENT B0, `(.L_x_73) ;  /* 0x0000005000007945 */ /* 0x000ff60003800200 */
[----:B------:R-:W-:Y:S01]  /*3350*/  @!UPT UIADD3 URZ, UPT, UPT, URZ, URZ, URZ ;  /* 0x000000fffffff290 */ /* 0x000fe2000fffe0ff */
[----:B------:R2:W-:Y:S01]  /*3360*/  @!P0 SYNCS.ARRIVE.TRANS64 RZ, [UR25+0x1f800], R4 ;  /* 0x01f80004ffff89a7 */ /* 0x0005e20008000019 */
[----:B------:R-:W-:Y:S05]  /*3370*/  @!P5 BRA `(.L_x_74) ;  /* 0x000000000004d947 */ /* 0x000fea0003800000 */
[----:B------:R-:W-:Y:S05]  /*3380*/  BPT.TRAP 0x1 ;  /* 0x000000040000795c */ /* 0x000fea0000300000 */
.L_x_74:
[----:B------:R-:W-:Y:S05]  /*3390*/  BSYNC.RECONVERGENT B0 ;  /* 0x0000000000007941 */ /* 0x000fea0003800200 */
.L_x_73:
[----:B------:R-:W-:Y:S01]  /*33a0*/  ISETP.EQ.OR P0, PT, R19, RZ, P0 ;  /* 0x000000ff1300720c */ /* 0x000fe20000702670 */
[----:B------:R-:W-:Y:S01]  /*33b0*/  BSSY.RECONVERGENT B0, `(.L_x_75) ;  /* 0x0000005000007945 */ /* 0x000fe20003800200 */
[----:B------:R-:W-:Y:S11]  /*33c0*/  LOP3.LUT R0, R0, 0xfffffffe, RZ, 0xc0, !PT ;  /* 0xfffffffe00007812 */ /* 0x000ff600078ec0ff */
[----:B------:R-:W-:Y:S01]  /*33d0*/  @P0 LOP3.LUT R0, R0, 0x1, RZ, 0xfc, !PT ;  /* 0x0000000100000812 */ /* 0x000fe200078efcff */
[----:B------:R-:W-:Y:S05]  /*33e0*/  @P0 BRA `(.L_x_76) ;  /* 0x0000000000040947 */ /* 0x000fea0003800000 */
[----:B------:R-:W-:Y:S05]  /*33f0*/  BPT.TRAP 0x1 ;  /* 0x000000040000795c */ /* 0x000fea0000300000 */
.L_x_76:
[----:B------:R-:W-:Y:S05]  /*3400*/  BSYNC.RECONVERGENT B0 ;  /* 0x0000000000007941 */ /* 0x000fea0003800200 */
.L_x_75:
[----:B------:R-:W-:Y:S01]  /*3410*/  UIADD3 UR34, UP0, UPT, UR40, 0x300, URZ ;  /* 0x0000030028227890 */ /* 0x000fe2000ff1e0ff */
[----:B------:R-:W-:Y:S01]  /*3420*/  ISETP.NE.AND P0, PT, R90, 0x1, PT ;  /* 0x000000015a00780c */ /* 0x000fe20003f05270 */
[----:B------:R-:W-:Y:S02]  /*3430*/  UIMAD UR8, UR6, 0x3000, UR32 ;  /* 0x00003000060878a4 */ /* 0x000fe4000f8e0220 */
[----:B------:R-:W-:Y:S02]  /*3440*/  UIADD3 UR25, UPT, UPT, UR25, 0x1f800, URZ ;  /* 0x0001f80019197890 */ /* 0x000fe4000fffe0ff */
[----:B------:R-:W-:Y:S02]  /*3450*/  USHF.L.U32 UR27, UR31, 0x7, URZ ;  /* 0x000000071f1b7899 */ /* 0x000fe400080006ff */
[----:B------:R-:W-:Y:S02]  /*3460*/  UIADD3.X UR35, UPT, UPT, URZ, UR41, URZ, UP0, !UPT ;  /* 0x00000029ff237290 */ /* 0x000fe400087fe4ff */
[----:B------:R-:W-:Y:S01]  /*3470*/  UIADD3 UR24, UPT, UPT, UR8, 0x6000, URZ ;  /* 0x0000600008187890 */ /* 0x000fe2000fffe0ff */
[----:B------:R-:W-:Y:S01]  /*3480*/  UMOV UR36, 0x0 ;  /* 0x0000000000247882 */ /* 0x000fe20000000000 */
[----:B------:R-:W-:Y:S01]  /*3490*/  UMOV UR37, 0x10000000 ;  /* 0x1000000000257882 */ /* 0x000fe20000000000 */
[----:B------:R-:W-:Y:S01]  /*34a0*/  UMOV UR26, URZ ;  /* 0x000000ff001a7c82 */ /* 0x000fe20008000000 */
[----:B------:R-:W-:Y:S01]  /*34b0*/  UIADD3 UR16, UPT, UPT, UR8, 0x7000, URZ ;  /* 0x0000700008107890 */ /* 0x000fe2000fffe0ff */
[----:B------:R-:W-:Y:S01]  /*34c0*/  UMOV UR18, 0x10 ;  /* 0x0000001000127882 */ /* 0x000fe20000000000 */
[----:B------:R-:W-:Y:S03]  /*34d0*/  UMOV UR20, UR28 ;  /* 0x0000001c00147c82 */ /* 0x000fe60008000000 */
[----:B------:R3:W-:Y:S01]  /*34e0*/  UTMALDG.5D [UR24], [UR34], desc[UR36] ;  /* 0x00002418220075b4 */ /* 0x0007e20008021000 */
[----:B------:R-:W-:Y:S01]  /*34f0*/  UMOV UR21, UR29 ;  /* 0x0000001d00157c82 */ /* 0x000fe20008000000 */
[----:B------:R-:W-:Y:S01]  /*3500*/  UMOV UR22, UR30 ;  /* 0x0000001e00167c82 */ /* 0x000fe20008000000 */
[----:B------:R-:W-:Y:S01]  /*3510*/  UMOV UR17, UR25 ;  /* 0x0000001900117c82 */ /* 0x000fe20008000000 */
[----:B------:R-:W-:Y:S01]  /*3520*/  UMOV UR19, UR27 ;  /* 0x0000001b00137c82 */ /* 0x000fe20008000000 */
[----:B------:R-:W-:Y:S01]  /*3530*/  UIADD3 UR8, UPT, UPT, UR8, 0x8000, URZ ;  /* 0x0000800008087890 */ /* 0x000fe2000fffe0ff */
[----:B------:R-:W-:Y:S01]  /*3540*/  UMOV UR10, 0x20 ;  /* 0x00000020000a7882 */ /* 0x000fe20000000000 */
[----:B------:R3:W-:Y:S01]  /*3550*/  UTMALDG.5D [UR16], [UR34], desc[UR36] ;  /* 0x00002410220075b4 */ /* 0x0007e20008021000 */
[----:B------:R-:W-:Y:S01]  /*3560*/  UMOV UR12, UR28 ;  /* 0x0000001c000c7c82 */ /* 0x000fe20008000000 */
[----:B------:R-:W-:Y:S01]  /*3570*/  UMOV UR13, UR29 ;  /* 0x0000001d000d7c82 */ /* 0x000fe20008000000 */
[----:B------:R-:W-:Y:S01]  /*3580*/  UMOV UR14, UR30 ;  /* 0x0000001e000e7c82 */ /* 0x000fe20008000000 */
[----:B------:R-:W-:Y:S01]  /*3590*/  UMOV UR9, UR25 ;  /* 0x0000001900097c82 */ /* 0x000fe20008000000 */
[----:B------:R-:W-:Y:S01]  /*35a0*/  UMOV UR11, UR27 ;  /* 0x0000001b000b7c82 */ /* 0x000fe20008000000 */
[----:B------:R-:W-:Y:S01]  /*35b0*/  UIADD3 UR23, UPT, UPT, UR6, 0x1, URZ ;  /* 0x0000000106177890 */ /* 0x000fe2000fffe0ff */
[----:B------:R3:W-:Y:S02]  /*35c0*/  UTMALDG.5D [UR8], [UR34], desc[UR36] ;  /* 0x00002408220075b4 */ /* 0x0007e40008021000 */
[----:B---3--:R-:W-:Y:S07]  /*35d0*/  @!P0 BRA `(.L_x_77) ;  /* 0x0000000000048947 */ /* 0x008fee0003800000 */
[----:B------:R-:W-:Y:S05]  /*35e0*/  BPT.TRAP 0x1 ;  /* 0x000000040000795c */ /* 0x000fea0000300000 */
.L_x_77:
[----:B-1----:R-:W-:Y:S04]  /*35f0*/  SHF.L.U32 R3, R15, 0x1f, RZ ;  /* 0x0000001f0f037819 */ /* 0x002fe800000006ff */
[----:B------:R-:W1:Y:S02]  /*3600*/  SYNCS.PHASECHK.TRANS64.TRYWAIT P1, [UR32+0x1f838], R3 ;  /* 0x01f83803ff0075a7 */ /* 0x000e640008021120 */
[----:B-1----:R-:W-:Y:S05]  /*3610*/  @!P1 BRA `(.L_x_78) ;  /* 0x000000d800789947 */ /* 0x002fea0003800000 */
.L_x_250:
[----:B------:R-:W-:Y:S02]  /*3620*/  USHF.L.U32 UR27, UR31, 0x7, URZ ;  /* 0x000000071f1b7899 */ /* 0x000fe400080006ff */
[----:B------:R-:W-:Y:S04]  /*3630*/  UIMAD UR6, UR28, UR7, UR4 ;  /* 0x000000071c0672a4 */ /* 0x000fe8000f8e0204 */
[----:B-1----:R-:W-:Y:S04]  /*3640*/  VIADD R3, R18, UR27 ;  /* 0x0000001b12037c36 */ /* 0x002fe80008000000 */
[C---:B--2---:R-:W-:Y:S01]  /*3650*/  VIADD R4, R3.reuse, UR6 ;  /* 0x0000000603047c36 */ /* 0x044fe20008000000 */
[C---:B------:R-:W-:Y:S01]  /*3660*/  ISETP.GE.AND P4, PT, R3.reuse, UR33, PT ;  /* 0x0000002103007c0c */ /* 0x040fe2000bf86270 */
[----:B------:R-:W-:Y:S02]  /*3670*/  VIADD R17, R3, 0x1 ;  /* 0x0000000103117836 */ /* 0x000fe40000000000 */
[C---:B------:R-:W-:Y:S01]  /*3680*/  VIADD R5, R4.reuse, 0x1 ;  /* 0x0000000104057836 */ /* 0x040fe20000000000 */
[CC--:B------:R-:W-:Y:S01]  /*3690*/  LEA R10, P2, R4.reuse, R22.reuse, 0x2 ;  /* 0x00000016040a7211 */ /* 0x0c0fe200078410ff */
[C---:B------:R-:W-:Y:S01]  /*36a0*/  VIADD R7, R4.reuse, 0x2 ;  /* 0x0000000204077836 */ /* 0x040fe20000000000 */
[----:B------:R-:W-:Y:S01]  /*36b0*/  ISETP.GE.AND P3, PT, R17, UR33, PT ;  /* 0x0000002111007c0c */ /* 0x000fe2000bf66270 */
[C---:B------:R-:W-:Y:S01]  /*36c0*/  VIADD R12, R4.reuse, 0x3 ;  /* 0x00000003040c7836 */ /* 0x040fe20000000000 */
[CC--:B------:R-:W-:Y:S02]  /*36d0*/  LEA R8, P1, R5.reuse, R22.reuse, 0x2 ;  /* 0x0000001605087211 */ /* 0x0c0fe400078210ff */
[-C--:B------:R-:W-:Y:S02]  /*36e0*/  LEA.HI.X R11, R4, R23.reuse, RZ, 0x2, P2 ;  /* 0x00000017040b7211 */ /* 0x080fe400010f14ff */
[-C--:B------:R-:W-:Y:S02]  /*36f0*/  LEA.HI.X R9, R5, R23.reuse, RZ, 0x2, P1 ;  /* 0x0000001705097211 */ /* 0x080fe400008f14ff */
[CC--:B------:R-:W-:Y:S01]  /*3700*/  LEA R6, P2, R7.reuse, R22.reuse, 0x2 ;  /* 0x0000001607067211 */ /* 0x0c0fe200078410ff */
[----:B------:R-:W-:Y:S01]  /*3710*/  @!PT LDS RZ, [RZ] ;  /* 0x00000000fffff984 */ /* 0x000fe20000000800 */
[----:B------:R-:W-:Y:S01]  /*3720*/  @!PT LDS RZ, [RZ] ;  /* 0x00000000fffff984 */ /* 0x000fe20000000800 */
[----:B------:R-:W-:Y:S01]  /*3730*/  @!PT LDS RZ, [RZ] ;  /* 0x00000000fffff984 */ /* 0x000fe20000000800 */
[----:B------:R-:W-:Y:S01]  /*3740*/  LDGSTS.E.LTC128B [R2+0x1f000], desc[UR38][R10.64], !P4 ;  /* 0x1f0000000a027fae */ /* 0x000fe2000e1a1226 */
[C---:B------:R-:W-:Y:S02]  /*3750*/  LEA R4, P1, R12.reuse, R22, 0x2 ;  /* 0x000000160c047211 */ /* 0x040fe400078210ff */
[-C--:B------:R-:W-:Y:S01]  /*3760*/  LEA.HI.X R7, R7, R23.reuse, RZ, 0x2, P2 ;  /* 0x0000001707077211 */ /* 0x080fe200010f14ff */
[----:B------:R1:W-:Y:S01]  /*3770*/  LDGSTS.E.LTC128B [R2+0x1f004], desc[UR38][R8.64], !P3 ;  /* 0x1f00400008027fae */ /* 0x0003e2000d9a1226 */
[----:B------:R-:W-:Y:S01]  /*3780*/  LEA.HI.X R5, R12, R23, RZ, 0x2, P1 ;  /* 0x000000170c057211 */ /* 0x000fe200008f14ff */
[C---:B-1----:R-:W-:Y:S02]  /*3790*/  VIADD R9, R3.reuse, 0x2 ;  /* 0x0000000203097836 */ /* 0x042fe40000000000 */
[----:B------:R-:W-:Y:S03]  /*37a0*/  VIADD R8, R3, 0x3 ;  /* 0x0000000303087836 */ /* 0x000fe60000000000 */
[----:B------:R-:W-:Y:S02]  /*37b0*/  ISETP.GE.AND P2, PT, R9, UR33, PT ;  /* 0x0000002109007c0c */ /* 0x000fe4000bf46270 */
[----:B------:R-:W-:Y:S11]  /*37c0*/  ISETP.GE.AND P1, PT, R8, UR33, PT ;  /* 0x0000002108007c0c */ /* 0x000ff6000bf26270 */
        /* <DEDUP_REMOVED lines=8> */
.L_x_79:
[----:B------:R-:W-:Y:S01]  /*3850*/  SYNCS.ARRIVE.TRANS64.A1T0 RZ, [UR32+0x1f830], RZ ;  /* 0x01f830ffffff79a7 */ /* 0x000fe20008100020 */
[----:B------:R-:W-:Y:S05]  /*3860*/  BRA.U !UP1, `(.L_x_80) ;  /* 0x0000000109047547 */ /* 0x000fea000b800000 */
[----:B------:R-:W-:Y:S05]  /*3870*/  BPT.TRAP 0x1 ;  /* 0x000000040000795c */ /* 0x000fea0000300000 */
.L_x_80:
[----:B------:R-:W-:Y:S02]  /*3880*/  LOP3.LUT P6, RZ, R0, 0x4, RZ, 0xc0, !PT ;  /* 0x0000000400ff7812 */ /* 0x000fe400078cc0ff */
[----:B-1----:R-:W-:Y:S11]  /*3890*/  SHF.L.U32 R4, R14, 0x1f, RZ ;  /* 0x0000001f0e047819 */ /* 0x002ff600000006ff */
[----:B------:R-:W-:Y:S01]  /*38a0*/  @!P6 IMAD.MOV.U32 R5, RZ, RZ, 0x3000 ;  /* 0x00003000ff05e424 */ /* 0x000fe200078e00ff */
[----:B------:R-:W1:Y:S02]  /*38b0*/  SYNCS.PHASECHK.TRANS64.TRYWAIT P6, [UR32+0x1f828], R4 ;  /* 0x01f82804ff0075a7 */ /* 0x000e6400080c1120 */
[----:B-1----:R-:W-:Y:S05]  /*38c0*/  @!P6 BRA `(.L_x_81) ;  /* 0x000000d400e4e947 */ /* 0x002fea0003800000 */
.L_x_252:
[----:B------:R-:W-:Y:S11]  /*38d0*/  LOP3.LUT P6, RZ, R0, 0x4, RZ, 0xc0, !PT ;  /* 0x0000000400ff7812 */ /* 0x000ff600078cc0ff */
[----:B------:R-:W-:Y:S02]  /*38e0*/  @!UPT UIADD3 URZ, UPT, UPT, URZ, URZ, URZ ;  /* 0x000000fffffff290 */ /* 0x000fe4000fffe0ff */
[----:B------:R2:W-:Y:S01]  /*38f0*/  @!P6 SYNCS.ARRIVE.TRANS64 RZ, [UR32+0x1f820], R5 ;  /* 0x01f82005ffffe9a7 */ /* 0x0005e20008000020 */
[----:B------:R-:W-:Y:S05]  /*3900*/  BRA.U !UP2, `(.L_x_82) ;  /* 0x000000010a047547 */ /* 0x000fea000b800000 */
[----:B------:R-:W-:Y:S05]  /*3910*/  BPT.TRAP 0x1 ;  /* 0x000000040000795c */ /* 0x000fea0000300000 */
.L_x_82:
[----:B------:R-:W-:Y:S01]  /*3920*/  LOP3.LUT P6, RZ, R0, 0x1, RZ, 0xc0, !PT ;  /* 0x0000000100ff7812 */ /* 0x000fe200078cc0ff */
[----:B------:R-:W-:Y:S11]  /*3930*/  BSSY.RECONVERGENT B0, `(.L_x_83) ;  /* 0x0000004000007945 */ /* 0x000ff60003800200 */
[----:B------:R-:W-:Y:S01]  /*3940*/  @!UPT UIADD3 URZ, UPT, UPT, URZ, URZ, URZ ;  /* 0x000000fffffff290 */ /* 0x000fe2000fffe0ff */
[----:B------:R-:W-:Y:S05]  /*3950*/  @P6 BRA `(.L_x_84) ;  /* 0x0000000000046947 */ /* 0x000fea0003800000 */
[----:B------:R-:W-:Y:S05]  /*3960*/  BPT.TRAP 0x1 ;  /* 0x000000040000795c */ /* 0x000fea0000300000 */
.L_x_84:
[----:B------:R-:W-:Y:S05]  /*3970*/  BSYNC.RECONVERGENT B0 ;  /* 0x0000000000007941 */ /* 0x000fea0003800200 */
.L_x_83:
[----:B------:R-:W-:Y:S02]  /*3980*/  UIADD3 UR34, UP0, UPT, UR40, 0x400, URZ ;  /* 0x0000040028227890 */ /* 0x000fe4000ff1e0ff */
[----:B------:R-:W-:Y:S02]  /*3990*/  UIADD3 UR25, UPT, UPT, UR32, 0x1f820, URZ ;  /* 0x0001f82020197890 */ /* 0x000fe4000fffe0ff */
[----:B------:R-:W-:Y:S02]  /*39a0*/  UIADD3 UR24, UPT, UPT, UR32, 0xc000, URZ ;  /* 0x0000c00020187890 */ /* 0x000fe4000fffe0ff */
[----:B------:R-:W-:Y:S01]  /*39b0*/  UIADD3.X UR35, UPT, UPT, URZ, UR41, URZ, UP0, !UPT ;  /* 0x00000029ff237290 */ /* 0x000fe200087fe4ff */
        /* <DEDUP_REMOVED lines=18> */
[----:B------:R-:W-:Y:S02]  /*3ae0*/  UMOV UR9, UR25 ;  /* 0x0000001900097c82 */ /* 0x000fe40008000000 */
[----:B------:R3:W-:Y:S02]  /*3af0*/  UTMALDG.5D [UR8], [UR34], desc[UR36] ;  /* 0x00002408220075b4 */ /* 0x0007e40008021000 */
[----:B---3--:R-:W-:Y:S05]  /*3b00*/  @!P0 BRA `(.L_x_85) ;  /* 0x0000000000048947 */ /* 0x008fea0003800000 */
[----:B------:R-:W-:Y:S05]  /*3b10*/  BPT.TRAP 0x1 ;  /* 0x000000040000795c */ /* 0x000fea0000300000 */
.L_x_85:
[----:B-1----:R-:W-:Y:S04]  /*3b20*/  SHF.L.U32 R4, R16, 0x1f, RZ ;  /* 0x0000001f10047819 */ /* 0x002fe800000006ff */
[----:B------:R-:W1:Y:S02]  /*3b30*/  SYNCS.PHASECHK.TRANS64.TRYWAIT P6, [UR32+0x1f848], R4 ;  /* 0x01f84804ff0075a7 */ /* 0x000e6400080c1120 */
[----:B-1----:R-:W-:Y:S05]  /*3b40*/  @!P6 BRA `(.L_x_86) ;  /* 0x000000d4005ce947 */ /* 0x002fea0003800000 */
.L_x_254:
[----:B------:R-:W-:Y:S06]  /*3b50*/  UIMAD UR6, UR28, UR15, UR5 ;  /* 0x0000000f1c0672a4 */ /* 0x000fec000f8e0205 */
[----:B------:R-:W-:Y:S04]  /*3b60*/  VIADD R3, R3, UR6 ;  /* 0x0000000603037c36 */ /* 0x000fe80008000000 */
[C---:B-1----:R-:W-:Y:S01]  /*3b70*/  VIADD R4, R3.reuse, 0x1 ;  /* 0x0000000103047836 */ /* 0x042fe20000000000 */
[CC--:B----4-:R-:W-:Y:S04]  /*3b80*/  LEA R10, P6, R3.reuse, R20.reuse, 0x2 ;  /* 0x00000014030a7211 */ /* 0x0d0fe800078c10ff */
[CC--:B------:R-:W-:Y:S02]  /*3b90*/  LEA.HI.X R11, R3.reuse, R21.reuse, RZ, 0x2, P6 ;  /* 0x00000015030b7211 */ /* 0x0c0fe400030f14ff */
[CC--:B------:R-:W-:Y:S03]  /*3ba0*/  LEA R8, P6, R4.reuse, R20.reuse, 0x2 ;  /* 0x0000001404087211 */ /* 0x0c0fe600078c10ff */
[----:B------:R-:W-:Y:S01]  /*3bb0*/  @!PT LDS RZ, [RZ] ;  /* 0x00000000fffff984 */ /* 0x000fe20000000800 */
[----:B------:R-:W-:Y:S01]  /*3bc0*/  @!PT LDS RZ, [RZ] ;  /* 0x00000000fffff984 */ /* 0x000fe20000000800 */
[----:B------:R-:W-:Y:S01]  /*3bd0*/  @!PT LDS RZ, [RZ] ;  /* 0x00000000fffff984 */ /* 0x000fe20000000800 */
[----:B------:R1:W-:Y:S01]  /*3be0*/  LDGSTS.E.LTC128B [R2+0x1f200], desc[UR38][R10.64], !P4 ;  /* 0x1f2000000a027fae */ /* 0x0003e2000e1a1226 */
[-C--:B------:R-:W-:Y:S01]  /*3bf0*/  LEA.HI.X R9, R4, R21.reuse, RZ, 0x2, P6 ;  /* 0x0000001504097211 */ /* 0x080fe200030f14ff */
[C---:B------:R-:W-:Y:S02]  /*3c00*/  VIADD R4, R3.reuse, 0x2 ;  /* 0x0000000203047836 */ /* 0x040fe40000000000 */
[----:B------:R-:W-:Y:S02]  /*3c10*/  VIADD R3, R3, 0x3 ;  /* 0x0000000303037836 */ /* 0x000fe40000000000 */
[----:B------:R1:W-:Y:S01]  /*3c20*/  LDGSTS.E.LTC128B [R2+0x1f204], desc[UR38][R8.64], !P3 ;  /* 0x1f20400008027fae */ /* 0x0003e2000d9a1226 */
[CC--:B------:R-:W-:Y:S04]  /*3c30*/  LEA R6, P6, R4.reuse, R20.reuse, 0x2 ;  /* 0x0000001404067211 */ /* 0x0c0fe800078c10ff */
[-C--:B------:R-:W-:Y:S02]  /*3c40*/  LEA.HI.X R7, R4, R21.reuse, RZ, 0x2, P6 ;  /* 0x0000001504077211 */ /* 0x080fe400030f14ff */
[C---:B------:R-:W-:Y:S03]  /*3c50*/  LEA R4, P6, R3.reuse, R20, 0x2 ;  /* 0x0000001403047211 */ /* 0x040fe600078c10ff */
[----:B------:R1:W-:Y:S01]  /*3c60*/  LDGSTS.E.LTC128B [R2+0x1f208], desc[UR38][R6.64], !P2 ;  /* 0x1f20800006027fae */ /* 0x0003e2000d1a1226 */
[----:B--2---:R-:W-:Y:S05]  /*3c70*/  LEA.HI.X R5, R3, R21, RZ, 0x2, P6 ;  /* 0x0000001503057211 */ /* 0x004fea00030f14ff */
[----:B------:R1:W-:Y:S01]  /*3c80*/  LDGSTS.E.LTC128B [R2+0x1f20c], desc[UR38][R4.64], !P1 ;  /* 0x1f20c00004027fae */ /* 0x0003e2000c9a1226 */
[----:B------:R-:W-:Y:S01]  /*3c90*/  NOP ;  /* 0x0000000000007918 */ /* 0x000fe20000000000 */
[----:B------:R-:W-:Y:S02]  /*3ca0*/  SYNCS.ARRIVE.TRANS64.RED.A0T1 RZ, [UR32+0x1f840], RZ ;  /* 0x01f840ffffff79a7 */ /* 0x000fe40008200420 */
[----:B------:R-:W-:Y:S01]  /*3cb0*/  ARRIVES.LDGSTSBAR.64.TRANSCNT [UR32+0x1f840] ;  /* 0x01f84000ff0079b0 */ /* 0x000fe20008002a20 */
[----:B------:R-:W-:Y:S01]  /*3cc0*/  NOP ;  /* 0x0000000000007918 */ /* 0x000fe20000000000 */
[----:B------:R-:W-:Y:S05]  /*3cd0*/  @!P0 BRA `(.L_x_87) ;  /* 0x0000000000048947 */ /* 0x000fea0003800000 */
[----:B------:R-:W-:Y:S05]  /*3ce0*/  BPT.TRAP 0x1 ;  /* 0x000000040000795c */ /* 0x000fea0000300000 */
.L_x_87:
[----:B------:R-:W-:Y:S01]  /*3cf0*/  LOP3.LUT R16, R16, 0x1, RZ, 0x3c, !PT ;  /* 0x0000000110107812 */ /* 0x000fe200078e3cff */
[----:B------:R-:W-:Y:S01]  /*3d00*/  SYNCS.ARRIVE.TRANS64.A1T0 RZ, [UR32+0x1f840], RZ ;  /* 0x01f840ffffff79a7 */ /* 0x000fe20008100020 */
[----:B------:R-:W2:Y:S01]  /*3d10*/  LDL.LU R3, [R1] ;  /* 0x0000000001037983 */ /* 0x000ea20000300800 */
[----:B------:R-:W-:Y:S01]  /*3d20*/  LOP3.LUT R15, R15, 0x1, RZ, 0x3c, !PT ;  /* 0x000000010f0f7812 */ /* 0x000fe200078e3cff */
[----:B------:R-:W-:Y:S01]  /*3d30*/  UISETP.NE.AND UP0, UPT, UR23, 0x2, UPT ;  /* 0x000000021700788c */ /* 0x000fe2000bf05270 */
[----:B------:R-:W-:Y:S03]  /*3d40*/  LOP3.LUT R14, R14, 0x1, RZ, 0x3c, !PT ;  /* 0x000000010e0e7812 */ /* 0x000fe600078e3cff */
[----:B------:R-:W-:Y:S02]  /*3d50*/  USEL UR8, URZ, 0x1, UP0 ;  /* 0x00000001ff087887 */ /* 0x000fe40008000000 */
[----:B------:R-:W-:Y:S04]  /*3d60*/  USEL UR6, UR23, URZ, UP0 ;  /* 0x000000ff17067287 */ /* 0x000fe80008000000 */
[----:B------:R-:W-:Y:S02]  /*3d70*/  LOP3.LUT R13, R13, UR8, RZ, 0x3c, !PT ;  /* 0x000000080d0d7c12 */ /* 0x000fe4000f8e3cff */
[C---:B--2---:R-:W-:Y:S01]  /*3d80*/  ISETP.GT.U32.AND P0, PT, R3.reuse, 0x2, PT ;  /* 0x000000020300780c */ /* 0x044fe20003f04070 */
[----:B------:R-:W-:Y:S05]  /*3d90*/  VIADD R3, R3, 0xffffffff ;  /* 0xffffffff03037836 */ /* 0x000fea0000000000 */
[----:B------:R2:W-:Y:S07]  /*3da0*/  STL [R1], R3 ;  /* 0x0000000301007387 */ /* 0x0005ee0000100800 */
[----:B------:R-:W-:Y:S05]  /*3db0*/  @P0 BRA `(.L_x_88) ;  /* 0xfffffff400080947 */ /* 0x000fea000383ffff */
[----:B------:R-:W-:Y:S05]  /*3dc0*/  EXIT ;  /* 0x000000000000794d */ /* 0x000fea0003800000 */
.L_x_304:
[----:B------:R-:W-:-:S08]  /*3dd0*/  NOP ;  /* 0x0000000000007918 */ /* 0x000fd00000000000 */
[----:B------:R-:W1:-:S00]  /*3de0*/  USETMAXREG.DEALLOC.CTAPOOL 0x60 ;  /* 0x00000060000079c8 */ /* 0x000e4000080e0500 */
[----:B------:R-:W2:Y:S01]  /*3df0*/  S2UR UR16, SR_CgaCtaId ;  /* 0x00000000001079c3 */ /* 0x000ea20000008800 */
[----:B------:R-:W-:Y:S01]  /*3e00*/  UMOV UR4, 0x40 ;  /* 0x0000004000047882 */ /* 0x000fe20000000000 */
[----:B------:R-:W-:Y:S01]  /*3e10*/  NOP ;  /* 0x0000000000007918 */ /* 0x000fe20000000000 */
[----:B--2---:R-:W-:-:S03]  /*3e20*/  ULEA UR5, UR16, UR4, 0x18 ;  /* 0x0000000410057291 */ /* 0x004fc6000f8ec0ff */
[----:B------:R-:W-:Y:S02]  /*3e30*/  UMOV UR4, 0x400 ;  /* 0x0000040000047882 */ /* 0x000fe40000000000 */
[----:B------:R-:W-:-:S04]  /*3e40*/  ULEA UR16, UR16, UR4, 0x18 ;  /* 0x0000000410107291 */ /* 0x000fc8000f8ec0ff */
[----:B-1----:R-:W1:Y:S02]  /*3e50*/  LDS.U8 R0, [UR5+0x1c] ;  /* 0x00001c05ff007984 */ /* 0x002e640008000000 */
[----:B-1----:R-:W-:-:S13]  /*3e60*/  ISETP.NE.AND P0, PT, R0, RZ, PT ;  /* 0x000000ff0000720c */ /* 0x002fda0003f05270 */
[----:B------:R-:W-:Y:S05]  /*3e70*/  @P0 BRA `(.L_x_89) ;  /* 0x0000000000580947 */ /* 0x000fea0003800000 */
[----:B------:R-:W-:-:S13]  /*3e80*/  ELECT P0, URZ, PT ;  /* 0x0000000000ff782f */ /* 0x000fda0003800000 */
[----:B------:R-:W-:Y:S05]  /*3e90*/  @!P0 BRA `(.L_x_90) ;  /* 0x00000000005c8947 */ /* 0x000fea0003800000 */
[----:B------:R-:W-:Y:S01]  /*3ea0*/  UMOV UR4, 0x10 ;  /* 0x0000001000047882 */ /* 0x000fe20000000000 */
[----:B------:R-:W-:Y:S01]  /*3eb0*/  HFMA2 R2, -RZ, RZ, 0, 5.9604644775390625e-08 ;  /* 0x00000001ff027431 */ /* 0x000fe200000001ff */
[----:B------:R-:W-:-:S03]  /*3ec0*/  MOV R3, 0xffff ;  /* 0x0000ffff00037802 */ /* 0x000fc60000000f00 */
[----:B------:R-:W-:Y:S04]  /*3ed0*/  DEPBAR.LE SB1, 0x36 ;  /* 0x00009d800000791a */ /* 0x000fe80000000000 */
[----:B------:R-:W1:Y:S02]  /*3ee0*/  UTCATOMSWS.FIND_AND_SET.ALIGN UP1, UR4, UR4 ;  /* 0x00000004000475e3 */ /* 0x000e640008020800 */
[----:B-1----:R-:W-:Y:S01]  /*3ef0*/  MOV R0, UR4 ;  /* 0x0000000400007c02 */ /* 0x002fe20008000f00 */
[----:B------:R-:W-:Y:S06]  /*3f00*/  BRA.U UP1, `(.L_x_91) ;  /* 0x0000000101187547 */ /* 0x000fec000b800000 */
.L_x_92:
[----:B------:R-:W-:Y:S05]  /*3f10*/  NANOSLEEP 0x64 ;  /* 0x000000640000795d */ /* 0x000fea0003800000 */
[----:B------:R-:W-:-:S05]  /*3f20*/  UMOV UR4, 0x10 ;  /* 0x0000001000047882 */ /* 0x000fca0000000000 */
[----:B------:R-:W-:Y:S04]  /*3f30*/  DEPBAR.LE SB1, 0x36 ;  /* 0x00009d800000791a */ /* 0x000fe80000000000 */
[----:B------:R-:W1:Y:S02]  /*3f40*/  UTCATOMSWS.FIND_AND_SET.ALIGN UP1, UR4, UR4 ;  /* 0x00000004000475e3 */ /* 0x000e640008020800 */
[----:B-1----:R-:W-:Y:S01]  /*3f50*/  MOV R0, UR4 ;  /* 0x0000000400007c02 */ /* 0x002fe20008000f00 */
[----:B------:R-:W-:Y:S05]  /*3f60*/  BRA.U !UP1, `(.L_x_92) ;  /* 0xfffffffd09e87547 */ /* 0x000fea000b83ffff */
.L_x_91:
[-C--:B------:R-:W-:Y:S02]  /*3f70*/  SHF.L.U32 R3, R3, R0.reuse, RZ ;  /* 0x0000000003037219 */ /* 0x080fe400000006ff */
[----:B------:R-:W-:Y:S01]  /*3f80*/  SHF.L.U32 R2, R2, R0, RZ ;  /* 0x0000000002027219 */ /* 0x000fe200000006ff */
[----:B------:R-:W-:Y:S02]  /*3f90*/  IMAD.SHL.U32 R0, R0, 0x20, RZ ;  /* 0x0000002000007824 */ /* 0x000fe400078e00ff */
[----:B------:R1:W-:Y:S04]  /*3fa0*/  ATOMS.OR RZ, [UR5+0x14], R3 ;  /* 0x00001403ffff798c */ /* 0x0003e8000b000005 */
[----:B------:R1:W-:Y:S04]  /*3fb0*/  ATOMS.OR RZ, [UR5+0x18], R2 ;  /* 0x00001802ffff798c */ /* 0x0003e8000b000005 */
[----:B------:R1:W-:Y:S01]  /*3fc0*/  STS [UR16+0x1f8c0], R0 ;  /* 0x01f8c000ff007988 */ /* 0x0003e20008000810 */
[----:B------:R-:W-:Y:S05]  /*3fd0*/  BRA `(.L_x_90) ;  /* 0x00000000000c7947 */ /* 0x000fea0003800000 */
.L_x_89:
[----:B------:R1:W-:Y:S02]  /*3fe0*/  STS [UR16+0x1f8c0], R2 ;  /* 0x01f8c002ff007988 */ /* 0x0003e40008000810 */
[----:B-1----:R-:W-:Y:S02]  /*3ff0*/  MOV R2, 0x4010 ;  /* 0x0000401000027802 */ /* 0x002fe40000000f00 */
[----:B------:R-:W-:Y:S05]  /*4000*/  CALL.REL.NOINC `($__internal_1_$__cuda_sm10x_tcgen05_guardrail_trap_phase_invalid_during_alloc) ;  /* 0x000000d800b47944 */ /* 0x000fea0003c00000 */
.L_x_90:
[----:B------:R-:W-:Y:S05]  /*4010*/  WARPSYNC.ALL ;  /* 0x0000000000007948 */ /* 0x000fea0003800000 */
[----:B------:R-:W-:Y:S01]  /*4020*/  USHF.R.U32.HI UR6, URZ, 0x4, UR16 ;  /* 0x00000004ff067899 */ /* 0x000fe20008011610 */
[----:B------:R-:W-:Y:S01]  /*4030*/  NOP ;  /* 0x0000000000007918 */ /* 0x000fe20000000000 */
[----:B------:R-:W-:Y:S01]  /*4040*/  UIADD3 UR4, UPT, UPT, UR16, 0xc000, URZ ;  /* 0x0000c00010047890 */ /* 0x000fe2000fffe0ff */
[----:B------:R-:W-:Y:S01]  /*4050*/  BSSY.RECONVERGENT B0, `(.L_x_93) ;  /* 0x000001f000007945 */ /* 0x000fe20003800200 */
[----:B------:R-:W-:Y:S02]  /*4060*/  UIADD3 UR7, UPT, UPT, UR16, 0x6000, URZ ;  /* 0x0000600010077890 */ /* 0x000fe4000fffe0ff */
[----:B------:R-:W-:-:S02]  /*4070*/  UIADD3 UR8, UPT, UPT, UR16, 0xf000, URZ ;  /* 0x0000f00010087890 */ /* 0x000fc4000fffe0ff */
[----:B------:R-:W-:Y:S02]  /*4080*/  UIADD3 UR5, UPT, UPT, UR16, 0x3000, URZ ;  /* 0x0000300010057890 */ /* 0x000fe4000fffe0ff */
[----:B------:R-:W-:Y:S02]  /*4090*/  ULOP3.LUT UR24, UR6, 0x3fff, URZ, 0xc0, !UPT ;  /* 0x00003fff06187892 */ /* 0x000fe4000f8ec0ff */
[----:B------:R-:W-:Y:S02]  /*40a0*/  USHF.R.U32.HI UR6, URZ, 0x4, UR4 ;  /* 0x00000004ff067899 */ /* 0x000fe40008011604 */
[----:B------:R-:W-:Y:S02]  /*40b0*/  USHF.R.U32.HI UR9, URZ, 0x4, UR7 ;  /* 0x00000004ff097899 */ /* 0x000fe40008011607 */
[----:B------:R-:W-:Y:S02]  /*40c0*/  USHF.R.U32.HI UR4, URZ, 0x4, UR8 ;  /* 0x00000004ff047899 */ /* 0x000fe40008011608 */
[----:B------:R-:W-:-:S02]  /*40d0*/  USHF.R.U32.HI UR7, URZ, 0x4, UR5 ;  /* 0x00000004ff077899 */ /* 0x000fc40008011605 */
[----:B------:R-:W-:Y:S02]  /*40e0*/  ULOP3.LUT UR5, UR9, 0x3fff, URZ, 0xc0, !UPT ;  /* 0x00003fff09057892 */ /* 0x000fe4000f8ec0ff */
[----:B------:R-:W-:Y:S02]  /*40f0*/  ULOP3.LUT UR32, UR4, 0x3fff, URZ, 0xc0, !UPT ;  /* 0x00003fff04207892 */ /* 0x000fe4000f8ec0ff */
[----:B------:R-:W-:Y:S02]  /*4100*/  ULOP3.LUT UR7, UR7, 0x3fff, URZ, 0xc0, !UPT ;  /* 0x00003fff07077892 */ /* 0x000fe4000f8ec0ff */
[----:B------:R-:W-:Y:S02]  /*4110*/  ULOP3.LUT UR6, UR6, 0x3fff, URZ, 0xc0, !UPT ;  /* 0x00003fff06067892 */ /* 0x000fe4000f8ec0ff */
[----:B------:R-:W-:Y:S02]  /*4120*/  ULOP3.LUT UR40, UR24, 0x10000, URZ, 0xfc, !UPT ;  /* 0x0001000018287892 */ /* 0x000fe4000f8efcff */
[----:B------:R-:W-:-:S02]  /*4130*/  ULOP3.LUT UR4, UR5, 0x10000, URZ, 0xfc, !UPT ;  /* 0x0001000005047892 */ /* 0x000fc4000f8efcff */
[----:B------:R-:W-:Y:S02]  /*4140*/  ULOP3.LUT UR22, UR32, 0x4000000, URZ, 0xfc, !UPT ;  /* 0x0400000020167892 */ /* 0x000fe4000f8efcff */
[----:B------:R-:W-:Y:S02]  /*4150*/  ULOP3.LUT UR24, UR24, 0x1000000, URZ, 0xfc, !UPT ;  /* 0x0100000018187892 */ /* 0x000fe4000f8efcff */
[----:B------:R-:W-:Y:S02]  /*4160*/  ULOP3.LUT UR38, UR7, 0x10000, URZ, 0xfc, !UPT ;  /* 0x0001000007267892 */ /* 0x000fe4000f8efcff */
[----:B------:R-:W-:Y:S02]  /*4170*/  ULOP3.LUT UR30, UR6, 0x10000, URZ, 0xfc, !UPT ;  /* 0x00010000061e7892 */ /* 0x000fe4000f8efcff */
[----:B------:R-:W-:Y:S02]  /*4180*/  ULOP3.LUT UR32, UR32, 0x10000, URZ, 0xfc, !UPT ;  /* 0x0001000020207892 */ /* 0x000fe4000f8efcff */
[----:B------:R-:W-:-:S02]  /*4190*/  ULOP3.LUT UR5, UR5, 0x1000000, URZ, 0xfc, !UPT ;  /* 0x0100000005057892 */ /* 0x000fc4000f8efcff */
[----:B------:R-:W-:Y:S01]  /*41a0*/  ULOP3.LUT UR28, UR6, 0x1000000, URZ, 0xfc, !UPT ;  /* 0x01000000061c7892 */ /* 0x000fe2000f8efcff */
[----:B------:R-:W-:Y:S01]  /*41b0*/  UMOV UR41, 0xc0004010 ;  /* 0xc000401000297882 */ /* 0x000fe20000000000 */
[----:B------:R-:W-:Y:S01]  /*41c0*/  UMOV UR25, 0xc0004010 ;  /* 0xc000401000197882 */ /* 0x000fe20000000000 */
[----:B------:R-:W-:Y:S01]  /*41d0*/  UMOV UR39, 0xc0004010 ;  /* 0xc000401000277882 */ /* 0x000fe20000000000 */
[----:B------:R-:W-:Y:S01]  /*41e0*/  UMOV UR31, 0xc0004010 ;  /* 0xc0004010001f7882 */ /* 0x000fe20000000000 */
[----:B------:R-:W-:Y:S01]  /*41f0*/  UMOV UR23, 0x40004040 ;  /* 0x4000404000177882 */ /* 0x000fe20000000000 */
[----:B------:R-:W-:Y:S01]  /*4200*/  UMOV UR33, 0x40004040 ;  /* 0x4000404000217882 */ /* 0x000fe20000000000 */
[----:B------:R-:W-:Y:S01]  /*4210*/  UMOV UR29, 0xc0004010 ;  /* 0xc0004010001d7882 */ /* 0x000fe20000000000 */
[----:B------:R-:W-:Y:S05]  /*4220*/  @!P3 BRA `(.L_x_94) ;  /* 0x000000000004b947 */ /* 0x000fea0003800000 */
[----:B------:R-:W-:Y:S05]  /*4230*/  BPT.TRAP 0x1 ;  /* 0x000000040000795c */ /* 0x000fea0000300000 */
.L_x_94:
[----:B------:R-:W-:Y:S05]  /*4240*/  BSYNC.RECONVERGENT B0 ;  /* 0x0000000000007941 */ /* 0x000fea0003800200 */
.L_x_93:
[----:B-1----:R-:W-:Y:S01]  /*4250*/  SHF.L.U32 R3, RZ, 0x1f, RZ ;  /* 0x0000001fff037819 */ /* 0x002fe200000006ff */
[----:B------:R-:W-:-:S03]  /*4260*/  IMAD.MOV.U32 R2, RZ, RZ, 0x1 ;  /* 0x00000001ff027424 */ /* 0x000fc600078e00ff */
[----:B------:R-:W1:Y:S02]  /*4270*/  SYNCS.PHASECHK.TRANS64.TRYWAIT P0, [UR16+0x1f800], R3 ;  /* 0x01f80003ff0075a7 */ /* 0x000e640008001110 */
[----:B------:R-:W-:Y:S01]  /*4280*/  SHF.L.U32 R2, R2, 0x1f, RZ ;  /* 0x0000001f02027819 */ /* 0x000fe200000006ff */
[----:B-1----:R-:W-:Y:S06]  /*4290*/  @!P0 BRA `(.L_x_95) ;  /* 0x000000cc00a08947 */ /* 0x002fec0003800000 */
.L_x_256:
[----:B------:R-:W2:Y:S01]  /*42a0*/  SYNCS.PHASECHK.TRANS64.TRYWAIT P0, [UR16+0x1f858], R2 ;  /* 0x01f85802ff0075a7 */ /* 0x000ea20008001110 */
[----:B------:R-:W-:Y:S01]  /*42b0*/  HFMA2 R6, -RZ, RZ, 0, 1.33514404296875e-05 ;  /* 0x000000e0ff067431 */ /* 0x000fe200000001ff */
[----:B------:R-:W-:Y:S01]  /*42c0*/  MOV R5, 0xe0 ;  /* 0x000000e000057802 */ /* 0x000fe20000000f00 */
[----:B------:R-:W-:Y:S01]  /*42d0*/  HFMA2 R4, -RZ, RZ, 0, 1.33514404296875e-05 ;  /* 0x000000e0ff047431 */ /* 0x000fe200000001ff */
[----:B--2---:R-:W-:Y:S06]  /*42e0*/  @!P0 BRA `(.L_x_96) ;  /* 0x000000cc00a48947 */ /* 0x004fec0003800000 */
.L_x_258:
[----:B------:R-:W-:Y:S01]  /*42f0*/  R2UR UR14, R6 ;  /* 0x00000000060e72ca */ /* 0x000fe200000e0000 */
[----:B------:R-:W-:Y:S01]  /*4300*/  UIADD3 UR36, UPT, UPT, UR40, 0x100, URZ ;  /* 0x0000010028247890 */ /* 0x000fe2000fffe0ff */
[----:B------:R-:W-:Y:S01]  /*4310*/  R2UR UR13, R5 ;  /* 0x00000000050d72ca */ /* 0x000fe200000e0000 */
[----:B------:R-:W-:Y:S01]  /*4320*/  UIADD3 UR8, UPT, UPT, UR4, 0x100, URZ ;  /* 0x0000010004087890 */ /* 0x000fe2000fffe0ff */
[----:B------:R-:W-:Y:S01]  /*4330*/  R2UR UR12, R4 ;  /* 0x00000000040c72ca */ /* 0x000fe200000e0000 */
[----:B------:R-:W-:Y:S01]  /*4340*/  UIADD3 UR34, UPT, UPT, UR40, 0x200, URZ ;  /* 0x0000020028227890 */ /* 0x000fe2000fffe0ff */
[----:B------:R-:W-:Y:S01]  /*4350*/  ISETP.NE.AND P1, PT, R90, 0x2, PT ;  /* 0x000000025a00780c */ /* 0x000fe20003f25270 */
[----:B------:R-:W-:Y:S01]  /*4360*/  UIADD3 UR6, UPT, UPT, UR4, 0x200, URZ ;  /* 0x0000020004067890 */ /* 0x000fe2000fffe0ff */
[----:B------:R-:W-:Y:S01]  /*4370*/  UMOV UR26, 0x0 ;  /* 0x00000000001a7882 */ /* 0x000fe20000000000 */
[----:B------:R-:W-:Y:S01]  /*4380*/  UMOV UR27, 0x8200010 ;  /* 0x08200010001b7882 */ /* 0x000fe20000000000 */
[----:B------:R-:W-:Y:S01]  /*4390*/  UMOV UR10, UR4 ;  /* 0x00000004000a7c82 */ /* 0x000fe20008000000 */
[----:B------:R-:W-:Y:S01]  /*43a0*/  UMOV UR11, 0xc0004010 ;  /* 0xc0004010000b7882 */ /* 0x000fe20000000000 */
        /* <DEDUP_REMOVED lines=8> */
[----:B------:R2:W-:Y:S01]  /*4430*/  UTCHMMA gdesc[UR40], gdesc[UR10], tmem[UR14], tmem[UR26], idesc[UR27], !UPT ;  /* 0x00ff1a0a280075ea */ /* 0x0005e2000f80000e */
[----:B------:R2:W-:Y:S01]  /*4440*/  UTCHMMA gdesc[UR36], gdesc[UR8], tmem[UR13], tmem[UR20], idesc[UR21], UPT ;  /* 0x00ff1408240075ea */ /* 0x0005e2000b80000d */
[----:B------:R2:W-:Y:S01]  /*4450*/  UTCHMMA gdesc[UR34], gdesc[UR6], tmem[UR12], tmem[UR18], idesc[UR19], UPT ;  /* 0x00ff1206220075ea */ /* 0x0005e2000b80000c */
[----:B------:R-:W-:Y:S05]  /*4460*/  @!P1 BRA `(.L_x_97) ;  /* 0x0000000000049947 */ /* 0x000fea0003800000 */
[----:B--2---:R-:W-:Y:S05]  /*4470*/  BPT.TRAP 0x1 ;  /* 0x000000040000795c */ /* 0x004fea0000300000 */
.L_x_97:
[----:B--2---:R-:W-:-:S09]  /*4480*/  UIADD3 UR6, UPT, UPT, UR16, 0x1f850, URZ ;  /* 0x0001f85010067890 */ /* 0x004fd2000fffe0ff */
[----:B------:R2:W-:Y:S01]  /*4490*/  UTCBAR [UR6], URZ ;  /* 0x000000ff060073e9 */ /* 0x0005e200080000ff */
[----:B------:R-:W-:Y:S05]  /*44a0*/  BRA.U !UP0, `(.L_x_98) ;  /* 0x0000000108047547 */ /* 0x000fea000b800000 */
[----:B--2---:R-:W-:Y:S05]  /*44b0*/  BPT.TRAP 0x1 ;  /* 0x000000040000795c */ /* 0x004fea0000300000 */
.L_x_98:
[----:B------:R-:W3:Y:S02]  /*44c0*/  SYNCS.PHASECHK.TRANS64.TRYWAIT P0, [UR16+0x1f820], R3 ;  /* 0x01f82003ff0075a7 */ /* 0x000ee40008001110 */
[----:B---3--:R-:W-:Y:S05]  /*44d0*/  @!P0 BRA `(.L_x_99) ;  /* 0x000000cc00408947 */ /* 0x008fea0003800000 */
.L_x_260:
[----:B------:R-:W-:Y:S05]  /*44e0*/  @!P1 BRA `(.L_x_100) ;  /* 0x0000000000049947 */ /* 0x000fea0003800000 */
[----:B--2---:R-:W-:Y:S05]  /*44f0*/  BPT.TRAP 0x1 ;  /* 0x000000040000795c */ /* 0x004fea0000300000 */
.L_x_100:
[----:B------:R-:W3:Y:S02]  /*4500*/  SYNCS.PHASECHK.TRANS64.TRYWAIT P0, [UR16+0x1f868], R2 ;  /* 0x01f86802ff0075a7 */ /* 0x000ee40008001110 */
[----:B---3--:R-:W-:Y:S05]  /*4510*/  @!P0 BRA `(.L_x_101) ;  /* 0x000000cc00488947 */ /* 0x008fea0003800000 */
.L_x_262:
[----:B------:R-:W-:Y:S05]  /*4520*/  @!P1 BRA `(.L_x_102) ;  /* 0x0000000000049947 */ /* 0x000fea0003800000 */
[----:B--2---:R-:W-:Y:S05]  /*4530*/  BPT.TRAP 0x1 ;  /* 0x000000040000795c */ /* 0x004fea0000300000 */
.L_x_102:
[----:B------:R-:W3:Y:S01]  /*4540*/  SYNCS.PHASECHK.TRANS64.TRYWAIT P0, [UR16+0x1f878], R2 ;  /* 0x01f87802ff0075a7 */ /* 0x000ee20008001110 */
[----:B------:R-:W-:Y:S01]  /*4550*/  HFMA2 R4, -RZ, RZ, 0, 5.7220458984375e-06 ;  /* 0x00000060ff047431 */ /* 0x000fe200000001ff */
[----:B------:R-:W-:Y:S01]  /*4560*/  MOV R5, 0x60 ;  /* 0x0000006000057802 */ /* 0x000fe20000000f00 */
[----:B---3--:R-:W-:Y:S06]  /*4570*/  @!P0 BRA `(.L_x_103) ;  /* 0x000000cc00488947 */ /* 0x008fec0003800000 */
.L_x_264:
[----:B-1----:R-:W-:Y:S01]  /*4580*/  IMAD.MOV.U32 R0, RZ, RZ, 0x60 ;  /* 0x00000060ff007424 */ /* 0x002fe200078e00ff */
[----:B------:R-:W-:Y:S01]  /*4590*/  R2UR UR17, R5 ;  /* 0x00000000051172ca */ /* 0x000fe200000e0000 */
[----:B------:R-:W-:Y:S01]  /*45a0*/  UIADD3 UR14, UPT, UPT, UR30, 0x100, URZ ;  /* 0x000001001e0e7890 */ /* 0x000fe2000fffe0ff */
[----:B------:R-:W-:Y:S01]  /*45b0*/  R2UR UR9, R4 ;  /* 0x00000000040972ca */ /* 0x000fe200000e0000 */
[----:B------:R-:W-:Y:S01]  /*45c0*/  UIADD3 UR12, UPT, UPT, UR38, 0x100, URZ ;  /* 0x00000100260c7890 */ /* 0x000fe2000fffe0ff */
[----:B------:R-:W-:Y:S01]  /*45d0*/  R2UR UR8, R0 ;  /* 0x00000000000872ca */ /* 0x000fe200000e0000 */
[----:B------:R-:W-:Y:S02]  /*45e0*/  UIADD3 UR10, UPT, UPT, UR38, 0x200, URZ ;  /* 0x00000200260a7890 */ /* 0x000fe4000fffe0ff */
[----:B--2---:R-:W-:Y:S01]  /*45f0*/  UIADD3 UR6, UPT, UPT, UR30, 0x200, URZ ;  /* 0x000002001e067890 */ /* 0x004fe2000fffe0ff */
        /* <DEDUP_REMOVED lines=14> */
[----:B-1----:R-:W-:Y:S05]  /*46e0*/  BPT.TRAP 0x1 ;  /* 0x000000040000795c */ /* 0x002fea0000300000 */
.L_x_104:
[----:B-1----:R-:W-:-:S09]  /*46f0*/  UIADD3 UR6, UPT, UPT, UR16, 0x1f860, URZ ;  /* 0x0001f86010067890 */ /* 0x002fd2000fffe0ff */
[----:B------:R1:W-:Y:S01]  /*4700*/  UTCBAR [UR6], URZ ;  /* 0x000000ff060073e9 */ /* 0x0003e200080000ff */
[----:B------:R-:W-:Y:S05]  /*4710*/  @!P1 BRA `(.L_x_105) ;  /* 0x0000000000049947 */ /* 0x000fea0003800000 */
[----:B-1----:R-:W-:Y:S05]  /*4720*/  BPT.TRAP 0x1 ;  /* 0x000000040000795c */ /* 0x002fea0000300000 */
.L_x_105:
[----:B------:R-:W2:Y:S01]  /*4730*/  SYNCS.PHASECHK.TRANS64.TRYWAIT P0, [UR16+0x1f880], R3 ;  /* 0x01f88003ff0075a7 */ /* 0x000ea20008001110 */
[----:B------:R-:W-:Y:S01]  /*4740*/  HFMA2 R2, -RZ, RZ, 0, 2.86102294921875e-06 ;  /* 0x00000030ff027431 */ /* 0x000fe200000001ff */
[----:B------:R-:W-:Y:S01]  /*4750*/  MOV R4, 0xe0 ;  /* 0x000000e000047802 */ /* 0x000fe20000000f00 */
[----:B--2---:R-:W-:Y:S06]  /*4760*/  @!P0 BRA `(.L_x_106) ;  /* 0x000000c800e48947 */ /* 0x004fec0003800000 */
.L_x_266:
[----:B--2---:R-:W-:Y:S01]  /*4770*/  IMAD.MOV.U32 R0, RZ, RZ, 0xe8 ;  /* 0x000000e8ff007424 */ /* 0x004fe200078e00ff */
[----:B------:R-:W-:Y:S01]  /*4780*/  R2UR UR50, R2 ;  /* 0x00000000023272ca */ /* 0x000fe200000e0000 */
[----:B------:R-:W-:Y:S01]  /*4790*/  IMAD.MOV.U32 R3, RZ, RZ, 0x30 ;  /* 0x00000030ff037424 */ /* 0x000fe200078e00ff */
        /* <DEDUP_REMOVED lines=13> */
[----:B------:R-:W-:Y:S01]  /*4870*/  UIADD3 UR8, UPT, UPT, UR28, 0x20, URZ ;  /* 0x000000201c087890 */ /* 0x000fe2000fffe0ff */
[----:B------:R-:W-:Y:S01]  /*4880*/  R2UR UR27, R0 ;  /* 0x00000000001b72ca */ /* 0x000fe200000e0000 */
[----:B------:R-:W-:Y:S01]  /*4890*/  IMAD.MOV.U32 R0, RZ, RZ, 0x108 ;  /* 0x00000108ff007424 */ /* 0x000fe200078e00ff */
[----:B------:R-:W-:Y:S01]  /*48a0*/  R2UR UR26, R2 ;  /* 0x00000000021a72ca */ /* 0x000fe200000e0000 */
[----:B------:R-:W-:Y:S01]  /*48b0*/  IMAD.MOV.U32 R2, RZ, RZ, 0x118 ;  /* 0x00000118ff027424 */ /* 0x000fe200078e00ff */
[C---:B------:R-:W-:Y:S01]  /*48c0*/  R2UR UR42, R3.reuse ;  /* 0x00000000032a72ca */ /* 0x040fe200000e0000 */
[----:B-1----:R-:W-:Y:S01]  /*48d0*/  UIADD3 UR6, UPT, UPT, UR28, 0x40, URZ ;  /* 0x000000401c067890 */ /* 0x002fe2000fffe0ff */
[----:B------:R-:W-:Y:S01]  /*48e0*/  R2UR UR21, R0 ;  /* 0x00000000001572ca */ /* 0x000fe200000e0000 */
[----:B------:R-:W-:Y:S01]  /*48f0*/  IMAD.MOV.U32 R0, RZ, RZ, 0x110 ;  /* 0x00000110ff007424 */ /* 0x000fe200078e00ff */
[----:B------:R-:W-:Y:S01]  /*4900*/  R2UR UR20, R3 ;  /* 0x00000000031472ca */ /* 0x000fe200000e0000 */
[----:B------:R-:W-:Y:S01]  /*4910*/  UIADD3 UR74, UPT, UPT, UR28, 0x60, URZ ;  /* 0x000000601c4a7890 */ /* 0x000fe2000fffe0ff */
[----:B------:R-:W-:Y:S01]  /*4920*/  R2UR UR17, R2 ;  /* 0x00000000021172ca */ /* 0x000fe200000e0000 */
[----:B------:R-:W-:Y:S01]  /*4930*/  UIADD3 UR72, UPT, UPT, UR28, 0x80, URZ ;  /* 0x000000801c487890 */ /* 0x000fe2000fffe0ff */
[----:B------:R-:W-:Y:S01]  /*4940*/  R2UR UR19, R0 ;  /* 0x00000000001372ca */ /* 0x000fe200000e0000 */
[----:B------:R-:W-:Y:S01]  /*4950*/  IMAD.MOV.U32 R0, RZ, RZ, 0x30 ;  /* 0x00000030ff007424 */ /* 0x000fe200078e00ff */
[----:B------:R-:W-:-:S02]  /*4960*/  UIADD3 UR70, UPT, UPT, UR28, 0xa0, URZ ;  /* 0x000000a01c467890 */ /* 0x000fc4000fffe0ff */
[----:B------:R-:W-:Y:S02]  /*4970*/  UIADD3 UR68, UPT, UPT, UR28, 0xc0, URZ ;  /* 0x000000c01c447890 */ /* 0x000fe4000fffe0ff */
[----:B------:R-:W-:Y:S01]  /*4980*/  R2UR UR18, R0 ;  /* 0x00000000001272ca */ /* 0x000fe200000e0000 */
[----:B------:R-:W-:Y:S01]  /*4990*/  UIADD3 UR66, UPT, UPT, UR28, 0xe0, URZ ;  /* 0x000000e01c427890 */ /* 0x000fe2000fffe0ff */
        /* <DEDUP_REMOVED lines=8> */
[----:B------:R1:W-:Y:S01]  /*4a20*/  UTCHMMA tmem[UR49], gdesc[UR28], tmem[UR50], tmem[UR56], idesc[UR57], !UPT ;  /* 0x00ff381c310079ea */ /* 0x0003e2000f800032 */
[----:B------:R-:W-:Y:S01]  /*4a30*/  UMOV UR75, 0xc0004010 ;  /* 0xc0004010004b7882 */ /* 0x000fe20000000000 */
[----:B------:R-:W-:Y:S01]  /*4a40*/  UMOV UR64, 0x0 ;  /* 0x0000000000407882 */ /* 0x000fe20000000000 */
[----:B------:R-:W-:Y:S01]  /*4a50*/  UMOV UR65, 0x80d0010 ;  /* 0x080d001000417882 */ /* 0x000fe20000000000 */
[----:B------:R1:W-:Y:S01]  /*4a60*/  UTCHMMA tmem[UR47], gdesc[UR8], tmem[UR48], tmem[UR54], idesc[UR55], UPT ;  /* 0x00ff36082f0079ea */ /* 0x0003e2000b800030 */
        /* <DEDUP_REMOVED lines=16> */
[----:B------:R1:W-:Y:S01]  /*4b70*/  UTCHMMA tmem[UR19], gdesc[UR68], tmem[UR20], tmem[UR58], idesc[UR59], UPT ;  /* 0x00ff3a44130079ea */ /* 0x0003e2000b800014 */
[----:B------:R1:W-:Y:S01]  /*4b80*/  UTCHMMA tmem[UR17], gdesc[UR66], tmem[UR18], tmem[UR52], idesc[UR53], UPT ;  /* 0x00ff3442110079ea */ /* 0x0003e2000b800012 */
[----:B------:R-:W-:Y:S05]  /*4b90*/  @!P1 BRA `(.L_x_107) ;  /* 0x0000000000049947 */ /* 0x000fea0003800000 */
[----:B-1----:R-:W-:Y:S05]  /*4ba0*/  BPT.TRAP 0x1 ;  /* 0x000000040000795c */ /* 0x002fea0000300000 */
.L_x_107:
[----:B-1----:R-:W-:-:S09]  /*4bb0*/  UIADD3 UR8, UPT, UPT, UR16, 0x1f888, URZ ;  /* 0x0001f88810087890 */ /* 0x002fd2000fffe0ff */
[----:B------:R1:W-:Y:S01]  /*4bc0*/  UTCBAR [UR8], URZ ;  /* 0x000000ff080073e9 */ /* 0x0003e200080000ff */
[----:B------:R-:W-:Y:S05]  /*4bd0*/  BRA.U !UP0, `(.L_x_108) ;  /* 0x0000000108047547 */ /* 0x000fea000b800000 */
[----:B-1----:R-:W-:Y:S05]  /*4be0*/  BPT.TRAP 0x1 ;  /* 0x000000040000795c */ /* 0x002fea0000300000 */
.L_x_108:
[----:B------:R-:W2:Y:S01]  /*4bf0*/  LDL R0, [R1] ;  /* 0x0000000001007983 */ /* 0x000ea20000100800 */
[----:B-1----:R-:W-:Y:S01]  /*4c00*/  UIADD3 UR8, UPT, UPT, UR16, 0x1f828, URZ ;  /* 0x0001f82810087890 */ /* 0x002fe2000fffe0ff */
[----:B------:R-:W-:Y:S01]  /*4c10*/  IMAD.MOV.U32 R8, RZ, RZ, RZ ;  /* 0x000000ffff087224 */ /* 0x000fe200078e00ff */
[----:B------:R-:W-:-:S07]  /*4c20*/  UMOV UR9, URZ ;  /* 0x000000ff00097c82 */ /* 0x000fce0008000000 */
[----:B------:R1:W-:Y:S01]  /*4c30*/  UTCBAR [UR8], URZ ;  /* 0x000000ff080073e9 */ /* 0x0003e200080000ff */
[----:B--2---:R-:W-:Y:S02]  /*4c40*/  ISETP.NE.AND P0, PT, R0, 0x1, PT ;  /* 0x000000010000780c */ /* 0x004fe40003f05270 */
[----:B------:R-:W-:-:S11]  /*4c50*/  MOV R0, RZ ;  /* 0x000000ff00007202 */ /* 0x000fd60000000f00 */
[----:B-1----:R-:W-:Y:S05]  /*4c60*/  @!P0 BRA `(.L_x_109) ;  /* 0x0000001000dc8947 */ /* 0x002fea0003800000 */
[----:B------:R-:W-:Y:S01]  /*4c70*/  UMOV UR15, 0xc0004010 ;  /* 0xc0004010000f7882 */ /* 0x000fe20000000000 */
[----:B------:R-:W-:Y:S01]  /*4c80*/  UMOV UR13, 0xc0004010 ;  /* 0xc0004010000d7882 */ /* 0x000fe20000000000 */
[----:B------:R-:W-:Y:S01]  /*4c90*/  HFMA2 R7, -RZ, RZ, 0, 0 ;  /* 0x00000000ff077431 */ /* 0x000fe200000001ff */
[----:B------:R-:W-:Y:S01]  /*4ca0*/  UMOV UR8, UR10 ;  /* 0x0000000a00087c82 */ /* 0x000fe20008000000 */
[----:B------:R-:W-:Y:S01]  /*4cb0*/  HFMA2 R4, -RZ, RZ, 0, 5.9604644775390625e-08 ;  /* 0x00000001ff047431 */ /* 0x000fe200000001ff */
[----:B------:R-:W-:Y:S01]  /*4cc0*/  UMOV UR9, 0xc0004010 ;  /* 0xc000401000097882 */ /* 0x000fe20000000000 */
[----:B------:R-:W-:Y:S02]  /*4cd0*/  HFMA2 R8, -RZ, RZ, 0, 0 ;  /* 0x00000000ff087431 */ /* 0x000fe400000001ff */
[----:B------:R-:W-:Y:S01]  /*4ce0*/  IMAD.U32 R16, RZ, RZ, UR14 ;  /* 0x0000000eff107e24 */ /* 0x000fe2000f8e00ff */
[----:B------:R-:W-:Y:S01]  /*4cf0*/  MOV R14, UR12 ;  /* 0x0000000c000e7c02 */ /* 0x000fe20008000f00 */
[----:B------:R-:W-:Y:S01]  /*4d00*/  IMAD.U32 R17, RZ, RZ, UR15 ;  /* 0x0000000fff117e24 */ /* 0x000fe2000f8e00ff */
[----:B------:R-:W-:Y:S01]  /*4d10*/  MOV R5, RZ ;  /* 0x000000ff00057202 */ /* 0x000fe20000000f00 */
[----:B------:R-:W-:Y:S01]  /*4d20*/  IMAD.U32 R15, RZ, RZ, UR13 ;  /* 0x0000000dff0f7e24 */ /* 0x000fe2000f8e00ff */
[----:B------:R-:W-:Y:S01]  /*4d30*/  MOV R2, RZ ;  /* 0x000000ff00027202 */ /* 0x000fe20000000f00 */
[----:B------:R-:W-:Y:S01]  /*4d40*/  IMAD.MOV.U32 R6, RZ, RZ, 0x1 ;  /* 0x00000001ff067424 */ /* 0x000fe200078e00ff */
[----:B------:R-:W-:Y:S01]  /*4d50*/  MOV R12, UR8 ;  /* 0x00000008000c7c02 */ /* 0x000fe20008000f00 */
[----:B------:R-:W-:Y:S01]  /*4d60*/  IMAD.MOV.U32 R0, RZ, RZ, RZ ;  /* 0x000000ffff007224 */ /* 0x000fe200078e00ff */
[----:B------:R-:W-:Y:S01]  /*4d70*/  UIADD3 UR64, UPT, UPT, UR24, 0xa0, URZ ;  /* 0x000000a018407890 */ /* 0x000fe2000fffe0ff */
[----:B------:R-:W-:Y:S01]  /*4d80*/  IMAD.MOV.U32 R3, RZ, RZ, 0x1 ;  /* 0x00000001ff037424 */ /* 0x000fe200078e00ff */
[----:B------:R-:W-:Y:S01]  /*4d90*/  UIADD3 UR62, UPT, UPT, UR24, 0xc0, URZ ;  /* 0x000000c0183e7890 */ /* 0x000fe2000fffe0ff */
[----:B------:R-:W-:Y:S01]  /*4da0*/  IMAD.U32 R13, RZ, RZ, UR9 ;  /* 0x00000009ff0d7e24 */ /* 0x000fe2000f8e00ff */
[----:B------:R-:W-:-:S02]  /*4db0*/  UIADD3 UR60, UPT, UPT, UR24, 0xe0, URZ ;  /* 0x000000e0183c7890 */ /* 0x000fc4000fffe0ff */
[----:B------:R-:W-:Y:S02]  /*4dc0*/  UIADD3 UR58, UPT, UPT, UR22, 0x300, URZ ;  /* 0x00000300163a7890 */ /* 0x000fe4000fffe0ff */
[----:B------:R-:W-:Y:S02]  /*4dd0*/  UIADD3 UR56, UPT, UPT, UR22, 0x380, URZ ;  /* 0x0000038016387890 */ /* 0x000fe4000fffe0ff */
[----:B------:R-:W-:Y:S02]  /*4de0*/  UIADD3 UR54, UPT, UPT, UR32, 0x2, URZ ;  /* 0x0000000220367890 */ /* 0x000fe4000fffe0ff */
[----:B------:R-:W-:Y:S02]  /*4df0*/  UIADD3 UR52, UPT, UPT, UR32, 0x4, URZ ;  /* 0x0000000420347890 */ /* 0x000fe4000fffe0ff */
[----:B------:R-:W-:Y:S02]  /*4e00*/  UIADD3 UR50, UPT, UPT, UR32, 0x6, URZ ;  /* 0x0000000620327890 */ /* 0x000fe4000fffe0ff */
[----:B------:R-:W-:-:S02]  /*4e10*/  UIADD3 UR48, UPT, UPT, UR32, 0x400, URZ ;  /* 0x0000040020307890 */ /* 0x000fc4000fffe0ff */
[----:B------:R-:W-:Y:S02]  /*4e20*/  UIADD3 UR46, UPT, UPT, UR32, 0x402, URZ ;  /* 0x00000402202e7890 */ /* 0x000fe4000fffe0ff */
[----:B------:R-:W-:Y:S02]  /*4e30*/  UIADD3 UR44, UPT, UPT, UR32, 0x404, URZ ;  /* 0x00000404202c7890 */ /* 0x000fe4000fffe0ff */
[----:B------:R-:W-:Y:S01]  /*4e40*/  UIADD3 UR42, UPT, UPT, UR32, 0x406, URZ ;  /* 0x00000406202a7890 */ /* 0x000fe2000fffe0ff */
        /* <DEDUP_REMOVED lines=8> */
[----:B------:R-:W-:Y:S01]  /*4ed0*/  UMOV UR9, URZ ;  /* 0x000000ff00097c82 */ /* 0x000fe20008000000 */
        /* <DEDUP_REMOVED lines=12> */
.L_x_133:
[----:B------:R-:W-:Y:S04]  /*4fa0*/  BSSY.RECONVERGENT B0, `(.L_x_110) ;  /* 0x0000003000007945 */ /* 0x000fe80003800200 */
[----:B-1----:R-:W-:Y:S05]  /*4fb0*/  @!P3 BRA `(.L_x_111) ;  /* 0x000000000004b947 */ /* 0x002fea0003800000 */
[----:B------:R-:W-:Y:S05]  /*4fc0*/  BPT.TRAP 0x1 ;  /* 0x000000040000795c */ /* 0x000fea0000300000 */
.L_x_111:
[----:B------:R-:W-:Y:S05]  /*4fd0*/  BSYNC.RECONVERGENT B0 ;  /* 0x0000000000007941 */ /* 0x000fea0003800200 */
.L_x_110:
[----:B------:R-:W-:Y:S01]  /*4fe0*/  ULEA UR6, UR8, UR16, 0x3 ;  /* 0x0000001008067291 */ /* 0x000fe2000f8e18ff */
[----:B------:R-:W-:Y:S02]  /*4ff0*/  SHF.L.U32 R9, R2, 0x1f, RZ ;  /* 0x0000001f02097819 */ /* 0x000fe400000006ff */
[----:B------:R-:W-:Y:S06]  /*5000*/  ISETP.NE.AND P1, PT, R90, 0x2, PT ;  /* 0x000000025a00780c */ /* 0x000fec0003f25270 */
[----:B------:R-:W1:Y:S02]  /*5010*/  SYNCS.PHASECHK.TRANS64.TRYWAIT P0, [UR6+0x1f800], R9 ;  /* 0x01f80009ff0075a7 */ /* 0x000e640008001106 */
[----:B-1----:R-:W-:Y:S05]  /*5020*/  @!P0 BRA `(.L_x_112) ;  /* 0x000000c000cc8947 */ /* 0x002fea0003800000 */
.L_x_268:
[----:B------:R-:W-:Y:S05]  /*5030*/  @!P1 BRA `(.L_x_113) ;  /* 0x0000000000049947 */ /* 0x000fea0003800000 */
[----:B------:R-:W-:Y:S05]  /*5040*/  BPT.TRAP 0x1 ;  /* 0x000000040000795c */ /* 0x000fea0000300000 */
.L_x_113:
[----:B-1----:R-:W-:Y:S01]  /*5050*/  SHF.L.U32 R9, R5, 0x1f, RZ ;  /* 0x0000001f05097819 */ /* 0x002fe200000006ff */
[----:B------:R-:W-:Y:S03]  /*5060*/  HFMA2 R11, -RZ, RZ, 0, 1.33514404296875e-05 ;  /* 0x000000e0ff0b7431 */ /* 0x000fe600000001ff */
[----:B------:R-:W1:Y:S02]  /*5070*/  SYNCS.PHASECHK.TRANS64.TRYWAIT P0, [UR16+0x1f858], R9 ;  /* 0x01f85809ff0075a7 */ /* 0x000e640008001110 */
[----:B-1----:R-:W-:Y:S05]  /*5080*/  @!P0 BRA `(.L_x_114) ;  /* 0x000000c000cc8947 */ /* 0x002fea0003800000 */
.L_x_270:
[----:B------:R-:W-:Y:S01]  /*5090*/  UIMAD UR6, UR8, 0x300, UR4 ;  /* 0x00000300080678a4 */ /* 0x000fe2000f8e0204 */
[----:B-1----:R-:W-:Y:S01]  /*50a0*/  IMAD.MOV.U32 R9, RZ, RZ, 0xe0 ;  /* 0x000000e0ff097424 */ /* 0x002fe200078e00ff */
[----:B------:R-:W-:Y:S01]  /*50b0*/  R2UR UR17, R11 ;  /* 0x000000000b1172ca */ /* 0x000fe200000e0000 */
[----:B------:R-:W-:Y:S01]  /*50c0*/  UMOV UR26, 0x0 ;  /* 0x00000000001a7882 */ /* 0x000fe20000000000 */
[----:B------:R-:W-:Y:S02]  /*50d0*/  UIADD3 UR12, UPT, UPT, UR6, 0x100, URZ ;  /* 0x00000100060c7890 */ /* 0x000fe4000fffe0ff */
[----:B------:R-:W-:Y:S01]  /*50e0*/  UIADD3 UR10, UPT, UPT, UR6, 0x200, URZ ;  /* 0x00000200060a7890 */ /* 0x000fe2000fffe0ff */
[C---:B------:R-:W-:Y:S01]  /*50f0*/  R2UR UR21, R9.reuse ;  /* 0x00000000091572ca */ /* 0x040fe200000e0000 */
[----:B------:R-:W-:Y:S01]  /*5100*/  UMOV UR27, 0x8200010 ;  /* 0x08200010001b7882 */ /* 0x000fe20000000000 */
[----:B------:R-:W-:Y:S01]  /*5110*/  UMOV UR7, 0xc0004010 ;  /* 0xc000401000077882 */ /* 0x000fe20000000000 */
[----:B------:R-:W-:Y:S01]  /*5120*/  UMOV UR14, 0x0 ;  /* 0x00000000000e7882 */ /* 0x000fe20000000000 */
[----:B------:R-:W-:Y:S01]  /*5130*/  UMOV UR15, 0x8200010 ;  /* 0x08200010000f7882 */ /* 0x000fe20000000000 */
[----:B------:R-:W-:Y:S01]  /*5140*/  UMOV UR13, 0xc0004010 ;  /* 0xc0004010000d7882 */ /* 0x000fe20000000000 */
[----:B------:R-:W-:Y:S01]  /*5150*/  UMOV UR18, UR36 ;  /* 0x0000002400127c82 */ /* 0x000fe20008000000 */
[----:B------:R-:W-:Y:S01]  /*5160*/  UMOV UR19, 0xc0004010 ;  /* 0xc000401000137882 */ /* 0x000fe20000000000 */
[----:B------:R1:W-:Y:S01]  /*5170*/  UTCHMMA gdesc[UR40], gdesc[UR6], tmem[UR17], tmem[UR26], idesc[UR27], !UPT ;  /* 0x00ff1a06280075ea */ /* 0x0003e2000f800011 */
[----:B------:R-:W-:Y:S01]  /*5180*/  R2UR UR20, R9 ;  /* 0x00000000091472ca */ /* 0x000fe200000e0000 */
[----:B------:R-:W-:Y:S03]  /*5190*/  UMOV UR11, 0xc0004010 ;  /* 0xc0004010000b7882 */ /* 0x000fe60000000000 */
[----:B------:R2:W-:Y:S01]  /*51a0*/  UTCHMMA gdesc[UR18], gdesc[UR12], tmem[UR21], tmem[UR14], idesc[UR15], UPT ;  /* 0x00ff0e0c120075ea */ /* 0x0005e2000b800015 */
[----:B-1----:R-:W-:Y:S01]  /*51b0*/  UIADD3 UR26, UPT, UPT, UR8, 0x1, URZ ;  /* 0x00000001081a7890 */ /* 0x002fe2000fffe0ff */
[----:B------:R-:W-:Y:S01]  /*51c0*/  UMOV UR6, 0x0 ;  /* 0x0000000000067882 */ /* 0x000fe20000000000 */
[----:B------:R-:W-:Y:S01]  /*51d0*/  UMOV UR7, 0x8200010 ;  /* 0x0820001000077882 */ /* 0x000fe20000000000 */
[----:B--2---:R-:W-:Y:S01]  /*51e0*/  UMOV UR14, UR34 ;  /* 0x00000022000e7c82 */ /* 0x004fe20008000000 */
[----:B------:R-:W-:Y:S04]  /*51f0*/  UMOV UR15, 0xc0004010 ;  /* 0xc0004010000f7882 */ /* 0x000fe80000000000 */
[----:B------:R1:W-:Y:S01]  /*5200*/  UTCHMMA gdesc[UR14], gdesc[UR10], tmem[UR20], tmem[UR6], idesc[UR7], UPT ;  /* 0x00ff060a0e0075ea */ /* 0x0003e2000b800014 */
[----:B------:R-:W-:Y:S05]  /*5210*/  @!P1 BRA `(.L_x_115) ;  /* 0x0000000000049947 */ /* 0x000fea0003800000 */
[----:B-1----:R-:W-:Y:S05]  /*5220*/  BPT.TRAP 0x1 ;  /* 0x000000040000795c */ /* 0x002fea0000300000 */
.L_x_115:
[----:B-1----:R-:W-:Y:S09]  /*5230*/  UIADD3 UR6, UPT, UPT, UR16, 0x1f850, URZ ;  /* 0x0001f85010067890 */ /* 0x002ff2000fffe0ff */
[----:B------:R1:W-:Y:S01]  /*5240*/  UTCBAR [UR6], URZ ;  /* 0x000000ff060073e9 */ /* 0x0003e200080000ff */
[----:B------:R-:W-:Y:S05]  /*5250*/  @!P1 BRA `(.L_x_116) ;  /* 0x0000000000049947 */ /* 0x000fea0003800000 */
[----:B-1----:R-:W-:Y:S05]  /*5260*/  BPT.TRAP 0x1 ;  /* 0x000000040000795c */ /* 0x002fea0000300000 */
.L_x_116:
[----:B------:R-:W-:Y:S04]  /*5270*/  SHF.L.U32 R9, R0, 0x1f, RZ ;  /* 0x0000001f00097819 */ /* 0x000fe800000006ff */
[----:B------:R-:W2:Y:S02]  /*5280*/  SYNCS.PHASECHK.TRANS64.TRYWAIT P0, [UR16+0x1f890], R9 ;  /* 0x01f89009ff0075a7 */ /* 0x000ea40008001110 */
[----:B--2---:R-:W-:Y:S05]  /*5290*/  @!P0 BRA `(.L_x_117) ;  /* 0x000000c000608947 */ /* 0x004fea0003800000 */
.L_x_272:
[----:B------:R-:W-:Y:S05]  /*52a0*/  @!P1 BRA `(.L_x_118) ;  /* 0x0000000000049947 */ /* 0x000fea0003800000 */
[----:B-1----:R-:W-:Y:S05]  /*52b0*/  BPT.TRAP 0x1 ;  /* 0x000000040000795c */ /* 0x002fea0000300000 */
.L_x_118:
[----:B--2---:R-:W-:Y:S01]  /*52c0*/  SHF.L.U32 R9, R7, 0x1f, RZ ;  /* 0x0000001f07097819 */ /* 0x004fe200000006ff */
[----:B------:R-:W-:Y:S01]  /*52d0*/  IMAD.MOV.U32 R18, RZ, RZ, 0x60 ;  /* 0x00000060ff127424 */ /* 0x000fe200078e00ff */
[----:B------:R-:W-:Y:S02]  /*52e0*/  MOV R11, 0x60 ;  /* 0x00000060000b7802 */ /* 0x000fe40000000f00 */
[----:B------:R-:W2:Y:S02]  /*52f0*/  SYNCS.PHASECHK.TRANS64.TRYWAIT P0, [UR16+0x1f868], R9 ;  /* 0x01f86809ff0075a7 */ /* 0x000ea40008001110 */
[----:B--2---:R-:W-:Y:S05]  /*5300*/  @!P0 BRA `(.L_x_119) ;  /* 0x000000c0005c8947 */ /* 0x004fea0003800000 */
.L_x_274:
[----:B------:R-:W-:Y:S01]  /*5310*/  UIADD3 UR14, UPT, UPT, UR22, 0x80, URZ ;  /* 0x00000080160e7890 */ /* 0x000fe2000fffe0ff */
[----:B------:R-:W-:Y:S01]  /*5320*/  R2UR UR8, R18 ;  /* 0x00000000120872ca */ /* 0x000fe200000e0000 */
[----:B-1----:R-:W-:Y:S01]  /*5330*/  UIADD3 UR6, UPT, UPT, UR24, 0x20, URZ ;  /* 0x0000002018067890 */ /* 0x002fe2000fffe0ff */
[----:B------:R-:W-:Y:S01]  /*5340*/  R2UR UR18, R11 ;  /* 0x000000000b1272ca */ /* 0x000fe200000e0000 */
[----:B------:R-:W-:Y:S01]  /*5350*/  UIADD3 UR12, UPT, UPT, UR22, 0x100, URZ ;  /* 0x00000100160c7890 */ /* 0x000fe2000fffe0ff */
[----:B--2---:R-:W-:Y:S01]  /*5360*/  IMAD.MOV.U32 R9, RZ, RZ, 0x60 ;  /* 0x00000060ff097424 */ /* 0x004fe200078e00ff */
[----:B------:R-:W-:Y:S01]  /*5370*/  UMOV UR10, 0x0 ;  /* 0x00000000000a7882 */ /* 0x000fe20000000000 */
[----:B------:R-:W-:Y:S01]  /*5380*/  UMOV UR11, 0x80d8010 ;  /* 0x080d8010000b7882 */ /* 0x000fe20000000000 */
[----:B------:R-:W-:Y:S01]  /*5390*/  UMOV UR20, 0x0 ;  /* 0x0000000000147882 */ /* 0x000fe20000000000 */
[----:B------:R-:W-:Y:S01]  /*53a0*/  UMOV UR21, 0x80d8010 ;  /* 0x080d801000157882 */ /* 0x000fe20000000000 */
[----:B------:R-:W-:Y:S01]  /*53b0*/  UMOV UR15, 0x40004040 ;  /* 0x40004040000f7882 */ /* 0x000fe20000000000 */
[----:B------:R-:W-:Y:S01]  /*53c0*/  UMOV UR7, 0xc0004010 ;  /* 0xc000401000077882 */ /* 0x000fe20000000000 */
[C---:B------:R-:W-:Y:S01]  /*53d0*/  R2UR UR17, R9.reuse ;  /* 0x00000000091172ca */ /* 0x040fe200000e0000 */
[----:B------:R-:W-:Y:S01]  /*53e0*/  UMOV UR13, 0x40004040 ;  /* 0x40004040000d7882 */ /* 0x000fe20000000000 */
[----:B------:R1:W-:Y:S01]  /*53f0*/  UTCHMMA gdesc[UR22], gdesc[UR24], tmem[UR8], tmem[UR10], idesc[UR11], !UPT ;  /* 0x00ff0a18160075ea */ /* 0x0003e2000f800008 */
[----:B------:R-:W-:Y:S01]  /*5400*/  UMOV UR19, 0x80d8010 ;  /* 0x080d801000137882 */ /* 0x000fe20000000000 */
[----:B------:R2:W-:Y:S01]  /*5410*/  UTCHMMA gdesc[UR14], gdesc[UR6], tmem[UR18], tmem[UR20], idesc[UR21], UPT ;  /* 0x00ff14060e0075ea */ /* 0x0005e2000b800012 */
[----:B-1----:R-:W-:Y:S01]  /*5420*/  UIADD3 UR10, UPT, UPT, UR24, 0x40, URZ ;  /* 0x00000040180a7890 */ /* 0x002fe2000fffe0ff */
[C---:B------:R-:W-:Y:S01]  /*5430*/  R2UR UR8, R9.reuse ;  /* 0x00000000090872ca */ /* 0x040fe200000e0000 */
[----:B--2---:R-:W-:Y:S02]  /*5440*/  UIADD3 UR14, UPT, UPT, UR22, 0x180, URZ ;  /* 0x00000180160e7890 */ /* 0x004fe4000fffe0ff */
[----:B------:R-:W-:Y:S01]  /*5450*/  UIADD3 UR6, UPT, UPT, UR24, 0x60, URZ ;  /* 0x0000006018067890 */ /* 0x000fe2000fffe0ff */
[----:B------:R-:W-:Y:S01]  /*5460*/  UMOV UR11, 0xc0004010 ;  /* 0xc0004010000b7882 */ /* 0x000fe20000000000 */
[----:B------:R-:W-:Y:S03]  /*5470*/  UMOV UR18, 0x0 ;  /* 0x0000000000127882 */ /* 0x000fe60000000000 */
[----:B------:R1:W-:Y:S05]  /*5480*/  UTCHMMA gdesc[UR12], gdesc[UR10], tmem[UR17], tmem[UR20], idesc[UR21], UPT ;  /* 0x00ff140a0c0075ea */ /* 0x0003ea000b800011 */
[----:B------:R2:W-:Y:S01]  /*5490*/  UTCHMMA gdesc[UR14], gdesc[UR6], tmem[UR8], tmem[UR18], idesc[UR19], UPT ;  /* 0x00ff12060e0075ea */ /* 0x0005e2000b800008 */
[----:B-1----:R-:W-:Y:S02]  /*54a0*/  UIADD3 UR12, UPT, UPT, UR22, 0x200, URZ ;  /* 0x00000200160c7890 */ /* 0x002fe4000fffe0ff */
[----:B------:R-:W-:Y:S02]  /*54b0*/  UIADD3 UR10, UPT, UPT, UR24, 0x80, URZ ;  /* 0x00000080180a7890 */ /* 0x000fe4000fffe0ff */
[----:B--2---:R-:W-:Y:S01]  /*54c0*/  UIADD3 UR6, UPT, UPT, UR22, 0x280, URZ ;  /* 0x0000028016067890 */ /* 0x004fe2000fffe0ff */
[C---:B------:R-:W-:Y:S01]  /*54d0*/  R2UR UR18, R9.reuse ;  /* 0x00000000091272ca */ /* 0x040fe200000e0000 */
[----:B------:R-:W-:Y:S01]  /*54e0*/  UMOV UR7, 0x40004040 ;  /* 0x4000404000077882 */ /* 0x000fe20000000000 */
[----:B------:R-:W-:Y:S11]  /*54f0*/  R2UR UR14, R9 ;  /* 0x00000000090e72ca */ /* 0x000ff600000e0000 */
[----:B------:R1:W-:Y:S01]  /*5500*/  UTCHMMA gdesc[UR12], gdesc[UR10], tmem[UR18], tmem[UR20], idesc[UR21], UPT ;  /* 0x00ff140a0c0075ea */ /* 0x0003e2000b800012 */
[----:B------:R2:W-:Y:S01]  /*5510*/  UTCHMMA gdesc[UR6], gdesc[UR64], tmem[UR17], tmem[UR20], idesc[UR21], UPT ;  /* 0x00ff1440060075ea */ /* 0x0005e2000b800011 */
[----:B-1----:R-:W-:Y:S01]  /*5520*/  UMOV UR12, 0x0 ;  /* 0x00000000000c7882 */ /* 0x002fe20000000000 */
[----:B------:R-:W-:Y:S01]  /*5530*/  UMOV UR13, 0x80d8010 ;  /* 0x080d8010000d7882 */ /* 0x000fe20000000000 */
[----:B------:R-:W-:Y:S01]  /*5540*/  UMOV UR10, 0x0 ;  /* 0x00000000000a7882 */ /* 0x000fe20000000000 */
[----:B------:R-:W-:Y:S01]  /*5550*/  UMOV UR11, 0x80d8010 ;  /* 0x080d8010000b7882 */ /* 0x000fe20000000000 */
[----:B------:R2:W-:Y:S01]  /*5560*/  UTCHMMA gdesc[UR58], gdesc[UR62], tmem[UR14], tmem[UR12], idesc[UR13], UPT ;  /* 0x00ff0c3e3a0075ea */ /* 0x0005e2000b80000e */
[----:B------:R2:W-:Y:S01]  /*5570*/  UTCHMMA gdesc[UR56], gdesc[UR60], tmem[UR8], tmem[UR10], idesc[UR11], UPT ;  /* 0x00ff0a3c380075ea */ /* 0x0005e2000b800008 */
[----:B------:R-:W-:Y:S05]  /*5580*/  @!P1 BRA `(.L_x_120) ;  /* 0x0000000000049947 */ /* 0x000fea0003800000 */
[----:B--2---:R-:W-:Y:S05]  /*5590*/  BPT.TRAP 0x1 ;  /* 0x000000040000795c */ /* 0x004fea0000300000 */
.L_x_120:
[----:B------:R-:W-:Y:S01]  /*55a0*/  ELECT P2, URZ, PT ;  /* 0x0000000000ff782f */ /* 0x000fe20003840000 */
[----:B------:R-:W-:Y:S01]  /*55b0*/  BSSY.RECONVERGENT B0, `(.L_x_121) ;  /* 0x000002c000007945 */ /* 0x000fe20003800200 */
[----:B--2---:R-:W-:Y:S01]  /*55c0*/  UIADD3 UR8, UPT, UPT, UR16, 0x1f870, URZ ;  /* 0x0001f87010087890 */ /* 0x004fe2000fffe0ff */
[----:B------:R-:W-:Y:S01]  /*55d0*/  LOP3.LUT R6, R6, 0x1, RZ, 0x3c, !PT ;  /* 0x0000000106067812 */ /* 0x000fe200078e3cff */
[----:B------:R-:W-:Y:S01]  /*55e0*/  UIMAD UR6, UR9, 0x300, UR5 ;  /* 0x00000300090678a4 */ /* 0x000fe2000f8e0205 */
[----:B------:R-:W-:Y:S01]  /*55f0*/  UMOV UR12, 0x0 ;  /* 0x00000000000c7882 */ /* 0x000fe20000000000 */
[----:B------:R-:W-:Y:S02]  /*5600*/  UMOV UR13, 0x80d0010 ;  /* 0x080d0010000d7882 */ /* 0x000fe40000000000 */
[----:B------:R-:W-:Y:S01]  /*5610*/  UIADD3 UR14, UPT, UPT, UR6, 0x20, URZ ;  /* 0x00000020060e7890 */ /* 0x000fe2000fffe0ff */
[----:B------:R-:W-:Y:S02]  /*5620*/  UMOV UR7, 0xc0004010 ;  /* 0xc000401000077882 */ /* 0x000fe40000000000 */
[----:B------:R1:W-:Y:S01]  /*5630*/  UTCBAR [UR8], URZ ;  /* 0x000000ff080073e9 */ /* 0x0003e200080000ff */
[----:B------:R-:W-:Y:S01]  /*5640*/  UMOV UR20, 0x0 ;  /* 0x0000000000147882 */ /* 0x000fe20000000000 */
[----:B------:R-:W-:Y:S01]  /*5650*/  @P2 ISETP.NE.U32.AND P0, PT, R8, RZ, PT ;  /* 0x000000ff0800220c */ /* 0x000fe20003f05070 */
[----:B------:R-:W-:Y:S01]  /*5660*/  IMAD.MOV.U32 R8, RZ, RZ, RZ ;  /* 0x000000ffff087224 */ /* 0x000fe200078e00ff */
[----:B------:R-:W-:Y:S01]  /*5670*/  UMOV UR21, 0x80d0010 ;  /* 0x080d001000157882 */ /* 0x000fe20000000000 */
[----:B------:R-:W-:Y:S01]  /*5680*/  UMOV UR15, 0xc0004010 ;  /* 0xc0004010000f7882 */ /* 0x000fe20000000000 */
[----:B------:R-:W-:Y:S01]  /*5690*/  UMOV UR19, 0x80d0010 ;  /* 0x080d001000137882 */ /* 0x000fe20000000000 */
[----:B------:R-:W-:Y:S01]  /*56a0*/  UMOV UR11, 0xc0004010 ;  /* 0xc0004010000b7882 */ /* 0x000fe20000000000 */
[C---:B------:R-:W-:Y:S02]  /*56b0*/  R2UR UR10, R8.reuse ;  /* 0x00000000080a72ca */ /* 0x040fe400000e0000 */
[C---:B------:R-:W-:Y:S02]  /*56c0*/  R2UR UR18, R8.reuse ;  /* 0x00000000081272ca */ /* 0x040fe400000e0000 */
[C---:B------:R-:W-:Y:S03]  /*56d0*/  R2UR UR17, R8.reuse ;  /* 0x00000000081172ca */ /* 0x040fe600000e0000 */
[----:B------:R-:W-:Y:S06]  /*56e0*/  @P2 VOTEU.ANY UP1, P0 ;  /* 0x0000000000ff2886 */ /* 0x000fec0000020100 */
[----:B------:R2:W-:Y:S02]  /*56f0*/  UTCHMMA gdesc[UR32], gdesc[UR6], tmem[UR10], tmem[UR12], idesc[UR13], UP1 ;  /* 0x00ff0c06200075ea */ /* 0x0005e4000880000a */
[----:B------:R3:W-:Y:S01]  /*5700*/  UTCHMMA gdesc[UR54], gdesc[UR14], tmem[UR18], tmem[UR20], idesc[UR21], UPT ;  /* 0x00ff140e360075ea */ /* 0x0007e2000b800012 */
[C---:B-1----:R-:W-:Y:S01]  /*5710*/  R2UR UR8, R8.reuse ;  /* 0x00000000080872ca */ /* 0x042fe200000e0000 */
[----:B--2---:R-:W-:Y:S01]  /*5720*/  UIADD3 UR12, UPT, UPT, UR6, 0x40, URZ ;  /* 0x00000040060c7890 */ /* 0x004fe2000fffe0ff */
[C---:B------:R-:W-:Y:S01]  /*5730*/  R2UR UR7, R8.reuse ;  /* 0x00000000080772ca */ /* 0x040fe200000e0000 */
[----:B------:R-:W-:Y:S02]  /*5740*/  UIADD3 UR10, UPT, UPT, UR6, 0x60, URZ ;  /* 0x00000060060a7890 */ /* 0x000fe4000fffe0ff */
[----:B---3--:R-:W-:Y:S01]  /*5750*/  UIADD3 UR14, UPT, UPT, UR6, 0x80, URZ ;  /* 0x00000080060e7890 */ /* 0x008fe2000fffe0ff */
[----:B------:R-:W-:Y:S01]  /*5760*/  UMOV UR18, 0x0 ;  /* 0x0000000000127882 */ /* 0x000fe20000000000 */
[----:B------:R-:W-:Y:S03]  /*5770*/  UMOV UR13, 0xc0004010 ;  /* 0xc0004010000d7882 */ /* 0x000fe60000000000 */
[----:B------:R1:W-:Y:S03]  /*5780*/  UTCHMMA gdesc[UR52], gdesc[UR12], tmem[UR17], tmem[UR18], idesc[UR19], UPT ;  /* 0x00ff120c340075ea */ /* 0x0003e6000b800011 */
[----:B------:R2:W-:Y:S02]  /*5790*/  UTCHMMA gdesc[UR50], gdesc[UR10], tmem[UR8], tmem[UR20], idesc[UR21], UPT ;  /* 0x00ff140a320075ea */ /* 0x0005e4000b800008 */
[----:B------:R3:W-:Y:S01]  /*57a0*/  UTCHMMA gdesc[UR48], gdesc[UR14], tmem[UR7], tmem[UR18], idesc[UR19], UPT ;  /* 0x00ff120e300075ea */ /* 0x0007e2000b800007 */
[----:B-1----:R-:W-:Y:S02]  /*57b0*/  UIADD3 UR12, UPT, UPT, UR6, 0xa0, URZ ;  /* 0x000000a0060c7890 */ /* 0x002fe4000fffe0ff */
[----:B--2---:R-:W-:Y:S02]  /*57c0*/  UIADD3 UR10, UPT, UPT, UR6, 0xc0, URZ ;  /* 0x000000c0060a7890 */ /* 0x004fe4000fffe0ff */
[----:B------:R-:W-:Y:S01]  /*57d0*/  UIADD3 UR6, UPT, UPT, UR6, 0xe0, URZ ;  /* 0x000000e006067890 */ /* 0x000fe2000fffe0ff */
[----:B---3--:R-:W-:Y:S01]  /*57e0*/  R2UR UR18, R8 ;  /* 0x00000000081272ca */ /* 0x008fe200000e0000 */
[----:B------:R-:W-:Y:S01]  /*57f0*/  UMOV UR14, 0x0 ;  /* 0x00000000000e7882 */ /* 0x000fe20000000000 */
[----:B------:R-:W-:Y:S01]  /*5800*/  UMOV UR15, 0x80d0010 ;  /* 0x080d0010000f7882 */ /* 0x000fe20000000000 */
[----:B------:R-:W-:Y:S10]  /*5810*/  UMOV UR7, 0xc0004010 ;  /* 0xc000401000077882 */ /* 0x000ff40000000000 */
[----:B------:R1:W-:Y:S01]  /*5820*/  UTCHMMA gdesc[UR46], gdesc[UR12], tmem[UR18], tmem[UR20], idesc[UR21], UPT ;  /* 0x00ff140c2e0075ea */ /* 0x0003e2000b800012 */
[----:B------:R1:W-:Y:S01]  /*5830*/  UTCHMMA gdesc[UR44], gdesc[UR10], tmem[UR17], tmem[UR20], idesc[UR21], UPT ;  /* 0x00ff140a2c0075ea */ /* 0x0003e2000b800011 */
[----:B------:R1:W-:Y:S01]  /*5840*/  UTCHMMA gdesc[UR42], gdesc[UR6], tmem[UR8], tmem[UR14], idesc[UR15], UPT ;  /* 0x00ff0e062a0075ea */ /* 0x0003e2000b800008 */
[----:B------:R-:W-:Y:S05]  /*5850*/  @!P3 BRA `(.L_x_122) ;  /* 0x000000000004b947 */ /* 0x000fea0003800000 */
[----:B-1----:R-:W-:Y:S05]  /*5860*/  BPT.TRAP 0x1 ;  /* 0x000000040000795c */ /* 0x002fea0000300000 */
.L_x_122:
[----:B-1----:R-:W-:Y:S05]  /*5870*/  BSYNC.RECONVERGENT B0 ;  /* 0x0000000000007941 */ /* 0x002fea0003800200 */
.L_x_121:
[----:B------:R-:W-:Y:S02]  /*5880*/  ULEA UR7, UR9, UR16, 0x3 ;  /* 0x0000001009077291 */ /* 0x000fe4000f8e18ff */
[----:B------:R-:W-:Y:S02]  /*5890*/  UIADD3 UR9, UPT, UPT, UR9, 0x1, URZ ;  /* 0x0000000109097890 */ /* 0x000fe4000fffe0ff */
[----:B------:R-:W-:Y:S02]  /*58a0*/  UIADD3 UR6, UPT, UPT, UR7, 0x1f810, URZ ;  /* 0x0001f81007067890 */ /* 0x000fe4000fffe0ff */
[----:B------:R-:W-:Y:S04]  /*58b0*/  UISETP.NE.AND UP1, UPT, UR9, 0x2, UPT ;  /* 0x000000020900788c */ /* 0x000fe8000bf25270 */
[----:B------:R-:W-:Y:S03]  /*58c0*/  USEL UR9, UR9, URZ, UP1 ;  /* 0x000000ff09097287 */ /* 0x000fe60008800000 */
[----:B------:R1:W-:Y:S01]  /*58d0*/  UTCBAR [UR6], URZ ;  /* 0x000000ff060073e9 */ /* 0x0003e200080000ff */
[----:B------:R-:W-:Y:S08]  /*58e0*/  @!P1 BRA `(.L_x_123) ;  /* 0x0000000000049947 */ /* 0x000ff00003800000 */
[----:B-1----:R-:W-:Y:S05]  /*58f0*/  BPT.TRAP 0x1 ;  /* 0x000000040000795c */ /* 0x002fea0000300000 */
.L_x_123:
[----:B------:R-:W-:Y:S01]  /*5900*/  LOP3.LUT R0, R0, 0x1, RZ, 0x3c, !PT ;  /* 0x0000000100007812 */ /* 0x000fe200078e3cff */
[----:B-1----:R-:W-:Y:S09]  /*5910*/  UIADD3 UR6, UPT, UPT, UR16, 0x1f898, URZ ;  /* 0x0001f89810067890 */ /* 0x002ff2000fffe0ff */
[----:B------:R1:W-:Y:S01]  /*5920*/  UTCBAR [UR6], URZ ;  /* 0x000000ff060073e9 */ /* 0x0003e200080000ff */
[----:B------:R-:W-:Y:S05]  /*5930*/  @!P1 BRA `(.L_x_124) ;  /* 0x0000000000049947 */ /* 0x000fea0003800000 */
[----:B-1----:R-:W-:Y:S05]  /*5940*/  BPT.TRAP 0x1 ;  /* 0x000000040000795c */ /* 0x002fea0000300000 */
.L_x_124:
[----:B------:R-:W-:Y:S04]  /*5950*/  SHF.L.U32 R8, R6, 0x1f, RZ ;  /* 0x0000001f06087819 */ /* 0x000fe800000006ff */
[----:B------:R-:W2:Y:S02]  /*5960*/  SYNCS.PHASECHK.TRANS64.TRYWAIT P0, [UR16+0x1f878], R8 ;  /* 0x01f87808ff0075a7 */ /* 0x000ea40008001110 */
[----:B--2---:R-:W-:Y:S05]  /*5970*/  @!P0 BRA `(.L_x_125) ;  /* 0x000000b800d88947 */ /* 0x004fea0003800000 */
.L_x_276:
[----:B------:R-:W-:Y:S05]  /*5980*/  BRA.U !UP0, `(.L_x_126) ;  /* 0x0000000108047547 */ /* 0x000fea000b800000 */
[----:B-1----:R-:W-:Y:S05]  /*5990*/  BPT.TRAP 0x1 ;  /* 0x000000040000795c */ /* 0x002fea0000300000 */
.L_x_126:
[----:B--2---:R-:W-:Y:S01]  /*59a0*/  SHF.L.U32 R8, R3, 0x1f, RZ ;  /* 0x0000001f03087819 */ /* 0x004fe200000006ff */
[----:B------:R-:W-:Y:S02]  /*59b0*/  HFMA2 R11, -RZ, RZ, 0, 5.7220458984375e-06 ;  /* 0x00000060ff0b7431 */ /* 0x000fe400000001ff */
[----:B------:R-:W-:Y:S01]  /*59c0*/  IMAD.MOV.U32 R10, RZ, RZ, 0x60 ;  /* 0x00000060ff0a7424 */ /* 0x000fe200078e00ff */
[----:B------:R-:W2:Y:S02]  /*59d0*/  SYNCS.PHASECHK.TRANS64.TRYWAIT P0, [UR16+0x1f820], R8 ;  /* 0x01f82008ff0075a7 */ /* 0x000ea40008001110 */
[----:B--2---:R-:W-:Y:S05]  /*59e0*/  @!P0 BRA `(.L_x_127) ;  /* 0x000000b800d48947 */ /* 0x004fea0003800000 */
.L_x_278:
[----:B------:R-:W-:Y:S01]  /*59f0*/  R2UR UR11, R10 ;  /* 0x000000000a0b72ca */ /* 0x000fe200000e0000 */
[----:B------:R-:W-:Y:S01]  /*5a00*/  UMOV UR18, 0x0 ;  /* 0x0000000000127882 */ /* 0x000fe20000000000 */
[----:B------:R-:W-:Y:S01]  /*5a10*/  R2UR UR12, R14 ;  /* 0x000000000e0c72ca */ /* 0x000fe200000e0000 */
[----:B------:R-:W-:Y:S01]  /*5a20*/  UMOV UR19, 0x8200010 ;  /* 0x0820001000137882 */ /* 0x000fe20000000000 */
[----:B------:R-:W-:Y:S01]  /*5a30*/  R2UR UR13, R15 ;  /* 0x000000000f0d72ca */ /* 0x000fe200000e0000 */
[----:B------:R-:W-:Y:S01]  /*5a40*/  UMOV UR14, 0x0 ;  /* 0x00000000000e7882 */ /* 0x000fe20000000000 */
[----:B------:R-:W-:Y:S01]  /*5a50*/  R2UR UR10, R11 ;  /* 0x000000000b0a72ca */ /* 0x000fe200000e0000 */
[----:B------:R-:W-:Y:S01]  /*5a60*/  UMOV UR15, 0x8200010 ;  /* 0x08200010000f7882 */ /* 0x000fe20000000000 */
[----:B------:R-:W-:Y:S01]  /*5a70*/  R2UR UR20, R12 ;  /* 0x000000000c1472ca */ /* 0x000fe200000e0000 */
[----:B--2---:R-:W-:Y:S01]  /*5a80*/  IMAD.MOV.U32 R8, RZ, RZ, 0x60 ;  /* 0x00000060ff087424 */ /* 0x004fe200078e00ff */
[----:B------:R-:W-:Y:S01]  /*5a90*/  R2UR UR21, R13 ;  /* 0x000000000d1572ca */ /* 0x000fe200000e0000 */
[----:B-1----:R-:W-:Y:S02]  /*5aa0*/  UIADD3 UR6, UPT, UPT, UR30, 0x200, URZ ;  /* 0x000002001e067890 */ /* 0x002fe4000fffe0ff */
[----:B------:R1:W-:Y:S01]  /*5ab0*/  UTCHMMA gdesc[UR38], gdesc[UR30], tmem[UR11], tmem[UR18], idesc[UR19], !UPT ;  /* 0x00ff121e260075ea */ /* 0x0003e2000f80000b */
[----:B------:R-:W-:Y:S01]  /*5ac0*/  R2UR UR8, R8 ;  /* 0x00000000080872ca */ /* 0x000fe200000e0000 */
[----:B------:R-:W-:Y:S01]  /*5ad0*/  UMOV UR7, 0xc0004010 ;  /* 0xc000401000077882 */ /* 0x000fe20000000000 */
[----:B-1----:R-:W-:Y:S02]  /*5ae0*/  R2UR UR18, R16 ;  /* 0x00000000101272ca */ /* 0x002fe400000e0000 */
[----:B------:R-:W-:Y:S11]  /*5af0*/  R2UR UR19, R17 ;  /* 0x00000000111372ca */ /* 0x000ff600000e0000 */
[----:B------:R-:W-:Y:S02]  /*5b00*/  @!UPT UIADD3 URZ, UPT, UPT, URZ, URZ, URZ ;  /* 0x000000fffffff290 */ /* 0x000fe4000fffe0ff */
[----:B------:R1:W-:Y:S02]  /*5b10*/  UTCHMMA gdesc[UR12], gdesc[UR18], tmem[UR10], tmem[UR14], idesc[UR15], UPT ;  /* 0x00ff0e120c0075ea */ /* 0x0003e4000b80000a */
[----:B-1----:R-:W-:Y:S01]  /*5b20*/  UMOV UR12, 0x0 ;  /* 0x00000000000c7882 */ /* 0x002fe20000000000 */
[----:B------:R-:W-:Y:S02]  /*5b30*/  UMOV UR13, 0x8200010 ;  /* 0x08200010000d7882 */ /* 0x000fe40000000000 */
[----:B------:R1:W-:Y:S01]  /*5b40*/  UTCHMMA gdesc[UR20], gdesc[UR6], tmem[UR8], tmem[UR12], idesc[UR13], UPT ;  /* 0x00ff0c06140075ea */ /* 0x0003e2000b800008 */
[----:B------:R-:W-:Y:S05]  /*5b50*/  @!P1 BRA `(.L_x_128) ;  /* 0x0000000000049947 */ /* 0x000fea0003800000 */
[----:B-1----:R-:W-:Y:S05]  /*5b60*/  BPT.TRAP 0x1 ;  /* 0x000000040000795c */ /* 0x002fea0000300000 */
.L_x_128:
[----:B-1----:R-:W-:Y:S09]  /*5b70*/  UIADD3 UR6, UPT, UPT, UR16, 0x1f860, URZ ;  /* 0x0001f86010067890 */ /* 0x002ff2000fffe0ff */
[----:B------:R1:W-:Y:S01]  /*5b80*/  UTCBAR [UR6], URZ ;  /* 0x000000ff060073e9 */ /* 0x0003e200080000ff */
[----:B------:R-:W-:Y:S05]  /*5b90*/  @!P1 BRA `(.L_x_129) ;  /* 0x0000000000049947 */ /* 0x000fea0003800000 */
[----:B-1----:R-:W-:Y:S05]  /*5ba0*/  BPT.TRAP 0x1 ;  /* 0x000000040000795c */ /* 0x002fea0000300000 */
.L_x_129:
[----:B------:R-:W-:Y:S01]  /*5bb0*/  SHF.L.U32 R8, R4, 0x1f, RZ ;  /* 0x0000001f04087819 */ /* 0x000fe200000006ff */
[----:B------:R-:W-:Y:S01]  /*5bc0*/  IMAD.MOV.U32 R11, RZ, RZ, 0xe0 ;  /* 0x000000e0ff0b7424 */ /* 0x000fe200078e00ff */
[----:B------:R-:W-:Y:S02]  /*5bd0*/  MOV R10, 0x30 ;  /* 0x00000030000a7802 */ /* 0x000fe40000000f00 */
[----:B------:R-:W2:Y:S02]  /*5be0*/  SYNCS.PHASECHK.TRANS64.TRYWAIT P0, [UR16+0x1f880], R8 ;  /* 0x01f88008ff0075a7 */ /* 0x000ea40008001110 */
[----:B--2---:R-:W-:Y:S05]  /*5bf0*/  @!P0 BRA `(.L_x_130) ;  /* 0x000000b800688947 */ /* 0x004fea0003800000 */
.L_x_280:
[----:B------:R-:W-:Y:S01]  /*5c00*/  R2UR UR10, R11 ;  /* 0x000000000b0a72ca */ /* 0x000fe200000e0000 */
[----:B------:R-:W-:Y:S01]  /*5c10*/  UMOV UR20, 0x0 ;  /* 0x0000000000147882 */ /* 0x000fe20000000000 */
[----:B------:R-:W-:Y:S01]  /*5c20*/  R2UR UR12, R10 ;  /* 0x000000000a0c72ca */ /* 0x000fe200000e0000 */
[----:B------:R-:W-:Y:S01]  /*5c30*/  UMOV UR21, 0x80d0010 ;  /* 0x080d001000157882 */ /* 0x000fe20000000000 */
[----:B--2---:R-:W-:Y:S01]  /*5c40*/  IMAD.MOV.U32 R9, RZ, RZ, 0xe8 ;  /* 0x000000e8ff097424 */ /* 0x004fe200078e00ff */
[----:B-1----:R-:W-:Y:S01]  /*5c50*/  UIADD3 UR6, UPT, UPT, UR28, 0x20, URZ ;  /* 0x000000201c067890 */ /* 0x002fe2000fffe0ff */
[----:B------:R-:W-:Y:S01]  /*5c60*/  IMAD.MOV.U32 R8, RZ, RZ, 0x30 ;  /* 0x00000030ff087424 */ /* 0x000fe200078e00ff */
[----:B------:R-:W-:Y:S01]  /*5c70*/  UMOV UR18, 0x0 ;  /* 0x0000000000127882 */ /* 0x000fe20000000000 */
[----:B------:R-:W-:Y:S01]  /*5c80*/  UMOV UR19, 0x80d0010 ;  /* 0x080d001000137882 */ /* 0x000fe20000000000 */
[----:B------:R-:W-:Y:S01]  /*5c90*/  R2UR UR13, R9 ;  /* 0x00000000090d72ca */ /* 0x000fe200000e0000 */
[----:B------:R-:W-:Y:S01]  /*5ca0*/  UMOV UR7, 0xc0004010 ;  /* 0xc000401000077882 */ /* 0x000fe20000000000 */
[C---:B------:R-:W-:Y:S01]  /*5cb0*/  R2UR UR14, R8.reuse ;  /* 0x00000000080e72ca */ /* 0x040fe200000e0000 */
[----:B------:R-:W-:Y:S01]  /*5cc0*/  IMAD.MOV.U32 R9, RZ, RZ, 0xf0 ;  /* 0x000000f0ff097424 */ /* 0x000fe200078e00ff */
[C---:B------:R-:W-:Y:S01]  /*5cd0*/  R2UR UR11, R8.reuse ;  /* 0x00000000080b72ca */ /* 0x040fe200000e0000 */
[----:B------:R-:W-:Y:S01]  /*5ce0*/  IMAD.MOV.U32 R10, RZ, RZ, 0x30 ;  /* 0x00000030ff0a7424 */ /* 0x000fe200078e00ff */
[C---:B------:R-:W-:Y:S01]  /*5cf0*/  R2UR UR15, R8.reuse ;  /* 0x00000000080f72ca */ /* 0x040fe200000e0000 */
[----:B------:R1:W-:Y:S01]  /*5d00*/  UTCHMMA tmem[UR10], gdesc[UR28], tmem[UR12], tmem[UR20], idesc[UR21], UPT ;  /* 0x00ff141c0a0079ea */ /* 0x0003e2000b80000c */
[----:B------:R-:W-:Y:S01]  /*5d10*/  R2UR UR8, R9 ;  /* 0x00000000090872ca */ /* 0x000fe200000e0000 */
[----:B------:R-:W-:Y:S06]  /*5d20*/  IMAD.MOV.U32 R9, RZ, RZ, 0xf8 ;  /* 0x000000f8ff097424 */ /* 0x000fec00078e00ff */
[----:B------:R2:W-:Y:S06]  /*5d30*/  UTCHMMA tmem[UR13], gdesc[UR6], tmem[UR14], tmem[UR18], idesc[UR19], UPT ;  /* 0x00ff12060d0079ea */ /* 0x0005ec000b80000e */
[----:B------:R3:W-:Y:S01]  /*5d40*/  UTCHMMA tmem[UR8], gdesc[UR76], tmem[UR11], tmem[UR20], idesc[UR21], UPT ;  /* 0x00ff144c080079ea */ /* 0x0007e2000b80000b */
[----:B-1----:R-:W-:Y:S01]  /*5d50*/  R2UR UR12, R9 ;  /* 0x00000000090c72ca */ /* 0x002fe200000e0000 */
[----:B------:R-:W-:Y:S01]  /*5d60*/  IMAD.MOV.U32 R9, RZ, RZ, 0x100 ;  /* 0x00000100ff097424 */ /* 0x000fe200078e00ff */
[----:B------:R-:W-:Y:S01]  /*5d70*/  R2UR UR10, R8 ;  /* 0x00000000080a72ca */ /* 0x000fe200000e0000 */
[----:B------:R-:W-:Y:S03]  /*5d80*/  IMAD.MOV.U32 R8, RZ, RZ, 0x110 ;  /* 0x00000110ff087424 */ /* 0x000fe600078e00ff */
[----:B--2---:R-:W-:Y:S01]  /*5d90*/  R2UR UR7, R9 ;  /* 0x00000000090772ca */ /* 0x004fe200000e0000 */
[----:B------:R-:W-:Y:S06]  /*5da0*/  IMAD.MOV.U32 R9, RZ, RZ, 0x108 ;  /* 0x00000108ff097424 */ /* 0x000fec00078e00ff */
[----:B------:R1:W-:Y:S01]  /*5db0*/  UTCHMMA tmem[UR12], gdesc[UR74], tmem[UR15], tmem[UR18], idesc[UR19], UPT ;  /* 0x00ff124a0c0079ea */ /* 0x0003e2000b80000f */
[----:B------:R-:W-:Y:S01]  /*5dc0*/  R2UR UR13, R9 ;  /* 0x00000000090d72ca */ /* 0x000fe200000e0000 */
[----:B------:R-:W-:Y:S01]  /*5dd0*/  IMAD.MOV.U32 R9, RZ, RZ, 0x118 ;  /* 0x00000118ff097424 */ /* 0x000fe200078e00ff */
[----:B---3--:R-:W-:Y:S01]  /*5de0*/  R2UR UR11, R8 ;  /* 0x00000000080b72ca */ /* 0x008fe200000e0000 */
[----:B------:R-:W-:Y:S03]  /*5df0*/  IMAD.MOV.U32 R8, RZ, RZ, 0x30 ;  /* 0x00000030ff087424 */ /* 0x000fe600078e00ff */
[----:B------:R-:W-:Y:S01]  /*5e00*/  R2UR UR6, R9 ;  /* 0x00000000090672ca */ /* 0x000fe200000e0000 */
[----:B------:R2:W-:Y:S01]  /*5e10*/  UTCHMMA tmem[UR7], gdesc[UR72], tmem[UR10], tmem[UR20], idesc[UR21], UPT ;  /* 0x00ff1448070079ea */ /* 0x0005e2000b80000a */
[----:B------:R-:W-:Y:S05]  /*5e20*/  R2UR UR8, R8 ;  /* 0x00000000080872ca */ /* 0x000fea00000e0000 */
[----:B------:R2:W-:Y:S01]  /*5e30*/  UTCHMMA tmem[UR13], gdesc[UR70], tmem[UR14], tmem[UR18], idesc[UR19], UPT ;  /* 0x00ff12460d0079ea */ /* 0x0005e2000b80000e */
[----:B-1----:R-:W-:Y:S11]  /*5e40*/  R2UR UR12, R10 ;  /* 0x000000000a0c72ca */ /* 0x002ff600000e0000 */
[----:B------:R-:W-:Y:S02]  /*5e50*/  @!UPT UIADD3 URZ, UPT, UPT, URZ, URZ, URZ ;  /* 0x000000fffffff290 */ /* 0x000fe4000fffe0ff */
[----:B------:R2:W-:Y:S01]  /*5e60*/  UTCHMMA tmem[UR11], gdesc[UR68], tmem[UR12], tmem[UR20], idesc[UR21], UPT ;  /* 0x00ff14440b0079ea */ /* 0x0005e2000b80000c */
[----:B------:R2:W-:Y:S01]  /*5e70*/  UTCHMMA tmem[UR6], gdesc[UR66], tmem[UR8], tmem[UR18], idesc[UR19], UPT ;  /* 0x00ff1242060079ea */ /* 0x0005e2000b800008 */
[----:B------:R-:W-:Y:S05]  /*5e80*/  @!P1 BRA `(.L_x_131) ;  /* 0x0000000000049947 */ /* 0x000fea0003800000 */
[----:B--2---:R-:W-:Y:S05]  /*5e90*/  BPT.TRAP 0x1 ;  /* 0x000000040000795c */ /* 0x004fea0000300000 */
.L_x_131:
[----:B--2---:R-:W-:Y:S09]  /*5ea0*/  UIADD3 UR6, UPT, UPT, UR16, 0x1f888, URZ ;  /* 0x0001f88810067890 */ /* 0x004ff2000fffe0ff */
[----:B------:R1:W-:Y:S01]  /*5eb0*/  UTCBAR [UR6], URZ ;  /* 0x000000ff060073e9 */ /* 0x0003e200080000ff */
[----:B------:R-:W-:Y:S05]  /*5ec0*/  BRA.U !UP0, `(.L_x_132) ;  /* 0x0000000108047547 */ /* 0x000fea000b800000 */
[----:B-1----:R-:W-:Y:S05]  /*5ed0*/  BPT.TRAP 0x1 ;  /* 0x000000040000795c */ /* 0x002fea0000300000 */
.L_x_132:
[----:B------:R-:W-:Y:S01]  /*5ee0*/  LOP3.LUT R3, R3, 0x1, RZ, 0x3c, !PT ;  /* 0x0000000103037812 */ /* 0x000fe200078e3cff */
[----:B------:R-:W2:Y:S01]  /*5ef0*/  LDL.LU R9, [R1] ;  /* 0x0000000001097983 */ /* 0x000ea20000300800 */
[----:B------:R-:W-:Y:S01]  /*5f00*/  LOP3.LUT R5, R5, 0x1, RZ, 0x3c, !PT ;  /* 0x0000000105057812 */ /* 0x000fe200078e3cff */
[----:B-1----:R-:W-:Y:S01]  /*5f10*/  UIADD3 UR6, UPT, UPT, UR16, 0x1f828, URZ ;  /* 0x0001f82810067890 */ /* 0x002fe2000fffe0ff */
[----:B------:R-:W-:Y:S01]  /*5f20*/  LOP3.LUT R7, R7, 0x1, RZ, 0x3c, !PT ;  /* 0x0000000107077812 */ /* 0x000fe200078e3cff */
[----:B------:R-:W-:Y:S01]  /*5f30*/  UISETP.NE.AND UP1, UPT, UR26, 0x2, UPT ;  /* 0x000000021a00788c */ /* 0x000fe2000bf25270 */
[----:B------:R-:W-:Y:S01]  /*5f40*/  LOP3.LUT R4, R4, 0x1, RZ, 0x3c, !PT ;  /* 0x0000000104047812 */ /* 0x000fe200078e3cff */
[----:B------:R-:W-:Y:S02]  /*5f50*/  IMAD.MOV.U32 R8, RZ, RZ, 0x1 ;  /* 0x00000001ff087424 */ /* 0x000fe400078e00ff */
[----:B------:R-:W-:Y:S02]  /*5f60*/  USEL UR7, URZ, 0x1, UP1 ;  /* 0x00000001ff077887 */ /* 0x000fe40008800000 */
[----:B------:R-:W-:Y:S01]  /*5f70*/  USEL UR8, UR26, URZ, UP1 ;  /* 0x000000ff1a087287 */ /* 0x000fe20008800000 */
[----:B------:R1:W-:Y:S03]  /*5f80*/  UTCBAR [UR6], URZ ;  /* 0x000000ff060073e9 */ /* 0x0003e600080000ff */
[----:B------:R-:W-:Y:S02]  /*5f90*/  LOP3.LUT R2, R2, UR7, RZ, 0x3c, !PT ;  /* 0x0000000702027c12 */ /* 0x000fe4000f8e3cff */
[C---:B--2---:R-:W-:Y:S01]  /*5fa0*/  ISETP.GT.U32.AND P0, PT, R9.reuse, 0x2, PT ;  /* 0x000000020900780c */ /* 0x044fe20003f04070 */
[----:B------:R-:W-:Y:S05]  /*5fb0*/  VIADD R9, R9, 0xffffffff ;  /* 0xffffffff09097836 */ /* 0x000fea0000000000 */
[----:B------:R1:W-:Y:S07]  /*5fc0*/  STL [R1], R9 ;  /* 0x0000000901007387 */ /* 0x0003ee0000100800 */
[----:B------:R-:W-:Y:S05]  /*5fd0*/  @P0 BRA `(.L_x_133) ;  /* 0xffffffec00f00947 */ /* 0x000fea000383ffff */
.L_x_109:
[----:B------:R-:W-:Y:S05]  /*5fe0*/  @!P1 BRA `(.L_x_134) ;  /* 0x0000000000049947 */ /* 0x000fea0003800000 */
[----:B-1----:R-:W-:Y:S05]  /*5ff0*/  BPT.TRAP 0x1 ;  /* 0x000000040000795c */ /* 0x002fea0000300000 */
.L_x_134:
[----:B------:R-:W-:-:S05]  /*6000*/  HFMA2 R3, -RZ, RZ, 0, 5.9604644775390625e-08 ;  /* 0x00000001ff037431 */ /* 0x000fca00000001ff */
[----:B------:R-:W-:-:S04]  /*6010*/  SHF.L.U32 R3, R3, 0x1f, RZ ;  /* 0x0000001f03037819 */ /* 0x000fc800000006ff */
[----:B------:R-:W2:Y:S02]  /*6020*/  SYNCS.PHASECHK.TRANS64.TRYWAIT P0, [UR16+0x1f8b0], R3 ;  /* 0x01f8b003ff0075a7 */ /* 0x000ea40008001110 */
[----:B--2---:R-:W-:Y:S05]  /*6030*/  @!P0 BRA `(.L_x_135) ;  /* 0x000000b400708947 */ /* 0x004fea0003800000 */
.L_x_282:
[----:B------:R-:W-:Y:S05]  /*6040*/  @!P1 BRA `(.L_x_136) ;  /* 0x0000000000049947 */ /* 0x000fea0003800000 */
[----:B-1----:R-:W-:Y:S05]  /*6050*/  BPT.TRAP 0x1 ;  /* 0x000000040000795c */ /* 0x002fea0000300000 */
.L_x_136:
[----:B------:R-:W-:-:S09]  /*6060*/  UIADD3 UR4, UPT, UPT, UR16, 0x1f8a0, URZ ;  /* 0x0001f8a010047890 */ /* 0x000fd2000fffe0ff */
[----:B------:R3:W-:Y:S01]  /*6070*/  UTCBAR [UR4], URZ ;  /* 0x000000ff040073e9 */ /* 0x0007e200080000ff */
[----:B------:R-:W-:Y:S05]  /*6080*/  @!P1 BRA `(.L_x_137) ;  /* 0x0000000000049947 */ /* 0x000fea0003800000 */
[----:B-1-3--:R-:W-:Y:S05]  /*6090*/  BPT.TRAP 0x1 ;  /* 0x000000040000795c */ /* 0x00afea0000300000 */
.L_x_137:
[----:B------:R-:W4:Y:S02]  /*60a0*/  SYNCS.PHASECHK.TRANS64.TRYWAIT P0, [UR16+0x1f8b8], R3 ;  /* 0x01f8b803ff0075a7 */ /* 0x000f240008001110 */
[----:B----4-:R-:W-:Y:S05]  /*60b0*/  @!P0 BRA `(.L_x_138) ;  /* 0x000000b400688947 */ /* 0x010fea0003800000 */
.L_x_284:
[----:B------:R-:W-:Y:S05]  /*60c0*/  @!P1 BRA `(.L_x_139) ;  /* 0x0000000000049947 */ /* 0x000fea0003800000 */
[----:B-1-3--:R-:W-:Y:S05]  /*60d0*/  BPT.TRAP 0x1 ;  /* 0x000000040000795c */ /* 0x00afea0000300000 */
.L_x_139:
[----:B------:R-:W-:Y:S01]  /*60e0*/  SHF.L.U32 R0, R0, 0x1f, RZ ;  /* 0x0000001f00007819 */ /* 0x000fe200000006ff */
[----:B------:R-:W-:Y:S01]  /*60f0*/  IMAD.MOV.U32 R4, RZ, RZ, RZ ;  /* 0x000000ffff047224 */ /* 0x000fe200078e00ff */
[----:B--2---:R-:W-:Y:S02]  /*6100*/  MOV R3, RZ ;  /* 0x000000ff00037202 */ /* 0x004fe40000000f00 */
[----:B------:R-:W2:Y:S02]  /*6110*/  SYNCS.PHASECHK.TRANS64.TRYWAIT P0, [UR16+0x1f890], R0 ;  /* 0x01f89000ff0075a7 */ /* 0x000ea40008001110 */
[----:B--2---:R-:W-:Y:S05]  /*6120*/  @!P0 BRA `(.L_x_140) ;  /* 0x000000b400648947 */ /* 0x004fea0003800000 */
.L_x_286:
[----:B------:R-:W-:Y:S01]  /*6130*/  ELECT P2, URZ, PT ;  /* 0x0000000000ff782f */ /* 0x000fe20003840000 */
[----:B--2---:R-:W-:Y:S01]  /*6140*/  IMAD.MOV.U32 R2, RZ, RZ, RZ ;  /* 0x000000ffff027224 */ /* 0x004fe200078e00ff */
[----:B------:R-:W-:Y:S01]  /*6150*/  R2UR UR49, R4 ;  /* 0x00000000043172ca */ /* 0x000fe200000e0000 */
[----:B------:R-:W-:Y:S01]  /*6160*/  IMAD.MOV.U32 R0, RZ, RZ, RZ ;  /* 0x000000ffff007224 */ /* 0x000fe200078e00ff */
[----:B------:R-:W-:Y:S01]  /*6170*/  R2UR UR48, R3 ;  /* 0x00000000033072ca */ /* 0x000fe200000e0000 */
[----:B---3--:R-:W-:Y:S01]  /*6180*/  UIMAD UR4, UR9, 0x300, UR5 ;  /* 0x00000300090478a4 */ /* 0x008fe2000f8e0205 */
[----:B------:R-:W-:Y:S01]  /*6190*/  R2UR UR47, R2 ;  /* 0x00000000022f72ca */ /* 0x000fe200000e0000 */
[----:B------:R-:W-:Y:S01]  /*61a0*/  UIADD3 UR26, UPT, UPT, UR32, 0x2, URZ ;  /* 0x00000002201a7890 */ /* 0x000fe2000fffe0ff */
[----:B------:R-:W-:Y:S01]  /*61b0*/  R2UR UR46, R0 ;  /* 0x00000000002e72ca */ /* 0x000fe200000e0000 */
[----:B------:R-:W-:Y:S01]  /*61c0*/  UIADD3 UR42, UPT, UPT, UR4, 0x20, URZ ;  /* 0x00000020042a7890 */ /* 0x000fe2000fffe0ff */
[----:B------:R-:W-:Y:S01]  /*61d0*/  R2UR UR45, R2 ;  /* 0x00000000022d72ca */ /* 0x000fe200000e0000 */
[----:B------:R-:W-:Y:S01]  /*61e0*/  UIADD3 UR20, UPT, UPT, UR32, 0x4, URZ ;  /* 0x0000000420147890 */ /* 0x000fe2000fffe0ff */
[----:B------:R-:W-:Y:S01]  /*61f0*/  R2UR UR44, R0 ;  /* 0x00000000002c72ca */ /* 0x000fe200000e0000 */
[----:B------:R-:W-:Y:S01]  /*6200*/  UIADD3 UR40, UPT, UPT, UR4, 0x40, URZ ;  /* 0x0000004004287890 */ /* 0x000fe2000fffe0ff */
[----:B------:R-:W-:Y:S01]  /*6210*/  @P2 ISETP.NE.U32.AND P0, PT, R8, RZ, PT ;  /* 0x000000ff0800220c */ /* 0x000fe20003f05070 */
[----:B------:R-:W-:Y:S01]  /*6220*/  UIADD3 UR18, UPT, UPT, UR32, 0x6, URZ ;  /* 0x0000000620127890 */ /* 0x000fe2000fffe0ff */
[----:B------:R-:W-:Y:S01]  /*6230*/  R2UR UR17, R2 ;  /* 0x00000000021172ca */ /* 0x000fe200000e0000 */
[----:B------:R-:W-:Y:S01]  /*6240*/  UIADD3 UR38, UPT, UPT, UR4, 0x60, URZ ;  /* 0x0000006004267890 */ /* 0x000fe2000fffe0ff */
[----:B------:R-:W-:Y:S01]  /*6250*/  R2UR UR8, R0 ;  /* 0x00000000000872ca */ /* 0x000fe200000e0000 */
[----:B------:R-:W-:-:S02]  /*6260*/  UIADD3 UR14, UPT, UPT, UR32, 0x400, URZ ;  /* 0x00000400200e7890 */ /* 0x000fc4000fffe0ff */
[----:B------:R-:W-:Y:S02]  /*6270*/  UIADD3 UR36, UPT, UPT, UR4, 0x80, URZ ;  /* 0x0000008004247890 */ /* 0x000fe4000fffe0ff */
[----:B------:R-:W-:Y:S02]  /*6280*/  UIADD3 UR12, UPT, UPT, UR32, 0x402, URZ ;  /* 0x00000402200c7890 */ /* 0x000fe4000fffe0ff */
[----:B------:R-:W-:Y:S02]  /*6290*/  UIADD3 UR34, UPT, UPT, UR4, 0xa0, URZ ;  /* 0x000000a004227890 */ /* 0x000fe4000fffe0ff */
[----:B------:R-:W-:Y:S01]  /*62a0*/  @P2 VOTEU.ANY UP0, P0 ;  /* 0x0000000000ff2886 */ /* 0x000fe20000000100 */
[----:B------:R-:W-:Y:S02]  /*62b0*/  UIADD3 UR10, UPT, UPT, UR32, 0x404, URZ ;  /* 0x00000404200a7890 */ /* 0x000fe4000fffe0ff */
[----:B------:R-:W-:Y:S01]  /*62c0*/  UIADD3 UR30, UPT, UPT, UR4, 0xc0, URZ ;  /* 0x000000c0041e7890 */ /* 0x000fe2000fffe0ff */
[----:B------:R-:W-:Y:S01]  /*62d0*/  UMOV UR64, 0x0 ;  /* 0x0000000000407882 */ /* 0x000fe20000000000 */
[----:B------:R-:W-:Y:S01]  /*62e0*/  UMOV UR65, 0x80d0010 ;  /* 0x080d001000417882 */ /* 0x000fe20000000000 */
[----:B-1----:R-:W-:Y:S01]  /*62f0*/  UIADD3 UR6, UPT, UPT, UR32, 0x406, URZ ;  /* 0x0000040620067890 */ /* 0x002fe2000fffe0ff */
[----:B------:R-:W-:Y:S01]  /*6300*/  UMOV UR5, 0xc0004010 ;  /* 0xc000401000057882 */ /* 0x000fe20000000000 */
[----:B------:R-:W-:Y:S01]  /*6310*/  UIADD3 UR28, UPT, UPT, UR4, 0xe0, URZ ;  /* 0x000000e0041c7890 */ /* 0x000fe2000fffe0ff */
[----:B------:R1:W-:Y:S01]  /*6320*/  UTCHMMA gdesc[UR32], gdesc[UR4], tmem[UR49], tmem[UR64], idesc[UR65], UP0 ;  /* 0x00ff4004200075ea */ /* 0x0003e20008000031 */
        /* <DEDUP_REMOVED lines=12> */
[----:B------:R1:W-:Y:S01]  /*63f0*/  UTCHMMA gdesc[UR26], gdesc[UR42], tmem[UR48], tmem[UR62], idesc[UR63], UPT ;  /* 0x00ff3e2a1a0075ea */ /* 0x0003e2000b800030 */
        /* <DEDUP_REMOVED lines=20> */
[----:B------:R1:W-:Y:S01]  /*6540*/  UTCHMMA gdesc[UR10], gdesc[UR30], tmem[UR17], tmem[UR52], idesc[UR53], UPT ;  /* 0x00ff341e0a0075ea */ /* 0x0003e2000b800011 */
[----:B------:R1:W-:Y:S01]  /*6550*/  UTCHMMA gdesc[UR6], gdesc[UR28], tmem[UR8], tmem[UR50], idesc[UR51], UPT ;  /* 0x00ff321c060075ea */ /* 0x0003e2000b800008 */
[----:B------:R-:W-:Y:S05]  /*6560*/  @!P1 BRA `(.L_x_141) ;  /* 0x0000000000049947 */ /* 0x000fea0003800000 */
[----:B-1----:R-:W-:Y:S05]  /*6570*/  BPT.TRAP 0x1 ;  /* 0x000000040000795c */ /* 0x002fea0000300000 */
.L_x_141:
[----:B------:R-:W-:Y:S01]  /*6580*/  IMAD.MOV.U32 R0, RZ, RZ, 0x60 ;  /* 0x00000060ff007424 */ /* 0x000fe200078e00ff */
[----:B-1----:R-:W-:Y:S01]  /*6590*/  UIADD3 UR5, UPT, UPT, UR16, 0x1f8a8, URZ ;  /* 0x0001f8a810057890 */ /* 0x002fe2000fffe0ff */
[----:B------:R-:W-:Y:S01]  /*65a0*/  IMAD.MOV.U32 R2, RZ, RZ, 0x60 ;  /* 0x00000060ff027424 */ /* 0x000fe200078e00ff */
[----:B------:R-:W-:Y:S02]  /*65b0*/  UIADD3 UR38, UPT, UPT, UR24, 0x20, URZ ;  /* 0x0000002018267890 */ /* 0x000fe4000fffe0ff */
[----:B------:R-:W-:Y:S01]  /*65c0*/  R2UR UR45, R0 ;  /* 0x00000000002d72ca */ /* 0x000fe200000e0000 */
[----:B------:R-:W-:Y:S01]  /*65d0*/  UIADD3 UR36, UPT, UPT, UR22, 0x80, URZ ;  /* 0x0000008016247890 */ /* 0x000fe2000fffe0ff */
[----:B------:R-:W-:Y:S01]  /*65e0*/  R2UR UR44, R2 ;  /* 0x00000000022c72ca */ /* 0x000fe200000e0000 */
[----:B------:R-:W-:Y:S01]  /*65f0*/  UIADD3 UR34, UPT, UPT, UR24, 0x40, URZ ;  /* 0x0000004018227890 */ /* 0x000fe2000fffe0ff */
[C---:B------:R-:W-:Y:S01]  /*6600*/  R2UR UR43, R0.reuse ;  /* 0x00000000002b72ca */ /* 0x040fe200000e0000 */
[----:B------:R-:W-:Y:S01]  /*6610*/  UIADD3 UR32, UPT, UPT, UR22, 0x100, URZ ;  /* 0x0000010016207890 */ /* 0x000fe2000fffe0ff */
        /* <DEDUP_REMOVED lines=10> */
[----:B------:R1:W-:Y:S01]  /*66c0*/  UTCBAR [UR5], URZ ;  /* 0x000000ff050073e9 */ /* 0x0003e200080000ff */
[----:B------:R-:W-:-:S02]  /*66d0*/  UIADD3 UR14, UPT, UPT, UR22, 0x280, URZ ;  /* 0x00000280160e7890 */ /* 0x000fc4000fffe0ff */
[----:B------:R-:W-:Y:S02]  /*66e0*/  UIADD3 UR12, UPT, UPT, UR24, 0xc0, URZ ;  /* 0x000000c0180c7890 */ /* 0x000fe4000fffe0ff */
[----:B------:R-:W-:Y:S01]  /*66f0*/  UIADD3 UR10, UPT, UPT, UR22, 0x300, URZ ;  /* 0x00000300160a7890 */ /* 0x000fe2000fffe0ff */
[----:B------:R-:W-:Y:S01]  /*6700*/  UMOV UR60, 0x0 ;  /* 0x00000000003c7882 */ /* 0x000fe20000000000 */
[----:B------:R-:W-:Y:S01]  /*6710*/  UMOV UR61, 0x80d8010 ;  /* 0x080d8010003d7882 */ /* 0x000fe20000000000 */
[----:B------:R-:W-:Y:S01]  /*6720*/  UIADD3 UR4, UPT, UPT, UR22, 0x380, URZ ;  /* 0x0000038016047890 */ /* 0x000fe2000fffe0ff */
[----:B------:R2:W-:Y:S01]  /*6730*/  UTCHMMA gdesc[UR22], gdesc[UR24], tmem[UR45], tmem[UR60], idesc[UR61], !UPT ;  /* 0x00ff3c18160075ea */ /* 0x0005e2000f80002d */
        /* <DEDUP_REMOVED lines=32> */
[----:B-1----:R-:W-:Y:S01]  /*6940*/  UMOV UR5, 0x40004040 ;  /* 0x4000404000057882 */ /* 0x002fe20000000000 */
[----:B------:R2:W-:Y:S01]  /*6950*/  UTCHMMA gdesc[UR14], gdesc[UR18], tmem[UR40], tmem[UR50], idesc[UR51], UPT ;  /* 0x00ff32120e0075ea */ /* 0x0005e2000b800028 */
[----:B------:R2:W-:Y:S01]  /*6960*/  UTCHMMA gdesc[UR10], gdesc[UR12], tmem[UR17], tmem[UR48], idesc[UR49], UPT ;  /* 0x00ff300c0a0075ea */ /* 0x0005e2000b800011 */
[----:B------:R2:W-:Y:S01]  /*6970*/  UTCHMMA gdesc[UR4], gdesc[UR6], tmem[UR8], tmem[UR46], idesc[UR47], UPT ;  /* 0x00ff2e06040075ea */ /* 0x0005e2000b800008 */
[----:B------:R-:W-:Y:S05]  /*6980*/  @!P1 BRA `(.L_x_142) ;  /* 0x0000000000049947 */ /* 0x000fea0003800000 */
[----:B--2---:R-:W-:Y:S05]  /*6990*/  BPT.TRAP 0x1 ;  /* 0x000000040000795c */ /* 0x004fea0000300000 */
.L_x_142:
[----:B--2---:R-:W-:Y:S01]  /*69a0*/  UIADD3 UR4, UPT, UPT, UR16, 0x1f870, URZ ;  /* 0x0001f87010047890 */ /* 0x004fe2000fffe0ff */
[----:B------:R-:W-:Y:S08]  /*69b0*/  BSSY.RECONVERGENT B0, `(.L_x_143) ;  /* 0x0000004000007945 */ /* 0x000ff00003800200 */
[----:B------:R1:W-:Y:S01]  /*69c0*/  UTCBAR [UR4], URZ ;  /* 0x000000ff040073e9 */ /* 0x0003e200080000ff */
[----:B------:R-:W-:Y:S05]  /*69d0*/  @!P3 BRA `(.L_x_144) ;  /* 0x000000000004b947 */ /* 0x000fea0003800000 */
[----:B-1----:R-:W-:Y:S05]  /*69e0*/  BPT.TRAP 0x1 ;  /* 0x000000040000795c */ /* 0x002fea0000300000 */
.L_x_144:
[----:B-1----:R-:W-:Y:S05]  /*69f0*/  BSYNC.RECONVERGENT B0 ;  /* 0x0000000000007941 */ /* 0x002fea0003800200 */
.L_x_143:
[----:B------:R-:W-:-:S04]  /*6a00*/  ULEA UR9, UR9, UR16, 0x3 ;  /* 0x0000001009097291 */ /* 0x000fc8000f8e18ff */
[----:B------:R-:W-:-:S09]  /*6a10*/  UIADD3 UR9, UPT, UPT, UR9, 0x1f810, URZ ;  /* 0x0001f81009097890 */ /* 0x000fd2000fffe0ff */
[----:B------:R1:W-:Y:S01]  /*6a20*/  UTCBAR [UR9], URZ ;  /* 0x000000ff090073e9 */ /* 0x0003e200080000ff */
[----:B------:R-:W-:Y:S05]  /*6a30*/  @!P1 BRA `(.L_x_145) ;  /* 0x0000000000049947 */ /* 0x000fea0003800000 */
[----:B-1----:R-:W-:Y:S05]  /*6a40*/  BPT.TRAP 0x1 ;  /* 0x000000040000795c */ /* 0x002fea0000300000 */
.L_x_145:
[----:B------:R-:W-:-:S13]  /*6a50*/  ELECT P0, URZ, PT ;  /* 0x0000000000ff782f */ /* 0x000fda0003800000 */
[----:B-1----:R-:W-:Y:S05]  /*6a60*/  @!P0 EXIT ;  /* 0x000000000000894d */ /* 0x002fea0003800000 */
[----:B------:R-:W-:-:S09]  /*6a70*/  UIADD3 UR4, UPT, UPT, UR16, 0x1f898, URZ ;  /* 0x0001f89810047890 */ /* 0x000fd2000fffe0ff */
[----:B------:R1:W-:Y:S01]  /*6a80*/  UTCBAR [UR4], URZ ;  /* 0x000000ff040073e9 */ /* 0x0003e200080000ff */
[----:B------:R-:W-:Y:S01]  /*6a90*/  NOP ;  /* 0x0000000000007918 */ /* 0x000fe20000000000 */
[----:B-1----:R-:W-:Y:S05]  /*6aa0*/  EXIT ;  /* 0x000000000000794d */ /* 0x002fea0003800000 */
.L_x_48:
[----:B--2---:R-:W-:-:S05]  /*6ab0*/  IMAD.MOV.U32 R4, RZ, RZ, -0x3 ;  /* 0xfffffffdff047424 */ /* 0x004fca00078e00ff */
[----:B------:R-:W-:-:S05]  /*6ac0*/  VIADDMNMX.U32 R4, R90, R4, 0x2, PT ;  /* 0x000000025a047446 */ /* 0x000fca0003800004 */
[----:B------:R-:W-:-:S06]  /*6ad0*/  IMAD.SHL.U32 R4, R4, 0x4, RZ ;  /* 0x0000000404047824 */ /* 0x000fcc00078e00ff */
[----:B------:R-:W1:Y:S02]  /*6ae0*/  LDC R4, c[0x2][R4+0xc] ;  /* 0x0080030004047b82 */ /* 0x000e640000000800 */
[----:B-1----:R-:W-:-:S04]  /*6af0*/  SHF.R.S32.HI R5, RZ, 0x1f, R4 ;  /* 0x0000001fff057819 */ /* 0x002fc80000011404 */
.L_x_306:
[----:B------:R-:W-:Y:S05]  /*6b00*/  BRX R4 -0x6b10                                                                                                                                                                                                                                             (*"BRANCH_TARGETS .L_x_161,.L_x_146,.L_x_305"*) ;  /* 0xffffff94043c7949 */ /* 0x000fea000383ffff */
.L_x_146:
[----:B------:R-:W-:-:S08]  /*6b10*/  NOP ;  /* 0x0000000000007918 */ /* 0x000fd00000000000 */
[----:B------:R-:W1:Y:S02]  /*6b20*/  USETMAXREG.TRY_ALLOC.CTAPOOL UP0, 0x98 ;  /* 0x00000098000079c8 */ /* 0x000e640008000600 */
[----:B-1----:R-:W-:Y:S05]  /*6b30*/  BRA.U !UP0, `(.L_x_146) ;  /* 0xfffffffd08f47547 */ /* 0x002fea000b83ffff */
[C---:B------:R-:W-:Y:S01]  /*6b40*/  IMAD.U32 R0, R3.reuse, 0x10000, RZ ;  /* 0x0001000003007824 */ /* 0x040fe200078e00ff */
[----:B------:R-:W-:Y:S01]  /*6b50*/  R2UR UR14, R84 ;  /* 0x00000000540e72ca */ /* 0x000fe200000e0000 */
[C---:B------:R-:W-:Y:S01]  /*6b60*/  IMAD.SHL.U32 R2, R3.reuse, 0x20, RZ ;  /* 0x0000002003027824 */ /* 0x040fe200078e00ff */
[----:B------:R-:W-:Y:S01]  /*6b70*/  LOP3.LUT R91, R3, 0x7f, RZ, 0xc0, !PT ;  /* 0x0000007f035b7812 */ /* 0x000fe200078ec0ff */
[----:B------:R-:W-:Y:S01]  /*6b80*/  IMAD.MOV.U32 R86, RZ, RZ, RZ ;  /* 0x000000ffff567224 */ /* 0x000fe200078e00ff */
[----:B------:R-:W-:Y:S01]  /*6b90*/  LOP3.LUT R0, R0, 0xe00000, RZ, 0xc0, !PT ;  /* 0x00e0000000007812 */ /* 0x000fe200078ec0ff */
[----:B------:R-:W1:Y:S01]  /*6ba0*/  LDCU.64 UR16, c[0x0][0x348] ;  /* 0x00006900ff1077ac */ /* 0x000e620008000a00 */
[----:B------:R-:W-:Y:S02]  /*6bb0*/  LOP3.LUT R94, R2, 0x1fe0, RZ, 0xc0, !PT ;  /* 0x00001fe0025e7812 */ /* 0x000fe400078ec0ff */
[C---:B------:R-:W-:Y:S01]  /*6bc0*/  LOP3.LUT R93, R0.reuse, 0x60, RZ, 0xfc, !PT ;  /* 0x00000060005d7812 */ /* 0x040fe200078efcff */
[----:B------:R-:W-:Y:S01]  /*6bd0*/  UMOV UR7, URZ ;  /* 0x000000ff00077c82 */ /* 0x000fe20008000000 */
[----:B------:R-:W-:Y:S01]  /*6be0*/  LOP3.LUT R92, R0, 0x80, RZ, 0xfc, !PT ;  /* 0x00000080005c7812 */ /* 0x000fe200078efcff */
[----:B------:R-:W-:Y:S01]  /*6bf0*/  UMOV UR11, URZ ;  /* 0x000000ff000b7c82 */ /* 0x000fe20008000000 */
.L_x_160:
[----:B------:R-:W-:-:S13]  /*6c00*/  ISETP.NE.AND P0, PT, R90, 0x4, PT ;  /* 0x000000045a00780c */ /* 0x000fda0003f05270 */
[----:B--2---:R-:W-:Y:S05]  /*6c10*/  @!P0 BRA `(.L_x_147) ;  /* 0x0000000000048947 */ /* 0x004fea0003800000 */
[----:B-1----:R-:W-:Y:S05]  /*6c20*/  BPT.TRAP 0x1 ;  /* 0x000000040000795c */ /* 0x002fea0000300000 */
.L_x_147:
[----:B------:R-:W2:Y:S01]  /*6c30*/  S2UR UR8, SR_CgaCtaId ;  /* 0x00000000000879c3 */ /* 0x000ea20000008800 */
[----:B------:R-:W-:Y:S01]  /*6c40*/  UMOV UR6, 0x400 ;  /* 0x0000040000067882 */ /* 0x000fe20000000000 */
[----:B------:R-:W-:Y:S01]  /*6c50*/  SHF.L.U32 R0, R86, 0x1f, RZ ;  /* 0x0000001f56007819 */ /* 0x000fe200000006ff */
[----:B--2---:R-:W-:-:S09]  /*6c60*/  ULEA UR6, UR8, UR6, 0x18 ;  /* 0x0000000608067291 */ /* 0x004fd2000f8ec0ff */
[----:B------:R-:W2:Y:S02]  /*6c70*/  SYNCS.PHASECHK.TRANS64.TRYWAIT P1, [UR6+0x1f870], R0 ;  /* 0x01f87000ff0075a7 */ /* 0x000ea40008021106 */
[----:B--2---:R-:W-:Y:S05]  /*6c80*/  @!P1 BRA `(.L_x_148) ;  /* 0x000000a800a49947 */ /* 0x004fea0003800000 */
.L_x_288:
[----:B------:R-:W-:Y:S02]  /*6c90*/  R2UR UR5, R93 ;  /* 0x000000005d0572ca */ /* 0x000fe400000e0000 */
[----:B------:R-:W-:-:S11]  /*6ca0*/  R2UR UR4, R92 ;  /* 0x000000005c0472ca */ /* 0x000fd600000e0000 */
[----:B------:R-:W3:Y:S02]  /*6cb0*/  LDTM.x32 R36, tmem[UR5] ;  /* 0x00000005002479ee */ /* 0x000ee400082c0000 */
[----:B------:R-:W4:Y:S01]  /*6cc0*/  LDTM.x32 R4, tmem[UR4] ;  /* 0x00000004000479ee */ /* 0x000f2200082c0000 */
[----:B------:R-:W-:Y:S01]  /*6cd0*/  NOP ;  /* 0x0000000000007918 */ /* 0x000fe20000000000 */
[----:B------:R-:W-:Y:S05]  /*6ce0*/  @!P0 BRA `(.L_x_149) ;  /* 0x0000000000088947 */ /* 0x000fea0003800000 */
[----:B-1----:R-:W-:Y:S05]  /*6cf0*/  BPT.TRAP 0x1 ;  /* 0x000000040000795c */ /* 0x002fea0000300000 */
[----:B------:R-:W-:Y:S05]  /*6d00*/  BPT.TRAP 0x1 ;  /* 0x000000040000795c */ /* 0x000fea0000300000 */
.L_x_149:
[----:B------:R-:W-:Y:S01]  /*6d10*/  ISETP.NE.AND P0, PT, RZ, UR7, PT ;  /* 0x00000007ff007c0c */ /* 0x000fe2000bf05270 */
[----:B------:R-:W-:Y:S01]  /*6d20*/  UIADD3 UR4, UPT, UPT, UR6, 0x1f878, URZ ;  /* 0x0001f87806047890 */ /* 0x000fe2000fffe0ff */
[----:B------:R-:W-:Y:S02]  /*6d30*/  BSSY.RECONVERGENT B0, `(.L_x_150) ;  /* 0x0000006000007945 */ /* 0x000fe40003800200 */
[----:B------:R-:W-:Y:S01]  /*6d40*/  ISETP.EQ.AND P0, PT, R91, RZ, P0 ;  /* 0x000000ff5b00720c */ /* 0x000fe20000702270 */
[----:B------:R-:W-:-:S09]  /*6d50*/  UPRMT UR4, UR8, 0x654, UR4 ;  /* 0x0000065408047896 */ /* 0x000fd20008000004 */
[----:B----4-:R-:W-:Y:S03]  /*6d60*/  SYNCS.ARRIVE.TRANS64.RED.A1T0 RZ, [UR4], RZ ;  /* 0x000000ffffff79a7 */ /* 0x010fe60008100404 */
[----:B------:R-:W-:Y:S05]  /*6d70*/  @!P0 BRA `(.L_x_151) ;  /* 0x0000000000048947 */ /* 0x000fea0003800000 */
[----:B------:R-:W-:-:S04]  /*6d80*/  DEPBAR.LE SB0, 0x1 ;  /* 0x000080400000791a */ /* 0x000fc80000000000 */
.L_x_151:
[----:B-1----:R-:W-:Y:S05]  /*6d90*/  BSYNC.RECONVERGENT B0 ;  /* 0x0000000000007941 */ /* 0x002fea0003800200 */
.L_x_150:
[----:B------:R-:W1:Y:S08]  /*6da0*/  S2UR UR8, SR_SWINHI ;  /* 0x00000000000879c3 */ /* 0x000e700000002f00 */
[----:B------:R-:W-:Y:S01]  /*6db0*/  BAR.SYNC.DEFER_BLOCKING 0x2, 0x80 ;  /* 0x0082000000007b1d */ /* 0x000fe20000010000 */
[----:B------:R-:W-:Y:S01]  /*6dc0*/  ISETP.NE.AND P6, PT, R91, RZ, PT ;  /* 0x000000ff5b00720c */ /* 0x000fe20003fc5270 */
[----:B------:R-:W-:-:S04]  /*6dd0*/  USHF.L.U32 UR10, UR14, 0x7, URZ ;  /* 0x000000070e0a7899 */ /* 0x000fc800080006ff */
[----:B------:R-:W-:Y:S01]  /*6de0*/  BSSY.RECONVERGENT B0, `(.L_x_152) ;  /* 0x0000043000007945 */ /* 0x000fe20003800200 */
[----:B------:R-:W-:Y:S01]  /*6df0*/  UMOV UR4, UR6 ;  /* 0x0000000600047c82 */ /* 0x000fe20008000000 */
[----:B-1----:R-:W-:Y:S01]  /*6e00*/  UMOV UR5, UR8 ;  /* 0x0000000800057c82 */ /* 0x002fe20008000000 */
[----:B--2---:R-:W-:Y:S02]  /*6e10*/  IMAD.U32 R2, RZ, RZ, UR4 ;  /* 0x00000004ff027e24 */ /* 0x004fe4000f8e00ff */
[----:B------:R-:W-:Y:S02]  /*6e20*/  IMAD.U32 R3, RZ, RZ, UR5 ;  /* 0x00000005ff037e24 */ /* 0x000fe4000f8e00ff */
[----:B------:R-:W-:-:S03]  /*6e30*/  IMAD.WIDE.U32 R2, R94, 0x4, R2 ;  /* 0x000000045e027825 */ /* 0x000fc600078e0002 */
[C---:B------:R-:W-:Y:S02]  /*6e40*/  IADD3 R0, P4, PT, R2.reuse, 0x17000, RZ ;  /* 0x0001700002007810 */ /* 0x040fe40007f9e0ff */
[C---:B------:R-:W-:Y:S02]  /*6e50*/  IADD3 R68, P3, PT, R2.reuse, 0x17010, RZ ;  /* 0x0001701002447810 */ /* 0x040fe40007f7e0ff */
[C---:B------:R-:W-:Y:S01]  /*6e60*/  IADD3 R70, P1, PT, R2.reuse, 0x17030, RZ ;  /* 0x0001703002467810 */ /* 0x040fe20007f3e0ff */
[--C-:B------:R-:W-:Y:S01]  /*6e70*/  IMAD.X R83, RZ, RZ, R3.reuse, P4 ;  /* 0x000000ffff537224 */ /* 0x100fe200020e0603 */
[----:B------:R-:W-:Y:S01]  /*6e80*/  IADD3 R69, P2, PT, R2, 0x17020, RZ ;  /* 0x0001702002457810 */ /* 0x000fe20007f5e0ff */
[--C-:B------:R-:W-:Y:S02]  /*6e90*/  IMAD.X R81, RZ, RZ, R3.reuse, P3 ;  /* 0x000000ffff517224 */ /* 0x100fe400018e0603 */
[----:B------:R-:W-:Y:S01]  /*6ea0*/  IMAD.X R77, RZ, RZ, R3, P1 ;  /* 0x000000ffff4d7224 */ /* 0x000fe200008e0603 */
[----:B------:R-:W-:Y:S01]  /*6eb0*/  SHF.R.U64 R71, R0, 0x3, R83 ;  /* 0x0000000300477819 */ /* 0x000fe20000001253 */
[----:B------:R-:W-:Y:S01]  /*6ec0*/  IMAD.X R79, RZ, RZ, R3, P2 ;  /* 0x000000ffff4f7224 */ /* 0x000fe200010e0603 */
[----:B------:R-:W-:-:S02]  /*6ed0*/  SHF.R.U64 R72, R68, 0x3, R81 ;  /* 0x0000000344487819 */ /* 0x000fc40000001251 */
[----:B------:R-:W-:Y:S02]  /*6ee0*/  SHF.R.U64 R74, R70, 0x3, R77 ;  /* 0x00000003464a7819 */ /* 0x000fe4000000124d */
[----:B------:R-:W-:Y:S02]  /*6ef0*/  LOP3.LUT R82, R0, 0x70, R71, 0x78, !PT ;  /* 0x0000007000527812 */ /* 0x000fe400078e7847 */
[----:B------:R-:W-:Y:S02]  /*6f00*/  LOP3.LUT R80, R68, 0x70, R72, 0x78, !PT ;  /* 0x0000007044507812 */ /* 0x000fe400078e7848 */
[----:B------:R-:W-:Y:S01]  /*6f10*/  IADD3 R0, P4, PT, R2, 0x17040, RZ ;  /* 0x0001704002007810 */ /* 0x000fe20007f9e0ff */
[----:B---3--:R1:W-:Y:S01]  /*6f20*/  ST.E.128 desc[UR38][R82.64], R36 ;  /* 0x0000002452007985 */ /* 0x0083e2000c101d26 */
[----:B------:R-:W-:Y:S02]  /*6f30*/  SHF.R.U64 R73, R69, 0x3, R79 ;  /* 0x0000000345497819 */ /* 0x000fe4000000124f */
[----:B------:R-:W-:Y:S01]  /*6f40*/  LOP3.LUT R76, R70, 0x70, R74, 0x78, !PT ;  /* 0x00000070464c7812 */ /* 0x000fe200078e784a */
[----:B------:R-:W-:Y:S01]  /*6f50*/  IMAD.X R75, RZ, RZ, R3, P4 ;  /* 0x000000ffff4b7224 */ /* 0x000fe200020e0603 */
[C---:B------:R-:W-:Y:S01]  /*6f60*/  IADD3 R68, P3, PT, R2.reuse, 0x17050, RZ ;  /* 0x0001705002447810 */ /* 0x040fe20007f7e0ff */
[----:B------:R1:W-:Y:S01]  /*6f70*/  ST.E.128 desc[UR38][R80.64], R40 ;  /* 0x0000002850007985 */ /* 0x0003e2000c101d26 */
[----:B------:R-:W-:-:S02]  /*6f80*/  IADD3 R70, P2, PT, R2, 0x17060, RZ ;  /* 0x0001706002467810 */ /* 0x000fc40007f5e0ff */
[----:B------:R-:W-:Y:S02]  /*6f90*/  IADD3 R85, P1, PT, R2, 0x17070, RZ ;  /* 0x0001707002557810 */ /* 0x000fe40007f3e0ff */
[----:B------:R-:W-:Y:S01]  /*6fa0*/  LOP3.LUT R78, R69, 0x70, R73, 0x78, !PT ;  /* 0x00000070454e7812 */ /* 0x000fe200078e7849 */
[----:B------:R-:W-:Y:S01]  /*6fb0*/  IMAD.X R73, RZ, RZ, R3, P3 ;  /* 0x000000ffff497224 */ /* 0x000fe200018e0603 */
[----:B------:R-:W-:Y:S01]  /*6fc0*/  SHF.R.U64 R72, R0, 0x3, R75 ;  /* 0x0000000300487819 */ /* 0x000fe2000000124b */
[--C-:B------:R-:W-:Y:S02]  /*6fd0*/  IMAD.X R71, RZ, RZ, R3.reuse, P2 ;  /* 0x000000ffff477224 */ /* 0x100fe400010e0603 */
[----:B------:R-:W-:Y:S01]  /*6fe0*/  IMAD.X R69, RZ, RZ, R3, P1 ;  /* 0x000000ffff457224 */ /* 0x000fe200008e0603 */
[----:B------:R-:W-:Y:S01]  /*6ff0*/  SHF.R.U64 R87, R68, 0x3, R73 ;  /* 0x0000000344577819 */ /* 0x000fe20000001249 */
[----:B------:R1:W-:Y:S01]  /*7000*/  ST.E.128 desc[UR38][R78.64], R44 ;  /* 0x0000002c4e007985 */ /* 0x0003e2000c101d26 */
[----:B------:R-:W-:-:S02]  /*7010*/  SHF.R.U64 R88, R70, 0x3, R71 ;  /* 0x0000000346587819 */ /* 0x000fc40000001247 */
[C---:B------:R-:W-:Y:S01]  /*7020*/  SHF.R.U64 R89, R85.reuse, 0x3, R69 ;  /* 0x0000000355597819 */ /* 0x040fe20000001245 */
[----:B------:R1:W-:Y:S01]  /*7030*/  ST.E.128 desc[UR38][R76.64], R48 ;  /* 0x000000304c007985 */ /* 0x0003e2000c101d26 */
[----:B------:R-:W-:Y:S02]  /*7040*/  LOP3.LUT R74, R0, 0x70, R72, 0x78, !PT ;  /* 0x00000070004a7812 */ /* 0x000fe400078e7848 */
[----:B------:R-:W-:Y:S02]  /*7050*/  LOP3.LUT R72, R68, 0x70, R87, 0x78, !PT ;  /* 0x0000007044487812 */ /* 0x000fe400078e7857 */
[----:B------:R-:W-:Y:S01]  /*7060*/  LOP3.LUT R70, R70, 0x70, R88, 0x78, !PT ;  /* 0x0000007046467812 */ /* 0x000fe200078e7858 */
[----:B------:R1:W-:Y:S01]  /*7070*/  ST.E.128 desc[UR38][R74.64], R52 ;  /* 0x000000344a007985 */ /* 0x0003e2000c101d26 */
[----:B------:R-:W-:-:S03]  /*7080*/  LOP3.LUT R68, R85, 0x70, R89, 0x78, !PT ;  /* 0x0000007055447812 */ /* 0x000fc600078e7859 */
[----:B------:R1:W-:Y:S04]  /*7090*/  ST.E.128 desc[UR38][R72.64], R56 ;  /* 0x0000003848007985 */ /* 0x0003e8000c101d26 */
[----:B------:R1:W-:Y:S04]  /*70a0*/  ST.E.128 desc[UR38][R70.64], R60 ;  /* 0x0000003c46007985 */ /* 0x0003e8000c101d26 */
[----:B------:R1:W-:Y:S01]  /*70b0*/  ST.E.128 desc[UR38][R68.64], R64 ;  /* 0x0000004044007985 */ /* 0x0003e2000c101d26 */
[----:B------:R-:W-:Y:S01]  /*70c0*/  @!PT LDS RZ, [RZ] ;  /* 0x00000000fffff984 */ /* 0x000fe20000000800 */
[----:B------:R-:W-:Y:S01]  /*70d0*/  @!PT LDS RZ, [RZ] ;  /* 0x00000000fffff984 */ /* 0x000fe20000000800 */
[----:B------:R-:W-:Y:S01]  /*70e0*/  @!PT LDS RZ, [RZ] ;  /* 0x00000000fffff984 */ /* 0x000fe20000000800 */
[----:B------:R-:W-:Y:S01]  /*70f0*/  @!PT LDS RZ, [RZ] ;  /* 0x00000000fffff984 */ /* 0x000fe20000000800 */
[----:B------:R2:W-:Y:S06]  /*7100*/  MEMBAR.ALL.CTA ;  /* 0x0000000000007992 */ /* 0x0005ec0000008000 */
[----:B--2---:R-:W2:Y:S02]  /*7110*/  FENCE.VIEW.ASYNC.S ;  /* 0x00000000000073c6 */ /* 0x004ea40000000000 */
[----:B--2---:R-:W-:Y:S06]  /*7120*/  BAR.SYNC.DEFER_BLOCKING 0x2, 0x80 ;  /* 0x0082000000007b1d */ /* 0x004fec0000010000 */
[----:B------:R-:W-:Y:S05]  /*7130*/  @P6 BRA `(.L_x_153) ;  /* 0x0000000000346947 */ /* 0x000fea0003800000 */
[----:B------:R-:W-:Y:S01]  /*7140*/  UIADD3 UR4, UP0, UPT, UR16, 0x500, URZ ;  /* 0x0000050010047890 */ /* 0x000fe2000ff1e0ff */
[----:B------:R-:W-:Y:S01]  /*7150*/  PLOP3.LUT P1, PT, PT, PT, PT, 0x80, 0x8 ;  /* 0x000000000008781c */ /* 0x000fe20003f2f070 */
[----:B------:R-:W-:Y:S02]  /*7160*/  UIADD3 UR8, UPT, UPT, UR6, 0x17000, URZ ;  /* 0x0001700006087890 */ /* 0x000fe4000fffe0ff */
[----:B------:R-:W-:Y:S01]  /*7170*/  UIADD3.X UR5, UPT, UPT, URZ, UR17, URZ, UP0, !UPT ;  /* 0x00000011ff057290 */ /* 0x000fe200087fe4ff */
[----:B------:R-:W-:-:S11]  /*7180*/  UMOV UR9, URZ ;  /* 0x000000ff00097c82 */ /* 0x000fd60008000000 */
.L_x_154:
[----:B------:R-:W-:Y:S01]  /*7190*/  @P1 ELECT P2, URZ, PT ;  /* 0x0000000000ff182f */ /* 0x000fe20003840000 */
[----:B------:R-:W-:Y:S01]  /*71a0*/  UMOV UR12, UR29 ;  /* 0x0000001d000c7c82 */ /* 0x000fe20008000000 */
[----:B------:R-:W-:Y:S02]  /*71b0*/  UMOV UR13, UR30 ;  /* 0x0000001e000d7c82 */ /* 0x000fe40008000000 */
[----:B------:R2:W-:Y:S09]  /*71c0*/  UTMAREDG.5D.ADD [UR8], [UR4] ;  /* 0x00000008040073b6 */ /* 0x0005f20008020000 */
[----:B------:R-:W-:-:S02]  /*71d0*/  @P2 PLOP3.LUT P1, PT, P2, PT, PT, 0x8, 0x80 ;  /* 0x000000000080281c */ /* 0x000fc4000172e170 */
[----:B------:R-:W-:-:S11]  /*71e0*/  PLOP3.LUT P2, PT, PT, PT, PT, 0x8, 0x80 ;  /* 0x000000000080781c */ /* 0x000fd60003f4e170 */
[----:B--2---:R-:W-:Y:S05]  /*71f0*/  @P1 BRA.U.ANY `(.L_x_154) ;  /* 0xfffffffd00e41947 */ /* 0x004fea000393ffff */
[----:B------:R0:W-:Y:S02]  /*7200*/  UTMACMDFLUSH ;  /* 0x00000000000079b7 */ /* 0x0001e40000000000 */
.L_x_153:
[----:B------:R-:W-:Y:S05]  /*7210*/  BSYNC.RECONVERGENT B0 ;  /* 0x0000000000007941 */ /* 0x000fea0003800200 */
.L_x_152:
[C---:B------:R-:W-:Y:S01]  /*7220*/  IADD3 R0, P3, PT, R2.reuse, 0x1b000, RZ ;  /* 0x0001b00002007810 */ /* 0x040fe20007f7e0ff */
[----:B------:R-:W-:Y:S01]  /*7230*/  BSSY.RECONVERGENT B0, `(.L_x_155) ;  /* 0x0000022000007945 */ /* 0x000fe20003800200 */
[C---:B-1----:R-:W-:Y:S02]  /*7240*/  IADD3 R36, P2, PT, R2.reuse, 0x1b010, RZ ;  /* 0x0001b01002247810 */ /* 0x042fe40007f5e0ff */
[C---:B------:R-:W-:Y:S01]  /*7250*/  IADD3 R38, P1, PT, R2.reuse, 0x1b020, RZ ;  /* 0x0001b02002267810 */ /* 0x040fe20007f3e0ff */
[--C-:B------:R-:W-:Y:S01]  /*7260*/  IMAD.X R49, RZ, RZ, R3.reuse, P3 ;  /* 0x000000ffff317224 */ /* 0x100fe200018e0603 */
        /* <DEDUP_REMOVED lines=8> */
[----:B------:R-:W-:Y:S01]  /*72f0*/  IADD3 R2, P1, PT, R2, 0x1b070, RZ ;  /* 0x0001b07002027810 */ /* 0x000fe20007f3e0ff */
[----:B------:R-:W-:Y:S01]  /*7300*/  IMAD.X R39, RZ, RZ, R3, P3 ;  /* 0x000000ffff277224 */ /* 0x000fe200018e0603 */
[----:B------:R-:W-:Y:S01]  /*7310*/  SHF.R.U64 R42, R0, 0x3, R49 ;  /* 0x00000003002a7819 */ /* 0x000fe20000001231 */
[----:B------:R-:W-:Y:S01]  /*7320*/  IMAD.X R37, RZ, RZ, R3, P2 ;  /* 0x000000ffff257224 */ /* 0x000fe200010e0603 */
[----:B------:R-:W-:Y:S01]  /*7330*/  SHF.R.U64 R44, R36, 0x3, R47 ;  /* 0x00000003242c7819 */ /* 0x000fe2000000122f */
[----:B------:R-:W-:Y:S01]  /*7340*/  IMAD.X R3, RZ, RZ, R3, P1 ;  /* 0x000000ffff037224 */ /* 0x000fe200008e0603 */
[----:B------:R-:W-:-:S02]  /*7350*/  SHF.R.U64 R53, R38, 0x3, R45 ;  /* 0x0000000326357819 */ /* 0x000fc4000000122d */
[----:B------:R-:W-:Y:S02]  /*7360*/  SHF.R.U64 R54, R40, 0x3, R43 ;  /* 0x0000000328367819 */ /* 0x000fe4000000122b */
[----:B------:R-:W-:Y:S02]  /*7370*/  LOP3.LUT R48, R0, 0x70, R42, 0x78, !PT ;  /* 0x0000007000307812 */ /* 0x000fe400078e782a */
[----:B------:R-:W-:Y:S02]  /*7380*/  LOP3.LUT R46, R36, 0x70, R44, 0x78, !PT ;  /* 0x00000070242e7812 */ /* 0x000fe400078e782c */
[----:B------:R-:W-:Y:S02]  /*7390*/  LOP3.LUT R44, R38, 0x70, R53, 0x78, !PT ;  /* 0x00000070262c7812 */ /* 0x000fe400078e7835 */
[----:B------:R-:W-:Y:S02]  /*73a0*/  LOP3.LUT R42, R40, 0x70, R54, 0x78, !PT ;  /* 0x00000070282a7812 */ /* 0x000fe400078e7836 */
[----:B------:R-:W-:-:S02]  /*73b0*/  SHF.R.U64 R36, R51, 0x3, R39 ;  /* 0x0000000333247819 */ /* 0x000fc40000001227 */
[----:B------:R-:W-:Y:S02]  /*73c0*/  SHF.R.U64 R0, R50, 0x3, R41 ;  /* 0x0000000332007819 */ /* 0x000fe40000001229 */
[----:B------:R-:W-:Y:S02]  /*73d0*/  SHF.R.U64 R53, R52, 0x3, R37 ;  /* 0x0000000334357819 */ /* 0x000fe40000001225 */
[----:B------:R-:W-:Y:S02]  /*73e0*/  SHF.R.U64 R54, R2, 0x3, R3 ;  /* 0x0000000302367819 */ /* 0x000fe40000001203 */
[----:B------:R-:W-:Y:S02]  /*73f0*/  LOP3.LUT R38, R51, 0x70, R36, 0x78, !PT ;  /* 0x0000007033267812 */ /* 0x000fe400078e7824 */
[----:B------:R-:W-:Y:S02]  /*7400*/  LOP3.LUT R40, R50, 0x70, R0, 0x78, !PT ;  /* 0x0000007032287812 */ /* 0x000fe400078e7800 */
[----:B------:R-:W-:-:S02]  /*7410*/  LOP3.LUT R36, R52, 0x70, R53, 0x78, !PT ;  /* 0x0000007034247812 */ /* 0x000fc400078e7835 */
[----:B------:R-:W-:Y:S01]  /*7420*/  LOP3.LUT R2, R2, 0x70, R54, 0x78, !PT ;  /* 0x0000007002027812 */ /* 0x000fe200078e7836 */
[----:B------:R-:W-:Y:S05]  /*7430*/  @!P0 BRA `(.L_x_156) ;  /* 0x0000000000048947 */ /* 0x000fea0003800000 */
[----:B------:R-:W-:-:S04]  /*7440*/  DEPBAR.LE SB0, 0x1 ;  /* 0x000080400000791a */ /* 0x000fc80000000000 */
.L_x_156:
[----:B------:R-:W-:Y:S05]  /*7450*/  BSYNC.RECONVERGENT B0 ;  /* 0x0000000000007941 */ /* 0x000fea0003800200 */
.L_x_155:
[----:B------:R-:W-:Y:S06]  /*7460*/  BAR.SYNC.DEFER_BLOCKING 0x2, 0x80 ;  /* 0x0082000000007b1d */ /* 0x000fec0000010000 */
[----:B------:R-:W-:Y:S01]  /*7470*/  BSSY.RECONVERGENT B0, `(.L_x_157) ;  /* 0x000001e000007945 */ /* 0x000fe20003800200 */
[----:B------:R1:W-:Y:S04]  /*7480*/  ST.E.128 desc[UR38][R48.64], R4 ;  /* 0x0000000430007985 */ /* 0x0003e8000c101d26 */
[----:B------:R1:W-:Y:S04]  /*7490*/  ST.E.128 desc[UR38][R46.64], R8 ;  /* 0x000000082e007985 */ /* 0x0003e8000c101d26 */
[----:B------:R1:W-:Y:S04]  /*74a0*/  ST.E.128 desc[UR38][R44.64], R12 ;  /* 0x0000000c2c007985 */ /* 0x0003e8000c101d26 */
[----:B------:R1:W-:Y:S04]  /*74b0*/  ST.E.128 desc[UR38][R42.64], R16 ;  /* 0x000000102a007985 */ /* 0x0003e8000c101d26 */
[----:B------:R1:W-:Y:S04]  /*74c0*/  ST.E.128 desc[UR38][R40.64], R20 ;  /* 0x0000001428007985 */ /* 0x0003e8000c101d26 */
        /* <DEDUP_REMOVED lines=15> */
[----:B------:R-:W-:-:S11]  /*75c0*/  UMOV UR9, 0x20 ;  /* 0x0000002000097882 */ /* 0x000fd60000000000 */
.L_x_159:
        /* <DEDUP_REMOVED lines=8> */
.L_x_158:
[----:B------:R-:W-:Y:S05]  /*7650*/  BSYNC.RECONVERGENT B0 ;  /* 0x0000000000007941 */ /* 0x000fea0003800200 */
.L_x_157:
[----:B-1----:R-:W2:Y:S04]  /*7660*/  LDL R2, [R1+0x50] ;  /* 0x0000500001027983 */ /* 0x002ea80000100800 */
[----:B------:R-:W3:Y:S01]  /*7670*/  LDL.LU R0, [R1] ;  /* 0x0000000001007983 */ /* 0x000ee20000300800 */
[----:B------:R-:W-:Y:S01]  /*7680*/  UIADD3 UR5, UPT, UPT, UR14, 0x1, URZ ;  /* 0x000000010e057890 */ /* 0x000fe2000fffe0ff */
[----:B------:R-:W-:Y:S01]  /*7690*/  R2UR UR6, R84 ;  /* 0x00000000540672ca */ /* 0x000fe200000e0000 */
[----:B------:R-:W-:Y:S01]  /*76a0*/  UIADD3 UR7, UPT, UPT, UR7, 0x2, URZ ;  /* 0x0000000207077890 */ /* 0x000fe2000fffe0ff */
[----:B------:R-:W-:Y:S02]  /*76b0*/  LOP3.LUT R86, R86, 0x1, RZ, 0x3c, !PT ;  /* 0x0000000156567812 */ /* 0x000fe400078e3cff */
[----:B--2---:R-:W-:-:S02]  /*76c0*/  R2UR UR4, R2 ;  /* 0x00000000020472ca */ /* 0x004fc400000e0000 */
[C---:B---3--:R-:W-:Y:S01]  /*76d0*/  ISETP.GT.U32.AND P0, PT, R0.reuse, 0x1, PT ;  /* 0x000000010000780c */ /* 0x048fe20003f04070 */
[----:B------:R-:W-:-:S05]  /*76e0*/  VIADD R0, R0, 0xffffffff ;  /* 0xffffffff00007836 */ /* 0x000fca0000000000 */
[----:B------:R2:W-:Y:S05]  /*76f0*/  STL [R1], R0 ;  /* 0x0000000001007387 */ /* 0x0005ea0000100800 */
[----:B------:R-:W-:Y:S02]  /*7700*/  UISETP.NE.AND UP0, UPT, UR5, UR4, UPT ;  /* 0x000000040500728c */ /* 0x000fe4000bf05270 */
[----:B------:R-:W-:Y:S02]  /*7710*/  UIADD3 UR4, UPT, UPT, UR11, 0x1, URZ ;  /* 0x000000010b047890 */ /* 0x000fe4000fffe0ff */
[----:B------:R-:W-:-:S07]  /*7720*/  USEL UR14, UR6, UR5, !UP0 ;  /* 0x00000005060e7287 */ /* 0x000fce000c000000 */
[----:B------:R-:W-:-:S07]  /*7730*/  @UP0 UIADD3 UR4, UPT, UPT, UR11, URZ, URZ ;  /* 0x000000ff0b040290 */ /* 0x000fce000fffe0ff */
[----:B------:R-:W-:Y:S01]  /*7740*/  UMOV UR11, UR4 ;  /* 0x00000004000b7c82 */ /* 0x000fe20008000000 */
[----:B------:R-:W-:Y:S05]  /*7750*/  @P0 BRA `(.L_x_160) ;  /* 0xfffffff400280947 */ /* 0x000fea000383ffff */
[----:B------:R-:W-:-:S04]  /*7760*/  DEPBAR.LE SB0, 0x0 ;  /* 0x000080000000791a */ /* 0x000fc80000000000 */
[----:B------:R-:W-:Y:S05]  /*7770*/  EXIT ;  /* 0x000000000000794d */ /* 0x000fea0003800000 */
.L_x_305:
[----:B------:R-:W-:-:S08]  /*7780*/  NOP ;  /* 0x0000000000007918 */ /* 0x000fd00000000000 */
[----:B------:R-:W-:-:S00]  /*7790*/  USETMAXREG.DEALLOC.CTAPOOL 0x60 ;  /* 0x00000060000079c8 */ /* 0x000fc000080e0500 */
[----:B------:R-:W-:Y:S05]  /*77a0*/  EXIT ;  /* 0x000000000000794d */ /* 0x000fea0003800000 */
.L_x_161:
[----:B------:R-:W-:-:S08]  /*77b0*/  NOP ;  /* 0x0000000000007918 */ /* 0x000fd00000000000 */
[----:B------:R-:W1:Y:S02]  /*77c0*/  USETMAXREG.TRY_ALLOC.CTAPOOL UP0, 0x80 ;  /* 0x00000080000079c8 */ /* 0x000e640008000600 */
[----:B-1----:R-:W-:Y:S05]  /*77d0*/  BRA.U !UP0, `(.L_x_161) ;  /* 0xfffffffd08f47547 */ /* 0x002fea000b83ffff */
[----:B------:R-:W2:Y:S01]  /*77e0*/  LDL R0, [R1+0x6c] ;  /* 0x00006c0001007983 */ /* 0x000ea20000100800 */
[----:B------:R-:W-:Y:S01]  /*77f0*/  HFMA2 R2, -RZ, RZ, 0, 5.9604644775390625e-08 ;  /* 0x00000001ff027431 */ /* 0x000fe200000001ff */
[----:B------:R-:W1:Y:S02]  /*7800*/  LDCU UR36, c[0x0][0x384] ;  /* 0x00007080ff2477ac */ /* 0x000e640008000800 */
[----:B------:R3:W-:Y:S04]  /*7810*/  STL [R1+0x68], RZ ;  /* 0x000068ff01007387 */ /* 0x0007e80000100800 */
[----:B------:R3:W-:Y:S04]  /*7820*/  STL [R1+0x64], R2 ;  /* 0x0000640201007387 */ /* 0x0007e80000100800 */
[----:B------:R3:W-:Y:S01]  /*7830*/  STL [R1+0x5c], RZ ;  /* 0x00005cff01007387 */ /* 0x0007e20000100800 */
[----:B--2---:R-:W-:-:S02]  /*7840*/  SHF.L.U32 R108, R0, 0x2, RZ ;  /* 0x00000002006c7819 */ /* 0x004fc400000006ff */
[----:B------:R-:W-:-:S05]  /*7850*/  MOV R0, 0x1 ;  /* 0x0000000100007802 */ /* 0x000fca0000000f00 */
[----:B------:R3:W-:Y:S04]  /*7860*/  STL [R1+0x60], R0 ;  /* 0x0000600001007387 */ /* 0x0007e80000100800 */
[----:B------:R3:W-:Y:S04]  /*7870*/  STL [R1+0x58], RZ ;  /* 0x000058ff01007387 */ /* 0x0007e80000100800 */
[----:B-1----:R3:W-:Y:S02]  /*7880*/  STL [R1+0x54], RZ ;  /* 0x000054ff01007387 */ /* 0x0027e40000100800 */
.L_x_218:
[----:B--23--:R-:W-:Y:S01]  /*7890*/  IMAD.MOV.U32 R0, RZ, RZ, 0x33334444 ;  /* 0x33334444ff007424 */ /* 0x00cfe200078e00ff */
[----:B------:R-:W-:Y:S05]  /*78a0*/  YIELD ;  /* 0x0000000000007946 */ /* 0x000fea0003800000 */
[----:B------:R-:W-:Y:S01]  /*78b0*/  SHF.R.U64 R0, R0, R108, 0x123333 ;  /* 0x0012333300007419 */ /* 0x000fe2000000126c */
[----:B------:R-:W-:Y:S03]  /*78c0*/  BSSY.RECONVERGENT B0, `(.L_x_162) ;  /* 0x0000007000007945 */ /* 0x000fe60003800200 */
[----:B------:R-:W-:Y:S04]  /*78d0*/  LOP3.LUT R2, R0, 0x7, RZ, 0xc0, !PT ;  /* 0x0000000700027812 */ /* 0x000fe800078ec0ff */
[----:B------:R-:W-:Y:S01]  /*78e0*/  ISETP.NE.AND P0, PT, R2, 0x3, PT ;  /* 0x000000030200780c */ /* 0x000fe20003f05270 */
[----:B------:R1:W-:Y:S11]  /*78f0*/  STL [R1+0x4], R2 ;  /* 0x0000040201007387 */ /* 0x0003f60000100800 */
[----:B------:R-:W-:Y:S01]  /*7900*/  @!UPT UIADD3 URZ, UPT, UPT, URZ, URZ, URZ ;  /* 0x000000fffffff290 */ /* 0x000fe2000fffe0ff */
[----:B------:R-:W-:Y:S05]  /*7910*/  @!P0 BRA `(.L_x_163) ;  /* 0x0000000000048947 */ /* 0x000fea0003800000 */
[----:B------:R-:W-:Y:S05]  /*7920*/  BPT.TRAP 0x1 ;  /* 0x000000040000795c */ /* 0x000fea0000300000 */
.L_x_163:
[----:B------:R-:W-:Y:S05]  /*7930*/  BSYNC.RECONVERGENT B0 ;  /* 0x0000000000007941 */ /* 0x000fea0003800200 */
.L_x_162:
[----:B------:R-:W2:Y:S01]  /*7940*/  LDL R0, [R1+0x5c] ;  /* 0x00005c0001007983 */ /* 0x000ea20000100800 */
[----:B------:R-:W-:Y:S01]  /*7950*/  MOV R72, 0x400 ;  /* 0x0000040000487802 */ /* 0x000fe20000000f00 */
[----:B------:R-:W-:Y:S01]  /*7960*/  BSSY B0, `(.L_x_164) ;  /* 0x0000006000007945 */ /* 0x000fe20003800000 */
[----:B------:R-:W3:Y:S01]  /*7970*/  S2R R73, SR_CgaCtaId ;  /* 0x0000000000497919 */ /* 0x000ee20000008800 */
[----:B--2---:R-:W-:Y:S02]  /*7980*/  SHF.L.U32 R0, R0, 0x1f, RZ ;  /* 0x0000001f00007819 */ /* 0x004fe400000006ff */
[----:B---3--:R-:W-:Y:S04]  /*7990*/  LEA R72, R73, R72, 0x18 ;  /* 0x0000004849487211 */ /* 0x008fe800078ec0ff */
[----:B------:R-:W2:Y:S02]  /*79a0*/  SYNCS.PHASECHK.TRANS64.TRYWAIT P1, [R72+URZ+0x1f850], R0 ;  /* 0x01f85000480075a7 */ /* 0x000ea400080211ff */
[----:B--2---:R-:W-:Y:S05]  /*79b0*/  @!P1 BRA `(.L_x_165) ;  /* 0x0000009c00709947 */ /* 0x004fea0003800000 */
.L_x_289:
[----:B------:R-:W-:Y:S05]  /*79c0*/  BSYNC B0 ;  /* 0x0000000000007941 */ /* 0x000fea0003800000 */
.L_x_164:
[----:B------:R-:W-:Y:S04]  /*79d0*/  BSSY.RECONVERGENT B0, `(.L_x_166) ;  /* 0x0000003000007945 */ /* 0x000fe80003800200 */
[----:B------:R-:W-:Y:S05]  /*79e0*/  @!P0 BRA `(.L_x_167) ;  /* 0x0000000000048947 */ /* 0x000fea0003800000 */
[----:B------:R-:W-:Y:S05]  /*79f0*/  BPT.TRAP 0x1 ;  /* 0x000000040000795c */ /* 0x000fea0000300000 */
.L_x_167:
[----:B------:R-:W-:Y:S05]  /*7a00*/  BSYNC.RECONVERGENT B0 ;  /* 0x0000000000007941 */ /* 0x000fea0003800200 */
.L_x_166:
[----:B--2---:R-:W2:Y:S01]  /*7a10*/  LDL R0, [R1+0x60] ;  /* 0x0000600001007983 */ /* 0x004ea20000100800 */
[----:B------:R-:W-:Y:S01]  /*7a20*/  BSSY B0, `(.L_x_168) ;  /* 0x0000004000007945 */ /* 0x000fe20003800000 */
[----:B--2---:R-:W-:Y:S04]  /*7a30*/  SHF.L.U32 R0, R0, 0x1f, RZ ;  /* 0x0000001f00007819 */ /* 0x004fe800000006ff */
[----:B------:R-:W2:Y:S02]  /*7a40*/  SYNCS.PHASECHK.TRANS64.TRYWAIT P1, [R72+URZ+0x1f888], R0 ;  /* 0x01f88800480075a7 */ /* 0x000ea400080211ff */
[----:B--2---:R-:W-:Y:S05]  /*7a50*/  @!P1 BRA `(.L_x_169) ;  /* 0x0000009c005c9947 */ /* 0x004fea0003800000 */
.L_x_290:
[----:B------:R-:W-:Y:S05]  /*7a60*/  BSYNC B0 ;  /* 0x0000000000007941 */ /* 0x000fea0003800000 */
.L_x_168:
[----:B------:R-:W-:Y:S04]  /*7a70*/  BSSY.RECONVERGENT B0, `(.L_x_170) ;  /* 0x0000003000007945 */ /* 0x000fe80003800200 */
[----:B------:R-:W-:Y:S05]  /*7a80*/  @!P0 BRA `(.L_x_171) ;  /* 0x0000000000048947 */ /* 0x000fea0003800000 */
[----:B------:R-:W-:Y:S05]  /*7a90*/  BPT.TRAP 0x1 ;  /* 0x000000040000795c */ /* 0x000fea0000300000 */
.L_x_171:
[----:B------:R-:W-:Y:S05]  /*7aa0*/  BSYNC.RECONVERGENT B0 ;  /* 0x0000000000007941 */ /* 0x000fea0003800200 */
.L_x_170:
[----:B--2---:R-:W1:Y:S01]  /*7ab0*/  LDL R0, [R1+0x54] ;  /* 0x0000540001007983 */ /* 0x004e620000100800 */
[----:B------:R-:W-:Y:S01]  /*7ac0*/  BSSY B0, `(.L_x_172) ;  /* 0x000000d000007945 */ /* 0x000fe20003800000 */
[----:B------:R-:W2:Y:S01]  /*7ad0*/  S2R R16, SR_CTAID.X ;  /* 0x0000000000107919 */ /* 0x000ea20000002500 */
[----:B------:R-:W3:Y:S01]  /*7ae0*/  S2R R74, SR_TID.X ;  /* 0x00000000004a7919 */ /* 0x000ee20000002100 */
[----:B-1----:R-:W-:Y:S01]  /*7af0*/  SHF.L.U32 R2, R0, 0x1f, RZ ;  /* 0x0000001f00027819 */ /* 0x002fe200000006ff */
[----:B---3--:R-:W-:Y:S01]  /*7b00*/  IMAD.U32 R111, R74, 0x10000, RZ ;  /* 0x000100004a6f7824 */ /* 0x008fe200078e00ff */
[----:B--2---:R-:W-:Y:S02]  /*7b10*/  LOP3.LUT R0, R16, 0x1ffffff, RZ, 0xc0, !PT ;  /* 0x01ffffff10007812 */ /* 0x004fe400078ec0ff */
[----:B------:R-:W1:Y:S01]  /*7b20*/  SYNCS.PHASECHK.TRANS64.TRYWAIT P1, [R72+URZ+0x1f830], R2 ;  /* 0x01f83002480075a7 */ /* 0x000e6200080211ff */
[----:B------:R-:W-:Y:S02]  /*7b30*/  SHF.R.U32.HI R110, RZ, 0x3, R74 ;  /* 0x00000003ff6e7819 */ /* 0x000fe4000001164a */
[----:B------:R-:W-:Y:S02]  /*7b40*/  ISETP.NE.AND P0, PT, R84, R0, PT ;  /* 0x000000005400720c */ /* 0x000fe40003f05270 */
[----:B------:R-:W-:Y:S02]  /*7b50*/  LOP3.LUT R0, R111, 0xe0, R110, 0xfe, !PT ;  /* 0x000000e06f007812 */ /* 0x000fe400078efe6e */
[----:B------:R-:W-:Y:S02]  /*7b60*/  SHF.R.U32.HI R116, RZ, 0x5, R74 ;  /* 0x00000005ff747819 */ /* 0x000fe4000001164a */
[----:B------:R-:W-:Y:S01]  /*7b70*/  LOP3.LUT R75, R0, 0x6000f0, RZ, 0xc0, !PT ;  /* 0x006000f0004b7812 */ /* 0x000fe200078ec0ff */
[----:B-1----:R-:W-:Y:S06]  /*7b80*/  @!P1 BRA `(.L_x_173) ;  /* 0x0000009c00249947 */ /* 0x002fec0003800000 */
.L_x_291:
[----:B------:R-:W-:Y:S05]  /*7b90*/  BSYNC B0 ;  /* 0x0000000000007941 */ /* 0x000fea0003800000 */
.L_x_172:
[----:B------:R-:W-:Y:S01]  /*7ba0*/  LOP3.LUT R116, R116, 0x3, RZ, 0xc0, !PT ;  /* 0x0000000374747812 */ /* 0x000fe200078ec0ff */
[C---:B------:R-:W-:Y:S01]  /*7bb0*/  VIADD R0, R75.reuse, 0x20 ;  /* 0x000000204b007836 */ /* 0x040fe20000000000 */
[----:B------:R-:W-:Y:S01]  /*7bc0*/  SEL R13, RZ, 0x1, P0 ;  /* 0x00000001ff0d7807 */ /* 0x000fe20000000000 */
[C---:B-1----:R-:W-:Y:S01]  /*7bd0*/  VIADD R2, R75.reuse, 0x40 ;  /* 0x000000404b027836 */ /* 0x042fe20000000000 */
[----:B------:R-:W-:Y:S01]  /*7be0*/  UMOV UR4, 0xffffffff ;  /* 0xffffffff00047882 */ /* 0x000fe20000000000 */
[----:B------:R-:W-:Y:S01]  /*7bf0*/  VIADD R3, R75, 0x60 ;  /* 0x000000604b037836 */ /* 0x000fe20000000000 */
[----:B------:R-:W-:Y:S02]  /*7c00*/  SHF.R.U32.HI R0, RZ, 0x15, R0 ;  /* 0x00000015ff007819 */ /* 0x000fe40000011600 */
[----:B------:R-:W-:Y:S02]  /*7c10*/  SHF.R.U32.HI R2, RZ, 0x15, R2 ;  /* 0x00000015ff027819 */ /* 0x000fe40000011602 */
[----:B------:R-:W-:Y:S01]  /*7c20*/  SHF.R.U32.HI R17, RZ, 0x15, R3 ;  /* 0x00000015ff117819 */ /* 0x000fe20000011603 */
[----:B------:R-:W-:Y:S06]  /*7c30*/  BRA.DIV UR4, `(.L_x_174) ;  /* 0x0000009e040c7947 */ /* 0x000fec000b800000 */
[----:B------:R1:W2:Y:S02]  /*7c40*/  SHFL.IDX PT, R14, R13, RZ, 0x1f ;  /* 0x00001fff0d0e7589 */ /* 0x0002a400000e0000 */
.L_x_294:
[----:B--2---:R-:W-:Y:S11]  /*7c50*/  ISETP.NE.AND P0, PT, R14, RZ, PT ;  /* 0x000000ff0e00720c */ /* 0x004ff60003f05270 */
[----:B------:R-:W-:Y:S02]  /*7c60*/  @!UPT UIADD3 URZ, UPT, UPT, URZ, URZ, URZ ;  /* 0x000000fffffff290 */ /* 0x000fe4000fffe0ff */
[----:B------:R-:W-:Y:S05]  /*7c70*/  @!P0 BRA `(.L_x_175) ;  /* 0x0000003400288947 */ /* 0x000fea0003800000 */
[----:B------:R-:W-:Y:S01]  /*7c80*/  ISETP.NE.AND P0, PT, R116, R0, PT ;  /* 0x000000007400720c */ /* 0x000fe20003f05270 */
[----:B------:R-:W-:Y:S05]  /*7c90*/  WARPSYNC.ALL ;  /* 0x0000000000007948 */ /* 0x000fea0003800000 */
[----:B------:R-:W-:Y:S11]  /*7ca0*/  R2UR UR4, R75 ;  /* 0x000000004b0472ca */ /* 0x000ff600000e0000 */
[----:B------:R-:W-:Y:S02]  /*7cb0*/  @!UPT UIADD3 URZ, UPT, UPT, URZ, URZ, URZ ;  /* 0x000000fffffff290 */ /* 0x000fe4000fffe0ff */
[----:B------:R-:W2:Y:S02]  /*7cc0*/  LDTM.x16 R56, tmem[UR4] ;  /* 0x00000004003879ee */ /* 0x000ea40008240000 */
[----:B--2---:R-:W-:Y:S05]  /*7cd0*/  @!P0 BRA `(.L_x_176) ;  /* 0x0000000000408947 */ /* 0x004fea0003800000 */
[----:B------:R-:W2:Y:S01]  /*7ce0*/  LDCU.64 UR8, c[0x4][0x80] ;  /* 0x01001000ff0877ac */ /* 0x000ea20008000a00 */
[----:B------:R-:W-:Y:S01]  /*7cf0*/  MOV R15, 0x0 ;  /* 0x00000000000f7802 */ /* 0x000fe20000000f00 */
[----:B------:R-:W-:Y:S02]  /*7d00*/  HFMA2 R12, -RZ, RZ, 0, 5.9604644775390625e-08 ;  /* 0x00000001ff0c7431 */ /* 0x000fe400000001ff */
[----:B------:R-:W-:Y:S02]  /*7d10*/  IMAD.MOV.U32 R8, RZ, RZ, 0x192 ;  /* 0x00000192ff087424 */ /* 0x000fe400078e00ff */
[----:B-1----:R-:W-:Y:S01]  /*7d20*/  IMAD.MOV.U32 R13, RZ, RZ, RZ ;  /* 0x000000ffff0d7224 */ /* 0x002fe200078e00ff */
[----:B------:R-:W1:Y:S01]  /*7d30*/  LDCU.64 UR6, c[0x4][0x88] ;  /* 0x01001100ff0677ac */ /* 0x000e620008000a00 */
[----:B------:R-:W3:Y:S01]  /*7d40*/  LDC.64 R14, c[0x4][R15] ;  /* 0x010000000f0e7b82 */ /* 0x000ee20000000a00 */
[----:B------:R-:W4:Y:S01]  /*7d50*/  LDCU.64 UR4, c[0x4][0x8] ;  /* 0x01000100ff0477ac */ /* 0x000f220008000a00 */
[----:B--2---:R-:W-:Y:S01]  /*7d60*/  MOV R5, UR9 ;  /* 0x0000000900057c02 */ /* 0x004fe20008000f00 */
[----:B------:R-:W-:Y:S01]  /*7d70*/  IMAD.U32 R4, RZ, RZ, UR8 ;  /* 0x00000008ff047e24 */ /* 0x000fe2000f8e00ff */
[----:B-1----:R-:W-:Y:S01]  /*7d80*/  MOV R7, UR7 ;  /* 0x0000000700077c02 */ /* 0x002fe20008000f00 */
[----:B------:R-:W-:Y:S01]  /*7d90*/  IMAD.U32 R6, RZ, RZ, UR6 ;  /* 0x00000006ff067e24 */ /* 0x000fe2000f8e00ff */
[----:B----4-:R-:W-:Y:S01]  /*7da0*/  MOV R11, UR5 ;  /* 0x00000005000b7c02 */ /* 0x010fe20008000f00 */
[----:B------:R-:W-:Y:S02]  /*7db0*/  IMAD.U32 R10, RZ, RZ, UR4 ;  /* 0x00000004ff0a7e24 */ /* 0x000fe4000f8e00ff */
[----:B------:R-:W-:Y:S07]  /*7dc0*/  LEPC R20, `(.L_x_176) ;  /* 0x000000001014794e */ /* 0x000fee0000000000 */
[----:B---3--:R-:W-:Y:S05]  /*7dd0*/  CALL.ABS.NOINC R14 ;  /* 0x000000000e007343 */ /* 0x008fea0003c00000 */
.L_x_176:
[----:B------:R-:W-:Y:S01]  /*7de0*/  ISETP.NE.AND P0, PT, R116, R2, PT ;  /* 0x000000027400720c */ /* 0x000fe20003f05270 */
[----:B------:R-:W-:Y:S05]  /*7df0*/  WARPSYNC.ALL ;  /* 0x0000000000007948 */ /* 0x000fea0003800000 */
[----:B------:R-:W-:Y:S11]  /*7e00*/  R2UR UR4, R75 ;  /* 0x000000004b0472ca */ /* 0x000ff600000e0000 */
[----:B------:R-:W-:Y:S02]  /*7e10*/  @!UPT UIADD3 URZ, UPT, UPT, URZ, URZ, URZ ;  /* 0x000000fffffff290 */ /* 0x000fe4000fffe0ff */
[----:B------:R-:W2:Y:S02]  /*7e20*/  LDTM.x16 R40, tmem[UR4+0x20] ;  /* 0x00002004002879ee */ /* 0x000ea40008240000 */
        /* <DEDUP_REMOVED lines=17> */
.L_x_177:
        /* <DEDUP_REMOVED lines=22> */
.L_x_178:
[----:B------:R-:W-:Y:S01]  /*80a0*/  LOP3.LUT R2, R110, 0x10, RZ, 0xc0, !PT ;  /* 0x000000106e027812 */ /* 0x000fe200078ec0ff */
[----:B------:R-:W-:Y:S05]  /*80b0*/  WARPSYNC.ALL ;  /* 0x0000000000007948 */ /* 0x000fea0003800000 */
[----:B------:R-:W-:Y:S01]  /*80c0*/  LOP3.LUT R75, R74, 0x7f, RZ, 0xc0, !PT ;  /* 0x0000007f4a4b7812 */ /* 0x000fe200078ec0ff */
[----:B------:R-:W-:Y:S01]  /*80d0*/  IMAD R2, R84, 0x80, R2 ;  /* 0x0000008054027824 */ /* 0x000fe200078e0202 */
[----:B------:R-:W-:Y:S03]  /*80e0*/  LOP3.LUT R109, R111, 0x600010, R110, 0xc8, !PT ;  /* 0x006000106f6d7812 */ /* 0x000fe600078ec86e */
[----:B------:R-:W-:Y:S01]  /*80f0*/  IMAD R75, R16, 0x80, R75 ;  /* 0x00000080104b7824 */ /* 0x000fe200078e024b */
[----:B------:R-:W-:Y:S01]  /*8100*/  LOP3.LUT R3, R109, 0x140, RZ, 0xfc, !PT ;  /* 0x000001406d037812 */ /* 0x000fe200078efcff */
[C---:B------:R-:W-:Y:S02]  /*8110*/  VIADD R0, R2.reuse, 0x1 ;  /* 0x0000000102007836 */ /* 0x040fe40000000000 */
[C---:B------:R-:W-:Y:S01]  /*8120*/  VIADD R4, R2.reuse, 0x2 ;  /* 0x0000000202047836 */ /* 0x040fe20000000000 */
[----:B------:R-:W-:Y:S01]  /*8130*/  R2UR UR4, R3 ;  /* 0x00000000030472ca */ /* 0x000fe200000e0000 */
[----:B------:R-:W-:Y:S01]  /*8140*/  VIADD R3, R2, 0x3 ;  /* 0x0000000302037836 */ /* 0x000fe20000000000 */
[-C--:B------:R-:W-:Y:S01]  /*8150*/  ISETP.GE.U32.AND P2, PT, R0, R75.reuse, PT ;  /* 0x0000004b0000720c */ /* 0x080fe20003f46070 */
[----:B------:R-:W-:Y:S01]  /*8160*/  VIADD R0, R2, 0x4 ;  /* 0x0000000402007836 */ /* 0x000fe20000000000 */
[-C--:B------:R-:W-:Y:S01]  /*8170*/  ISETP.GE.U32.AND P1, PT, R4, R75.reuse, PT ;  /* 0x0000004b0400720c */ /* 0x080fe20003f26070 */
[C---:B------:R-:W-:Y:S01]  /*8180*/  VIADD R4, R2.reuse, 0x5 ;  /* 0x0000000502047836 */ /* 0x040fe20000000000 */
[-C--:B------:R-:W-:Y:S01]  /*8190*/  ISETP.GE.U32.AND P6, PT, R3, R75.reuse, PT ;  /* 0x0000004b0300720c */ /* 0x080fe20003fc6070 */
[----:B------:R-:W-:Y:S01]  /*81a0*/  VIADD R3, R2, 0x8 ;  /* 0x0000000802037836 */ /* 0x000fe20000000000 */
[-C--:B------:R-:W-:Y:S01]  /*81b0*/  ISETP.GE.U32.AND P5, PT, R0, R75.reuse, PT ;  /* 0x0000004b0000720c */ /* 0x080fe20003fa6070 */
[----:B------:R-:W-:Y:S01]  /*81c0*/  VIADD R0, R2, 0x6 ;  /* 0x0000000602007836 */ /* 0x000fe20000000000 */
[----:B------:R-:W-:Y:S02]  /*81d0*/  SEL R81, R58, 0xff800000, P1 ;  /* 0xff8000003a517807 */ /* 0x000fe40000800000 */
[----:B------:R-:W-:Y:S02]  /*81e0*/  SEL R98, R60, 0xff800000, P5 ;  /* 0xff8000003c627807 */ /* 0x000fe40002800000 */
[-C--:B------:R-:W-:Y:S01]  /*81f0*/  ISETP.GE.U32.AND P0, PT, R0, R75.reuse, PT ;  /* 0x0000004b0000720c */ /* 0x080fe20003f06070 */
[C---:B------:R-:W-:Y:S01]  /*8200*/  VIADD R0, R2.reuse, 0x9 ;  /* 0x0000000902007836 */ /* 0x040fe20000000000 */
[----:B------:R-:W-:Y:S02]  /*8210*/  SEL R76, R57, 0xff800000, P2 ;  /* 0xff800000394c7807 */ /* 0x000fe40001000000 */
        /* <DEDUP_REMOVED lines=8> */
[-C--:B------:R-:W-:Y:S01]  /*82a0*/  ISETP.GE.U32.AND P6, PT, R3, R75.reuse, PT ;  /* 0x0000004b0300720c */ /* 0x080fe20003fc6070 */
[----:B------:R-:W-:Y:S01]  /*82b0*/  VIADD R3, R2, 0xc ;  /* 0x0000000c02037836 */ /* 0x000fe20000000000 */
[-C--:B------:R-:W-:Y:S01]  /*82c0*/  ISETP.GE.U32.AND P4, PT, R4, R75.reuse, PT ;  /* 0x0000004b0400720c */ /* 0x080fe20003f86070 */
[----:B------:R-:W-:Y:S01]  /*82d0*/  VIADD R4, R2, 0x7 ;  /* 0x0000000702047836 */ /* 0x000fe20000000000 */
[-C--:B------:R-:W-:Y:S01]  /*82e0*/  ISETP.GE.U32.AND P0, PT, R0, R75.reuse, PT ;  /* 0x0000004b0000720c */ /* 0x080fe20003f06070 */
[C---:B------:R-:W-:Y:S01]  /*82f0*/  VIADD R0, R2.reuse, 0xf ;  /* 0x0000000f02007836 */ /* 0x040fe20000000000 */
[-C--:B------:R-:W-:Y:S02]  /*8300*/  ISETP.GE.U32.AND P3, PT, R2, R75.reuse, PT ;  /* 0x0000004b0200720c */ /* 0x080fe40003f66070 */
[----:B------:R-:W-:Y:S02]  /*8310*/  SEL R108, R64, 0xff800000, P2 ;  /* 0xff800000406c7807 */ /* 0x000fe40001000000 */
[-C--:B------:R-:W-:Y:S01]  /*8320*/  ISETP.GE.U32.AND P2, PT, R0, R75.reuse, PT ;  /* 0x0000004b0000720c */ /* 0x080fe20003f46070 */
[----:B------:R-:W-:Y:S01]  /*8330*/  VIADD R0, R2, 0x21 ;  /* 0x0000002102007836 */ /* 0x000fe20000000000 */
[----:B------:R-:W-:Y:S02]  /*8340*/  SEL R96, R61, 0xff800000, P4 ;  /* 0xff8000003d607807 */ /* 0x000fe40002000000 */
[----:B------:R-:W-:Y:S02]  /*8350*/  SEL R77, R56, 0xff800000, P3 ;  /* 0xff800000384d7807 */ /* 0x000fe40001800000 */
[-C--:B------:R-:W-:Y:S01]  /*8360*/  ISETP.GE.U32.AND P4, PT, R3, R75.reuse, PT ;  /* 0x0000004b0300720c */ /* 0x080fe20003f86070 */
[----:B------:R-:W-:Y:S01]  /*8370*/  VIADD R3, R2, 0xe ;  /* 0x0000000e02037836 */ /* 0x000fe20000000000 */
[-C--:B------:R-:W-:Y:S01]  /*8380*/  ISETP.GE.U32.AND P3, PT, R4, R75.reuse, PT ;  /* 0x0000004b0400720c */ /* 0x080fe20003f66070 */
[----:B------:R-:W-:Y:S01]  /*8390*/  VIADD R4, R2, 0x4b ;  /* 0x0000004b02047836 */ /* 0x000fe20000000000 */
[----:B------:R-:W-:Y:S02]  /*83a0*/  SEL R106, R66, 0xff800000, P6 ;  /* 0xff800000426a7807 */ /* 0x000fe40003000000 */
[-C--:B------:R-:W-:Y:S01]  /*83b0*/  ISETP.GE.U32.AND P6, PT, R0, R75.reuse, PT ;  /* 0x0000004b0000720c */ /* 0x080fe20003fc6070 */
[C---:B------:R-:W-:Y:S01]  /*83c0*/  VIADD R0, R2.reuse, 0x23 ;  /* 0x0000002302007836 */ /* 0x040fe20000000000 */
[----:B------:R-:W-:Y:S02]  /*83d0*/  SEL R92, R63, 0xff800000, P3 ;  /* 0xff8000003f5c7807 */ /* 0x000fe40001800000 */
        /* <DEDUP_REMOVED lines=62> */
[----:B------:R-:W-:Y:S01]  /*87c0*/  SEL R40, R24, 0xff800000, P5 ;  /* 0xff80000018287807 */ /* 0x000fe20002800000 */
[----:B------:R-:W-:Y:S01]  /*87d0*/  VIADD R24, R2, 0x4f ;  /* 0x0000004f02187836 */ /* 0x000fe20000000000 */
[-C--:B------:R-:W-:Y:S01]  /*87e0*/  ISETP.GE.U32.AND P5, PT, R0, R75.reuse, PT ;  /* 0x0000004b0000720c */ /* 0x080fe20003fa6070 */
[C---:B------:R-:W-:Y:S01]  /*87f0*/  VIADD R0, R2.reuse, 0x49 ;  /* 0x0000004902007836 */ /* 0x040fe20000000000 */
[----:B------:R-:W-:Y:S02]  /*8800*/  SEL R82, R53, 0xff800000, P2 ;  /* 0xff80000035527807 */ /* 0x000fe40001000000 */
[-C--:B------:R-:W-:Y:S01]  /*8810*/  ISETP.GE.U32.AND P2, PT, R3, R75.reuse, PT ;  /* 0x0000004b0300720c */ /* 0x080fe20003f46070 */
[----:B------:R-:W-:Y:S01]  /*8820*/  VIADD R3, R2, 0x46 ;  /* 0x0000004602037836 */ /* 0x000fe20000000000 */
[----:B------:R-:W-:Y:S02]  /*8830*/  SEL R42, R26, 0xff800000, P0 ;  /* 0xff8000001a2a7807 */ /* 0x000fe40000000000 */
[-C--:B------:R-:W-:Y:S01]  /*8840*/  ISETP.GE.U32.AND P0, PT, R0, R75.reuse, PT ;  /* 0x0000004b0000720c */ /* 0x080fe20003f06070 */
[----:B------:R-:W2:Y:S01]  /*8850*/  LDC R26, c[0x0][0x448] ;  /* 0x00011200ff1a7b82 */ /* 0x000ea20000000800 */
[----:B------:R-:W-:Y:S02]  /*8860*/  SEL R78, R55, 0xff800000, P6 ;  /* 0xff800000374e7807 */ /* 0x000fe40003000000 */
[----:B------:R-:W-:Y:S02]  /*8870*/  SHF.R.U32.HI R0, RZ, 0x1, R74 ;  /* 0x00000001ff007819 */ /* 0x000fe4000001164a */
[-C--:B------:R-:W-:Y:S01]  /*8880*/  ISETP.GE.U32.AND P6, PT, R3, R75.reuse, PT ;  /* 0x0000004b0300720c */ /* 0x080fe20003fc6070 */
[----:B------:R-:W-:Y:S01]  /*8890*/  VIADD R3, R2, 0x48 ;  /* 0x0000004802037836 */ /* 0x000fe20000000000 */
[----:B------:R-:W-:Y:S02]  /*88a0*/  LOP3.LUT R0, R0, 0x40, RZ, 0xc0, !PT ;  /* 0x0000004000007812 */ /* 0x000fe400078ec0ff */
[----:B------:R-:W-:Y:S02]  /*88b0*/  SEL R44, R28, 0xff800000, P2 ;  /* 0xff8000001c2c7807 */ /* 0x000fe40001000000 */
[-C--:B------:R-:W-:Y:S01]  /*88c0*/  ISETP.GE.U32.AND P2, PT, R4, R75.reuse, PT ;  /* 0x0000004b0400720c */ /* 0x080fe20003f46070 */
[----:B------:R-:W-:Y:S01]  /*88d0*/  VIADD R4, R2, 0x4c ;  /* 0x0000004c02047836 */ /* 0x000fe20000000000 */
[----:B------:R-:W-:Y:S01]  /*88e0*/  SEL R41, R25, 0xff800000, P4 ;  /* 0xff80000019297807 */ /* 0x000fe20002000000 */
[----:B------:R-:W-:Y:S01]  /*88f0*/  IMAD.IADD R0, R72, 0x1, R0 ;  /* 0x0000000148007824 */ /* 0x000fe200078e0200 */
[-C--:B------:R-:W-:Y:S01]  /*8900*/  ISETP.GE.U32.AND P4, PT, R3, R75.reuse, PT ;  /* 0x0000004b0300720c */ /* 0x080fe20003f86070 */
[C---:B------:R-:W-:Y:S01]  /*8910*/  VIADD R3, R2.reuse, 0x4a ;  /* 0x0000004a02037836 */ /* 0x040fe20000000000 */
[----:B------:R-:W-:Y:S01]  /*8920*/  SEL R45, R29, 0xff800000, P1 ;  /* 0xff8000001d2d7807 */ /* 0x000fe20000800000 */
[----:B------:R-:W-:Y:S01]  /*8930*/  VIADD R25, R2, 0x62 ;  /* 0x0000006202197836 */ /* 0x000fe20000000000 */
[-C--:B------:R-:W-:Y:S01]  /*8940*/  ISETP.GE.U32.AND P1, PT, R4, R75.reuse, PT ;  /* 0x0000004b0400720c */ /* 0x080fe20003f26070 */
[C---:B------:R-:W-:Y:S01]  /*8950*/  VIADD R4, R2.reuse, 0x4e ;  /* 0x0000004e02047836 */ /* 0x040fe20000000000 */
[----:B------:R-:W-:Y:S01]  /*8960*/  SEL R43, R27, 0xff800000, P3 ;  /* 0xff8000001b2b7807 */ /* 0x000fe20001800000 */
[----:B------:R-:W3:Y:S01]  /*8970*/  LDS.128 R20, [R0+0x1f000] ;  /* 0x01f0000000147984 */ /* 0x000ee20000000c00 */
[-C--:B------:R-:W-:Y:S01]  /*8980*/  ISETP.GE.U32.AND P3, PT, R3, R75.reuse, PT ;  /* 0x0000004b0300720c */ /* 0x080fe20003f66070 */
[----:B------:R-:W-:Y:S01]  /*8990*/  VIADD R3, R2, 0x4d ;  /* 0x0000004d02037836 */ /* 0x000fe20000000000 */
[----:B------:R-:W-:Y:S02]  /*89a0*/  SEL R47, R31, 0xff800000, P5 ;  /* 0xff8000001f2f7807 */ /* 0x000fe40002800000 */
[-C--:B------:R-:W-:Y:S02]  /*89b0*/  ISETP.GE.U32.AND P5, PT, R4, R75.reuse, PT ;  /* 0x0000004b0400720c */ /* 0x080fe40003fa6070 */
[----:B------:R-:W-:Y:S01]  /*89c0*/  SEL R46, R30, 0xff800000, P6 ;  /* 0xff8000001e2e7807 */ /* 0x000fe20003000000 */
[----:B-1----:R-:W1:Y:S01]  /*89d0*/  LDTM.x16 R4, tmem[UR4] ;  /* 0x00000004000479ee */ /* 0x002e620008240000 */
[-C--:B------:R-:W-:Y:S01]  /*89e0*/  ISETP.GE.U32.AND P6, PT, R3, R75.reuse, PT ;  /* 0x0000004b0300720c */ /* 0x080fe20003fc6070 */
[----:B------:R-:W-:Y:S01]  /*89f0*/  VIADD R3, R2, 0x60 ;  /* 0x0000006002037836 */ /* 0x000fe20000000000 */
[----:B------:R-:W-:Y:S02]  /*8a00*/  SEL R49, R33, 0xff800000, P0 ;  /* 0xff80000021317807 */ /* 0x000fe40000000000 */
        /* <DEDUP_REMOVED lines=8> */
[C---:B------:R-:W-:Y:S01]  /*8a90*/  VIADD R24, R2.reuse, 0x63 ;  /* 0x0000006302187836 */ /* 0x040fe20000000000 */
[----:B------:R-:W-:Y:S02]  /*8aa0*/  SEL R51, R35, 0xff800000, P2 ;  /* 0xff80000023337807 */ /* 0x000fe40001000000 */
        /* <DEDUP_REMOVED lines=10> */
[----:B------:R-:W-:Y:S02]  /*8b50*/  SEL R54, R38, 0xff800000, P5 ;  /* 0xff80000026367807 */ /* 0x000fe40002800000 */
[----:B-1----:R-:W-:Y:S02]  /*8b60*/  SEL R56, R4, 0xff800000, P0 ;  /* 0xff80000004387807 */ /* 0x002fe40000000000 */
[----:B------:R-:W-:Y:S02]  /*8b70*/  ISETP.GE.U32.AND P0, PT, R75, UR36, PT ;  /* 0x000000244b007c0c */ /* 0x000fe4000bf06070 */
[----:B------:R-:W-:Y:S02]  /*8b80*/  SEL R57, R5, 0xff800000, P3 ;  /* 0xff80000005397807 */ /* 0x000fe40001800000 */
[----:B------:R-:W-:Y:S02]  /*8b90*/  SEL R4, R77, 0xff800000, !P0 ;  /* 0xff8000004d047807 */ /* 0x000fe40004000000 */
[----:B------:R-:W-:Y:S02]  /*8ba0*/  SEL R5, R76, 0xff800000, !P0 ;  /* 0xff8000004c057807 */ /* 0x000fe40004000000 */
[----:B------:R-:W-:Y:S01]  /*8bb0*/  ISETP.GE.U32.AND P3, PT, R3, R75, PT ;  /* 0x0000004b0300720c */ /* 0x000fe20003f66070 */
[----:B--2---:R-:W-:Y:S01]  /*8bc0*/  FMUL R3, R26, 1.4426950216293334961 ;  /* 0x3fb8aa3b1a037820 */ /* 0x004fe20000400000 */
[----:B------:R-:W-:Y:S02]  /*8bd0*/  SEL R58, R6, 0xff800000, P2 ;  /* 0xff800000063a7807 */ /* 0x000fe40001000000 */
[----:B------:R-:W-:Y:S01]  /*8be0*/  SEL R59, R7, 0xff800000, P1 ;  /* 0xff800000073b7807 */ /* 0x000fe20000800000 */
[----:B---3--:R-:W-:Y:S01]  /*8bf0*/  FFMA2 R20, R3.F32, R4.F32x2.HI_LO, R20.F32x2.HI_LO ;  /* 0x0000000403147249 */ /* 0x008fe20000040014 */
[-C--:B------:R-:W-:Y:S01]  /*8c00*/  ISETP.GE.U32.AND P5, PT, R24, R75.reuse, PT ;  /* 0x0000004b1800720c */ /* 0x080fe20003fa6070 */
[----:B------:R-:W1:Y:S01]  /*8c10*/  LDS.128 R4, [R0+0x1f010] ;  /* 0x01f0100000047984 */ /* 0x000e620000000c00 */
[----:B------:R-:W-:Y:S01]  /*8c20*/  VIADD R24, R2, 0x68 ;  /* 0x0000006802187836 */ /* 0x000fe20000000000 */
[----:B------:R-:W-:Y:S02]  /*8c30*/  SEL R63, R11, 0xff800000, P3 ;  /* 0xff8000000b3f7807 */ /* 0x000fe40001800000 */
[----:B------:R-:W-:Y:S02]  /*8c40*/  SEL R11, R92, 0xff800000, !P0 ;  /* 0xff8000005c0b7807 */ /* 0x000fe40004000000 */
[-C--:B------:R-:W-:Y:S01]  /*8c50*/  ISETP.GE.U32.AND P2, PT, R24, R75.reuse, PT ;  /* 0x0000004b1800720c */ /* 0x080fe20003f46070 */
[----:B------:R-:W-:Y:S01]  /*8c60*/  VIADD R24, R2, 0x6a ;  /* 0x0000006a02187836 */ /* 0x000fe20000000000 */
[----:B------:R-:W-:Y:S02]  /*8c70*/  SEL R62, R10, 0xff800000, P4 ;  /* 0xff8000000a3e7807 */ /* 0x000fe40002000000 */
[----:B------:R-:W-:Y:S02]  /*8c80*/  SEL R64, R12, 0xff800000, P2 ;  /* 0xff8000000c407807 */ /* 0x000fe40001000000 */
[----:B------:R-:W-:Y:S02]  /*8c90*/  SEL R10, R94, 0xff800000, !P0 ;  /* 0xff8000005e0a7807 */ /* 0x000fe40004000000 */
[-C--:B------:R-:W-:Y:S02]  /*8ca0*/  ISETP.GE.U32.AND P1, PT, R25, R75.reuse, PT ;  /* 0x0000004b1900720c */ /* 0x080fe40003f26070 */
[----:B------:R-:W-:Y:S02]  /*8cb0*/  SEL R25, R99, 0xff800000, !P0 ;  /* 0xff80000063197807 */ /* 0x000fe40004000000 */
[----:B------:R-:W-:Y:S02]  /*8cc0*/  SEL R65, R13, 0xff800000, P1 ;  /* 0xff8000000d417807 */ /* 0x000fe40000800000 */
[----:B------:R-:W-:Y:S02]  /*8cd0*/  SEL R26, R97, 0xff800000, !P0 ;  /* 0xff800000611a7807 */ /* 0x000fe40004000000 */
        /* <DEDUP_REMOVED lines=13> */
[----:B------:R-:W-:Y:S02]  /*8db0*/  SEL R60, R8, 0xff800000, P6 ;  /* 0xff800000083c7807 */ /* 0x000fe40003000000 */
[----:B------:R-:W-:Y:S02]  /*8dc0*/  SEL R8, R81, 0xff800000, !P0 ;  /* 0xff80000051087807 */ /* 0x000fe40004000000 */
[----:B------:R-:W-:Y:S02]  /*8dd0*/  SEL R61, R9, 0xff800000, P5 ;  /* 0xff800000093d7807 */ /* 0x000fe40002800000 */
[----:B------:R-:W-:Y:S02]  /*8de0*/  SEL R9, R79, 0xff800000, !P0 ;  /* 0xff8000004f097807 */ /* 0x000fe40004000000 */
[----:B------:R-:W-:Y:S01]  /*8df0*/  ISETP.GE.U32.AND P5, PT, R24, R75, PT ;  /* 0x0000004b1800720c */ /* 0x000fe20003fa6070 */
[----:B------:R-:W-:Y:S01]  /*8e00*/  VIADD R24, R2, 0x6b ;  /* 0x0000006b02187836 */ /* 0x000fe20000000000 */
[----:B------:R-:W-:Y:S01]  /*8e10*/  FSETP.GEU.AND P6, PT, R20, -126, PT ;  /* 0xc2fc00001400780b */ /* 0x000fe20003fce000 */
[----:B------:R-:W-:Y:S01]  /*8e20*/  FFMA2 R22, R3.F32, R8.F32x2.HI_LO, R22.F32x2.HI_LO ;  /* 0x0000000803167249 */ /* 0x000fe20000040016 */
[----:B------:R-:W-:Y:S01]  /*8e30*/  SEL R66, R14, 0xff800000, P5 ;  /* 0xff8000000e427807 */ /* 0x000fe20002800000 */
[----:B------:R-:W-:Y:S01]  /*8e40*/  VIADD R9, R2, 0x6c ;  /* 0x0000006c02097836 */ /* 0x000fe20000000000 */
[-C--:B------:R-:W-:Y:S01]  /*8e50*/  ISETP.GE.U32.AND P3, PT, R24, R75.reuse, PT ;  /* 0x0000004b1800720c */ /* 0x080fe20003f66070 */
[----:B------:R-:W-:Y:S01]  /*8e60*/  VIADD R8, R2, 0x6d ;  /* 0x0000006d02087836 */ /* 0x000fe20000000000 */
[----:B------:R-:W-:Y:S02]  /*8e70*/  SEL R24, R100, 0xff800000, !P0 ;  /* 0xff80000064187807 */ /* 0x000fe40004000000 */
[----:B------:R-:W-:Y:S02]  /*8e80*/  SEL R67, R15, 0xff800000, P3 ;  /* 0xff8000000f437807 */ /* 0x000fe40001800000 */
[----:B------:R-:W-:Y:S01]  /*8e90*/  LDS.128 R12, [R0+0x1f030] ;  /* 0x01f03000000c7984 */ /* 0x000fe20000000c00 */
[-C--:B------:R-:W-:Y:S02]  /*8ea0*/  ISETP.GE.U32.AND P1, PT, R9, R75.reuse, PT ;  /* 0x0000004b0900720c */ /* 0x080fe40003f26070 */
[----:B------:R-:W-:Y:S01]  /*8eb0*/  SEL R9, R96, 0xff800000, !P0 ;  /* 0xff80000060097807 */ /* 0x000fe20004000000 */
[----:B------:R-:W-:Y:S01]  /*8ec0*/  @!P6 FMUL R20, R20, 0.5 ;  /* 0x3f0000001414e820 */ /* 0x000fe20000400000 */
[----:B------:R-:W-:Y:S02]  /*8ed0*/  FSETP.GEU.AND P2, PT, R22, -126, PT ;  /* 0xc2fc00001600780b */ /* 0x000fe40003f4e000 */
[----:B------:R-:W-:Y:S01]  /*8ee0*/  FSETP.GEU.AND P4, PT, R21, -126, PT ;  /* 0xc2fc00001500780b */ /* 0x000fe20003f8e000 */
[----:B------:R2:W3:Y:S01]  /*8ef0*/  MUFU.EX2 R115, R20 ;  /* 0x0000001400737308 */ /* 0x0004e20000000800 */
[----:B------:R-:W-:Y:S02]  /*8f00*/  P2R R76, PR, RZ, 0x4 ;  /* 0x00000004ff4c7803 */ /* 0x000fe40000000000 */
[-C--:B------:R-:W-:Y:S01]  /*8f10*/  ISETP.GE.U32.AND P2, PT, R8, R75.reuse, PT ;  /* 0x0000004b0800720c */ /* 0x080fe20003f46070 */
[----:B------:R-:W-:Y:S01]  /*8f20*/  VIADD R8, R2, 0x6e ;  /* 0x0000006e02087836 */ /* 0x000fe20000000000 */
[----:B------:R-:W-:Y:S01]  /*8f30*/  ISETP.NE.AND P5, PT, R76, RZ, PT ;  /* 0x000000ff4c00720c */ /* 0x000fe20003fa5270 */
[----:B------:R-:W-:Y:S01]  /*8f40*/  VIADD R2, R2, 0x6f ;  /* 0x0000006f02027836 */ /* 0x000fe20000000000 */
[----:B------:R-:W-:Y:S02]  /*8f50*/  FSETP.GEU.AND P3, PT, R23, -126, PT ;  /* 0xc2fc00001700780b */ /* 0x000fe40003f6e000 */
[----:B------:R-:W-:Y:S02]  /*8f60*/  SEL R68, R16, 0xff800000, P1 ;  /* 0xff80000010447807 */ /* 0x000fe40000800000 */
[----:B------:R-:W-:Y:S01]  /*8f70*/  ISETP.GE.U32.AND P1, PT, R8, R75, PT ;  /* 0x0000004b0800720c */ /* 0x000fe20003f26070 */
[----:B------:R-:W-:Y:S01]  /*8f80*/  @!P4 FMUL R21, R21, 0.5 ;  /* 0x3f0000001515c820 */ /* 0x000fe20000400000 */
[----:B------:R-:W-:Y:S02]  /*8f90*/  SEL R8, R98, 0xff800000, !P0 ;  /* 0xff80000062087807 */ /* 0x000fe40004000000 */
[----:B------:R-:W-:Y:S01]  /*8fa0*/  SEL R16, R108, 0xff800000, !P0 ;  /* 0xff8000006c107807 */ /* 0x000fe20004000000 */
[----:B------:R4:W5:Y:S01]  /*8fb0*/  MUFU.EX2 R114, R21 ;  /* 0x0000001500727308 */ /* 0x0009620000000800 */
[----:B--2---:R-:W-:Y:S01]  /*8fc0*/  SEL R20, R104, 0xff800000, !P0 ;  /* 0xff80000068147807 */ /* 0x004fe20004000000 */
[----:B-1----:R-:W-:Y:S01]  /*8fd0*/  FFMA2 R4, R3.F32, R8.F32x2.HI_LO, R4.F32x2.HI_LO ;  /* 0x0000000803047249 */ /* 0x002fe20000040004 */
[----:B------:R-:W-:Y:S01]  /*8fe0*/  SEL R69, R17, 0xff800000, P2 ;  /* 0xff80000011457807 */ /* 0x000fe20001000000 */
[----:B------:R-:W-:Y:S01]  /*8ff0*/  FFMA2 R6, R3.F32, R10.F32x2.HI_LO, R6.F32x2.HI_LO ;  /* 0x0000000a03067249 */ /* 0x000fe20000040006 */
[----:B------:R-:W-:Y:S01]  /*9000*/  ISETP.GE.U32.AND P2, PT, R2, R75, PT ;  /* 0x0000004b0200720c */ /* 0x000fe20003f46070 */
[----:B------:R-:W1:Y:S01]  /*9010*/  LDS.128 R8, [R0+0x1f020] ;  /* 0x01f0200000087984 */ /* 0x000e620000000c00 */
[----:B------:R-:W-:Y:S01]  /*9020*/  SEL R17, R107, 0xff800000, !P0 ;  /* 0xff8000006b117807 */ /* 0x000fe20004000000 */
[----:B------:R-:W-:Y:S01]  /*9030*/  @!P5 FMUL R22, R22, 0.5 ;  /* 0x3f0000001616d820 */ /* 0x000fe20000400000 */
[----:B------:R-:W-:Y:S01]  /*9040*/  FSETP.GEU.AND P5, PT, R7, -126, PT ;  /* 0xc2fc00000700780b */ /* 0x000fe20003fae000 */
[----:B------:R-:W-:Y:S01]  /*9050*/  @!P3 FMUL R23, R23, 0.5 ;  /* 0x3f0000001717b820 */ /* 0x000fe20000400000 */
[----:B------:R-:W-:Y:S01]  /*9060*/  SEL R70, R18, 0xff800000, P1 ;  /* 0xff80000012467807 */ /* 0x000fe20000800000 */
[----:B------:R2:W2:Y:S01]  /*9070*/  MUFU.EX2 R113, R22 ;  /* 0x0000001600717308 */ /* 0x0004a20000000800 */
[----:B------:R-:W-:Y:S01]  /*9080*/  SEL R18, R106, 0xff800000, !P0 ;  /* 0xff8000006a127807 */ /* 0x000fe20004000000 */
[----:B---3--:R-:W-:Y:S01]  /*9090*/  @!P6 FMUL R115, R115, R115 ;  /* 0x000000737373e220 */ /* 0x008fe20000400000 */
[----:B------:R-:W-:Y:S02]  /*90a0*/  FSETP.GEU.AND P1, PT, R5, -126, PT ;  /* 0xc2fc00000500780b */ /* 0x000fe40003f2e000 */
[----:B----4-:R-:W-:Y:S01]  /*90b0*/  SEL R21, R103, 0xff800000, !P0 ;  /* 0xff80000067157807 */ /* 0x010fe20004000000 */
[----:B-----5:R-:W-:Y:S01]  /*90c0*/  @!P4 FMUL R114, R114, R114 ;  /* 0x000000727272c220 */ /* 0x020fe20000400000 */
[----:B------:R-:W-:Y:S03]  /*90d0*/  ISETP.NE.AND P6, PT, R76, RZ, PT ;  /* 0x000000ff4c00720c */ /* 0x000fe60003fc5270 */
[----:B------:R3:W4:Y:S01]  /*90e0*/  MUFU.EX2 R112, R23 ;  /* 0x0000001700707308 */ /* 0x0007220000000800 */
[----:B------:R-:W-:Y:S01]  /*90f0*/  SEL R71, R19, 0xff800000, P2 ;  /* 0xff80000013477807 */ /* 0x000fe20001000000 */
[----:B------:R-:W-:Y:S01]  /*9100*/  @!P5 FMUL R7, R7, 0.5 ;  /* 0x3f0000000707d820 */ /* 0x000fe20000400000 */
[----:B------:R-:W-:Y:S01]  /*9110*/  FSETP.GEU.AND P2, PT, R4, -126, PT ;  /* 0xc2fc00000400780b */ /* 0x000fe20003f4e000 */
[----:B------:R-:W-:Y:S01]  /*9120*/  IMAD.MOV.U32 R103, RZ, RZ, R114 ;  /* 0x000000ffff677224 */ /* 0x000fe200078e0072 */
[----:B------:R-:W-:Y:S02]  /*9130*/  SEL R19, R105, 0xff800000, !P0 ;  /* 0xff80000069137807 */ /* 0x000fe40004000000 */
[----:B------:R-:W-:Y:S03]  /*9140*/  SEL R40, R40, 0xff800000, !P0 ;  /* 0xff80000028287807 */ /* 0x000fe60004000000 */
[----:B------:R-:W-:Y:S01]  /*9150*/  MUFU.EX2 R96, R7 ;  /* 0x0000000700607308 */ /* 0x000fe20000000800 */
[----:B------:R-:W-:Y:S01]  /*9160*/  @!P1 FMUL R5, R5, 0.5 ;  /* 0x3f00000005059820 */ /* 0x000fe20000400000 */
[----:B--2---:R-:W-:Y:S01]  /*9170*/  SEL R22, R102, 0xff800000, !P0 ;  /* 0xff80000066167807 */ /* 0x004fe20004000000 */
[----:B------:R-:W-:Y:S01]  /*9180*/  IMAD.MOV.U32 R102, RZ, RZ, R115 ;  /* 0x000000ffff667224 */ /* 0x000fe200078e0073 */
[----:B------:R-:W-:Y:S01]  /*9190*/  SEL R41, R41, 0xff800000, !P0 ;  /* 0xff80000029297807 */ /* 0x000fe20004000000 */
[----:B------:R-:W-:Y:S01]  /*91a0*/  @!P6 FMUL R113, R113, R113 ;  /* 0x000000717171e220 */ /* 0x000fe20000400000 */
[----:B------:R-:W-:Y:S04]  /*91b0*/  SEL R42, R42, 0xff800000, !P0 ;  /* 0xff8000002a2a7807 */ /* 0x000fe80004000000 */
[----:B------:R-:W2:Y:S01]  /*91c0*/  MUFU.EX2 R98, R5 ;  /* 0x0000000500627308 */ /* 0x000ea20000000800 */
[----:B------:R-:W-:Y:S01]  /*91d0*/  @!P2 FMUL R4, R4, 0.5 ;  /* 0x3f0000000404a820 */ /* 0x000fe20000400000 */
[----:B---3--:R-:W-:Y:S01]  /*91e0*/  SEL R23, R101, 0xff800000, !P0 ;  /* 0xff80000065177807 */ /* 0x008fe20004000000 */
[----:B----4-:R-:W-:Y:S01]  /*91f0*/  @!P3 FMUL R112, R112, R112 ;  /* 0x000000707070b220 */ /* 0x010fe20000400000 */
[----:B------:R-:W-:Y:S01]  /*9200*/  SEL R43, R43, 0xff800000, !P0 ;  /* 0xff8000002b2b7807 */ /* 0x000fe20004000000 */
[----:B------:R-:W-:Y:S01]  /*9210*/  IMAD.MOV.U32 R100, RZ, RZ, R113 ;  /* 0x000000ffff647224 */ /* 0x000fe200078e0071 */
[----:B------:R-:W-:Y:S01]  /*9220*/  SEL R44, R44, 0xff800000, !P0 ;  /* 0xff8000002c2c7807 */ /* 0x000fe20004000000 */
[----:B------:R-:W-:Y:S03]  /*9230*/  IMAD.MOV.U32 R101, RZ, RZ, R112 ;  /* 0x000000ffff657224 */ /* 0x000fe600078e0070 */
[----:B------:R-:W3:Y:S01]  /*9240*/  MUFU.EX2 R99, R4 ;  /* 0x0000000400637308 */ /* 0x000ee20000000800 */
[----:B------:R-:W-:Y:S01]  /*9250*/  SEL R45, R45, 0xff800000, !P0 ;  /* 0xff8000002d2d7807 */ /* 0x000fe20004000000 */
[C---:B-1----:R-:W-:Y:S01]  /*9260*/  FFMA2 R8, R3.reuse.F32, R16.F32x2.HI_LO, R8.F32x2.HI_LO ;  /* 0x0000001003087249 */ /* 0x042fe20000040008 */
[----:B------:R-:W-:Y:S01]  /*9270*/  SEL R46, R46, 0xff800000, !P0 ;  /* 0xff8000002e2e7807 */ /* 0x000fe20004000000 */
[----:B------:R-:W-:Y:S01]  /*9280*/  FFMA2 R10, R3.F32, R18.F32x2.HI_LO, R10.F32x2.HI_LO ;  /* 0x00000012030a7249 */ /* 0x000fe2000004000a */
[----:B------:R-:W-:Y:S01]  /*9290*/  SEL R47, R47, 0xff800000, !P0 ;  /* 0xff8000002f2f7807 */ /* 0x000fe20004000000 */
[C---:B------:R-:W-:Y:S01]  /*92a0*/  FFMA2 R12, R3.reuse.F32, R20.F32x2.HI_LO, R12.F32x2.HI_LO ;  /* 0x00000014030c7249 */ /* 0x040fe2000004000c */
[----:B------:R-:W-:Y:S01]  /*92b0*/  SEL R48, R48, 0xff800000, !P0 ;  /* 0xff80000030307807 */ /* 0x000fe20004000000 */
[----:B------:R-:W-:Y:S01]  /*92c0*/  FFMA2 R14, R3.F32, R22.F32x2.HI_LO, R14.F32x2.HI_LO ;  /* 0x00000016030e7249 */ /* 0x000fe2000004000e */
[----:B------:R-:W-:Y:S01]  /*92d0*/  SEL R49, R49, 0xff800000, !P0 ;  /* 0xff80000031317807 */ /* 0x000fe20004000000 */
[----:B--2---:R-:W-:Y:S01]  /*92e0*/  @!P1 FMUL R98, R98, R98 ;  /* 0x0000006262629220 */ /* 0x004fe20000400000 */
[----:B------:R-:W-:Y:S01]  /*92f0*/  SEL R50, R50, 0xff800000, !P0 ;  /* 0xff80000032327807 */ /* 0x000fe20004000000 */
[----:B------:R-:W-:Y:S01]  /*9300*/  @!P5 FMUL R96, R96, R96 ;  /* 0x000000606060d220 */ /* 0x000fe20000400000 */
[----:B------:R-:W-:Y:S01]  /*9310*/  SEL R51, R51, 0xff800000, !P0 ;  /* 0xff80000033337807 */ /* 0x000fe20004000000 */
[----:B------:R-:W-:Y:S01]  /*9320*/  IMAD.MOV.U32 R105, RZ, RZ, R98 ;  /* 0x000000ffff697224 */ /* 0x000fe200078e0062 */
[----:B------:R-:W-:Y:S02]  /*9330*/  SEL R52, R52, 0xff800000, !P0 ;  /* 0xff80000034347807 */ /* 0x000fe40004000000 */
[----:B------:R-:W-:Y:S01]  /*9340*/  SEL R53, R53, 0xff800000, !P0 ;  /* 0xff80000035357807 */ /* 0x000fe20004000000 */
[----:B---3--:R-:W-:Y:S01]  /*9350*/  @!P2 FMUL R99, R99, R99 ;  /* 0x000000636363a220 */ /* 0x008fe20000400000 */
[----:B------:R-:W-:Y:S02]  /*9360*/  SEL R54, R54, 0xff800000, !P0 ;  /* 0xff80000036367807 */ /* 0x000fe40004000000 */
[----:B------:R-:W-:Y:S01]  /*9370*/  SEL R55, R55, 0xff800000, !P0 ;  /* 0xff80000037377807 */ /* 0x000fe20004000000 */
[----:B------:R-:W-:Y:S01]  /*9380*/  IMAD.MOV.U32 R104, RZ, RZ, R99 ;  /* 0x000000ffff687224 */ /* 0x000fe200078e0063 */
        /* <DEDUP_REMOVED lines=16> */
[----:B------:R-:W-:Y:S02]  /*9490*/  FSETP.GEU.AND P0, PT, R6, -126, PT ;  /* 0xc2fc00000600780b */ /* 0x000fe40003f0e000 */
[----:B------:R-:W-:Y:S02]  /*94a0*/  FSETP.GEU.AND P4, PT, R8, -126, PT ;  /* 0xc2fc00000800780b */ /* 0x000fe40003f8e000 */
[----:B------:R-:W-:Y:S02]  /*94b0*/  FSETP.GEU.AND P6, PT, R9, -126, PT ;  /* 0xc2fc00000900780b */ /* 0x000fe40003fce000 */
[----:B------:R-:W-:Y:S02]  /*94c0*/  FSETP.GEU.AND P3, PT, R10, -126, PT ;  /* 0xc2fc00000a00780b */ /* 0x000fe40003f6e000 */
[----:B------:R-:W-:Y:S02]  /*94d0*/  FSETP.GEU.AND P2, PT, R11, -126, PT ;  /* 0xc2fc00000b00780b */ /* 0x000fe40003f4e000 */
[----:B------:R-:W-:Y:S02]  /*94e0*/  FSETP.GEU.AND P1, PT, R12, -126, PT ;  /* 0xc2fc00000c00780b */ /* 0x000fe40003f2e000 */
[----:B------:R-:W-:Y:S01]  /*94f0*/  FSETP.GEU.AND P5, PT, R14, -126, PT ;  /* 0xc2fc00000e00780b */ /* 0x000fe20003fae000 */
[----:B------:R-:W-:Y:S02]  /*9500*/  @!P0 FMUL R6, R6, 0.5 ;  /* 0x3f00000006068820 */ /* 0x000fe40000400000 */
[----:B------:R-:W-:Y:S02]  /*9510*/  @!P4 FMUL R8, R8, 0.5 ;  /* 0x3f0000000808c820 */ /* 0x000fe40000400000 */
[----:B------:R1:W2:Y:S01]  /*9520*/  MUFU.EX2 R97, R6 ;  /* 0x0000000600617308 */ /* 0x0002a20000000800 */
[----:B------:R-:W-:Y:S01]  /*9530*/  @!P6 FMUL R9, R9, 0.5 ;  /* 0x3f0000000909e820 */ /* 0x000fe20000400000 */
[----:B------:R-:W-:Y:S02]  /*9540*/  @!P3 FMUL R10, R10, 0.5 ;  /* 0x3f0000000a0ab820 */ /* 0x000fe40000400000 */
[----:B------:R-:W-:Y:S02]  /*9550*/  @!P2 FMUL R11, R11, 0.5 ;  /* 0x3f0000000b0ba820 */ /* 0x000fe40000400000 */
[----:B------:R-:W-:Y:S04]  /*9560*/  @!P1 FMUL R12, R12, 0.5 ;  /* 0x3f0000000c0c9820 */ /* 0x000fe80000400000 */
[----:B------:R-:W3:Y:S01]  /*9570*/  MUFU.EX2 R95, R8 ;  /* 0x00000008005f7308 */ /* 0x000ee20000000800 */
[----:B------:R-:W-:Y:S09]  /*9580*/  @!P5 FMUL R14, R14, 0.5 ;  /* 0x3f0000000e0ed820 */ /* 0x000ff20000400000 */
[----:B------:R-:W4:Y:S01]  /*9590*/  MUFU.EX2 R94, R9 ;  /* 0x00000009005e7308 */ /* 0x000f220000000800 */
[----:B-1----:R-:W1:Y:S01]  /*95a0*/  LDS.128 R4, [R0+0x1f080] ;  /* 0x01f0800000047984 */ /* 0x002e620000000c00 */
[----:B--2---:R-:W-:Y:S01]  /*95b0*/  @!P0 FMUL R97, R97, R97 ;  /* 0x0000006161618220 */ /* 0x004fe20000400000 */
[----:B------:R-:W-:Y:S07]  /*95c0*/  FSETP.GEU.AND P0, PT, R13, -126, PT ;  /* 0xc2fc00000d00780b */ /* 0x000fee0003f0e000 */
[----:B------:R-:W2:Y:S01]  /*95d0*/  MUFU.EX2 R93, R10 ;  /* 0x0000000a005d7308 */ /* 0x000ea20000000800 */
[----:B---3--:R-:W-:Y:S01]  /*95e0*/  @!P4 FMUL R95, R95, R95 ;  /* 0x0000005f5f5fc220 */ /* 0x008fe20000400000 */
[----:B------:R-:W-:Y:S08]  /*95f0*/  FSETP.GEU.AND P4, PT, R15, -126, PT ;  /* 0xc2fc00000f00780b */ /* 0x000ff00003f8e000 */
[----:B------:R3:W5:Y:S01]  /*9600*/  MUFU.EX2 R92, R11 ;  /* 0x0000000b005c7308 */ /* 0x0007620000000800 */
[----:B------:R-:W-:Y:S01]  /*9610*/  @!P0 FMUL R13, R13, 0.5 ;  /* 0x3f0000000d0d8820 */ /* 0x000fe20000400000 */
[----:B----4-:R-:W-:Y:S03]  /*9620*/  @!P6 FMUL R94, R94, R94 ;  /* 0x0000005e5e5ee220 */ /* 0x010fe60000400000 */
[----:B------:R-:W-:Y:S05]  /*9630*/  @!P4 FMUL R15, R15, 0.5 ;  /* 0x3f0000000f0fc820 */ /* 0x000fea0000400000 */
[----:B------:R-:W4:Y:S01]  /*9640*/  MUFU.EX2 R91, R12 ;  /* 0x0000000c005b7308 */ /* 0x000f220000000800 */
[----:B--2---:R-:W-:Y:S09]  /*9650*/  @!P3 FMUL R93, R93, R93 ;  /* 0x0000005d5d5db220 */ /* 0x004ff20000400000 */
[----:B------:R-:W2:Y:S01]  /*9660*/  MUFU.EX2 R90, R13 ;  /* 0x0000000d005a7308 */ /* 0x000ea20000000800 */
[----:B---3--:R-:W3:Y:S01]  /*9670*/  LDS.128 R8, [R0+0x1f090] ;  /* 0x01f0900000087984 */ /* 0x008ee20000000c00 */
[----:B-----5:R-:W-:Y:S08]  /*9680*/  @!P2 FMUL R92, R92, R92 ;  /* 0x0000005c5c5ca220 */ /* 0x020ff00000400000 */
[----:B------:R-:W5:Y:S01]  /*9690*/  MUFU.EX2 R89, R14 ;  /* 0x0000000e00597308 */ /* 0x000f620000000800 */
[C---:B-1----:R-:W-:Y:S02]  /*96a0*/  FFMA2 R4, R3.reuse.F32, R24.F32x2.HI_LO, R4.F32x2.HI_LO ;  /* 0x0000001803047249 */ /* 0x042fe40000040004 */
[----:B------:R-:W-:Y:S02]  /*96b0*/  FFMA2 R6, R3.F32, R26.F32x2.HI_LO, R6.F32x2.HI_LO ;  /* 0x0000001a03067249 */ /* 0x000fe40000040006 */
[----:B----4-:R-:W-:Y:S01]  /*96c0*/  @!P1 FMUL R91, R91, R91 ;  /* 0x0000005b5b5b9220 */ /* 0x010fe20000400000 */
[----:B------:R-:W-:Y:S04]  /*96d0*/  FSETP.GEU.AND P6, PT, R4, -126, PT ;  /* 0xc2fc00000400780b */ /* 0x000fe80003fce000 */
[----:B------:R1:W4:Y:S01]  /*96e0*/  MUFU.EX2 R88, R15 ;  /* 0x0000000f00587308 */ /* 0x0003220000000800 */
[----:B------:R-:W-:Y:S01]  /*96f0*/  FSETP.GEU.AND P3, PT, R5, -126, PT ;  /* 0xc2fc00000500780b */ /* 0x000fe20003f6e000 */
[----:B--2---:R-:W-:Y:S01]  /*9700*/  @!P0 FMUL R90, R90, R90 ;  /* 0x0000005a5a5a8220 */ /* 0x004fe20000400000 */
[----:B------:R-:W-:Y:S02]  /*9710*/  FSETP.GEU.AND P2, PT, R6, -126, PT ;  /* 0xc2fc00000600780b */ /* 0x000fe40003f4e000 */
[----:B------:R-:W-:Y:S01]  /*9720*/  FSETP.GEU.AND P1, PT, R7, -126, PT ;  /* 0xc2fc00000700780b */ /* 0x000fe20003f2e000 */
[----:B-----5:R-:W-:Y:S03]  /*9730*/  @!P5 FMUL R89, R89, R89 ;  /* 0x000000595959d220 */ /* 0x020fe60000400000 */
[----:B------:R-:W-:Y:S05]  /*9740*/  @!P6 FMUL R4, R4, 0.5 ;  /* 0x3f0000000404e820 */ /* 0x000fea0000400000 */
[----:B------:R-:W-:Y:S01]  /*9750*/  @!P3 FMUL R5, R5, 0.5 ;  /* 0x3f0000000505b820 */ /* 0x000fe20000400000 */
[----:B------:R-:W2:Y:S01]  /*9760*/  MUFU.EX2 R87, R4 ;  /* 0x0000000400577308 */ /* 0x000ea20000000800 */
[----:B------:R-:W-:Y:S01]  /*9770*/  @!P2 FMUL R6, R6, 0.5 ;  /* 0x3f0000000606a820 */ /* 0x000fe20000400000 */
[----:B-1----:R-:W1:Y:S01]  /*9780*/  LDS.128 R12, [R0+0x1f0a0] ;  /* 0x01f0a000000c7984 */ /* 0x002e620000000c00 */
[----:B------:R-:W-:Y:S01]  /*9790*/  @!P1 FMUL R7, R7, 0.5 ;  /* 0x3f00000007079820 */ /* 0x000fe20000400000 */
[----:B----4-:R-:W-:Y:S06]  /*97a0*/  @!P4 FMUL R88, R88, R88 ;  /* 0x000000585858c220 */ /* 0x010fec0000400000 */
[----:B------:R-:W4:Y:S01]  /*97b0*/  MUFU.EX2 R86, R5 ;  /* 0x0000000500567308 */ /* 0x000f220000000800 */
[C---:B---3--:R-:W-:Y:S02]  /*97c0*/  FFMA2 R8, R3.reuse.F32, R28.F32x2.HI_LO, R8.F32x2.HI_LO ;  /* 0x0000001c03087249 */ /* 0x048fe40000040008 */
[----:B------:R-:W-:Y:S03]  /*97d0*/  FFMA2 R10, R3.F32, R30.F32x2.HI_LO, R10.F32x2.HI_LO ;  /* 0x0000001e030a7249 */ /* 0x000fe6000004000a */
[----:B------:R-:W-:Y:S04]  /*97e0*/  FSETP.GEU.AND P0, PT, R8, -126, PT ;  /* 0xc2fc00000800780b */ /* 0x000fe80003f0e000 */
[----:B------:R-:W3:Y:S01]  /*97f0*/  MUFU.EX2 R85, R6 ;  /* 0x0000000600557308 */ /* 0x000ee20000000800 */
[----:B------:R-:W-:Y:S01]  /*9800*/  FSETP.GEU.AND P5, PT, R9, -126, PT ;  /* 0xc2fc00000900780b */ /* 0x000fe20003fae000 */
[----:B--2---:R-:W-:Y:S01]  /*9810*/  @!P6 FMUL R87, R87, R87 ;  /* 0x000000575757e220 */ /* 0x004fe20000400000 */
[----:B------:R-:W-:Y:S02]  /*9820*/  FSETP.GEU.AND P4, PT, R10, -126, PT ;  /* 0xc2fc00000a00780b */ /* 0x000fe40003f8e000 */
[----:B------:R-:W-:Y:S01]  /*9830*/  FSETP.GEU.AND P6, PT, R11, -126, PT ;  /* 0xc2fc00000b00780b */ /* 0x000fe20003fce000 */
[----:B------:R-:W-:Y:S04]  /*9840*/  IMAD.MOV.U32 R106, RZ, RZ, R87 ;  /* 0x000000ffff6a7224 */ /* 0x000fe800078e0057 */
[----:B------:R2:W5:Y:S01]  /*9850*/  MUFU.EX2 R83, R7 ;  /* 0x0000000700537308 */ /* 0x0005620000000800 */
[----:B----4-:R-:W-:Y:S01]  /*9860*/  @!P3 FMUL R86, R86, R86 ;  /* 0x000000565656b220 */ /* 0x010fe20000400000 */
[----:B------:R-:W-:Y:S03]  /*9870*/  @!P0 FMUL R8, R8, 0.5 ;  /* 0x3f00000008088820 */ /* 0x000fe60000400000 */
[----:B------:R-:W-:Y:S02]  /*9880*/  IMAD.MOV.U32 R107, RZ, RZ, R86 ;  /* 0x000000ffff6b7224 */ /* 0x000fe400078e0056 */
[----:B------:R-:W-:Y:S03]  /*9890*/  @!P5 FMUL R9, R9, 0.5 ;  /* 0x3f0000000909d820 */ /* 0x000fe60000400000 */
[----:B------:R-:W4:Y:S01]  /*98a0*/  MUFU.EX2 R82, R8 ;  /* 0x0000000800527308 */ /* 0x000f220000000800 */
[----:B------:R-:W-:Y:S01]  /*98b0*/  @!P4 FMUL R10, R10, 0.5 ;  /* 0x3f0000000a0ac820 */ /* 0x000fe20000400000 */
[----:B------:R-:W-:Y:S01]  /*98c0*/  @!P6 FMUL R11, R11, 0.5 ;  /* 0x3f0000000b0be820 */ /* 0x000fe20000400000 */
[----:B---3--:R-:W-:Y:S07]  /*98d0*/  @!P2 FMUL R85, R85, R85 ;  /* 0x000000555555a220 */ /* 0x008fee0000400000 */
[----:B------:R-:W3:Y:S01]  /*98e0*/  MUFU.EX2 R81, R9 ;  /* 0x0000000900517308 */ /* 0x000ee20000000800 */
[----:B--2---:R-:W2:Y:S01]  /*98f0*/  LDS.128 R4, [R0+0x1f0b0] ;  /* 0x01f0b00000047984 */ /* 0x004ea20000000c00 */
[C---:B-1----:R-:W-:Y:S02]  /*9900*/  FFMA2 R12, R3.reuse.F32, R32.F32x2.HI_LO, R12.F32x2.HI_LO ;  /* 0x00000020030c7249 */ /* 0x042fe4000004000c */
[----:B------:R-:W-:Y:S02]  /*9910*/  FFMA2 R14, R3.F32, R34.F32x2.HI_LO, R14.F32x2.HI_LO ;  /* 0x00000022030e7249 */ /* 0x000fe4000004000e */
[----:B-----5:R-:W-:Y:S01]  /*9920*/  @!P1 FMUL R83, R83, R83 ;  /* 0x0000005353539220 */ /* 0x020fe20000400000 */
[----:B------:R-:W-:Y:S03]  /*9930*/  FSETP.GEU.AND P3, PT, R12, -126, PT ;  /* 0xc2fc00000c00780b */ /* 0x000fe60003f6e000 */
[----:B------:R-:W1:Y:S01]  /*9940*/  MUFU.EX2 R80, R10 ;  /* 0x0000000a00507308 */ /* 0x000e620000000800 */
[----:B------:R-:W-:Y:S01]  /*9950*/  FSETP.GEU.AND P2, PT, R13, -126, PT ;  /* 0xc2fc00000d00780b */ /* 0x000fe20003f4e000 */
[----:B----4-:R-:W-:Y:S01]  /*9960*/  @!P0 FMUL R82, R82, R82 ;  /* 0x0000005252528220 */ /* 0x010fe20000400000 */
[----:B------:R-:W-:Y:S02]  /*9970*/  FSETP.GEU.AND P1, PT, R14, -126, PT ;  /* 0xc2fc00000e00780b */ /* 0x000fe40003f2e000 */
[----:B------:R-:W-:Y:S05]  /*9980*/  FSETP.GEU.AND P0, PT, R15, -126, PT ;  /* 0xc2fc00000f00780b */ /* 0x000fea0003f0e000 */
[----:B------:R4:W5:Y:S01]  /*9990*/  MUFU.EX2 R79, R11 ;  /* 0x0000000b004f7308 */ /* 0x0009620000000800 */
[----:B---3--:R-:W-:Y:S01]  /*99a0*/  @!P5 FMUL R81, R81, R81 ;  /* 0x000000515151d220 */ /* 0x008fe20000400000 */
[----:B------:R-:W-:Y:S02]  /*99b0*/  @!P3 FMUL R12, R12, 0.5 ;  /* 0x3f0000000c0cb820 */ /* 0x000fe40000400000 */
[----:B------:R-:W-:Y:S06]  /*99c0*/  @!P2 FMUL R13, R13, 0.5 ;  /* 0x3f0000000d0da820 */ /* 0x000fec0000400000 */
[----:B------:R-:W3:Y:S01]  /*99d0*/  MUFU.EX2 R78, R12 ;  /* 0x0000000c004e7308 */ /* 0x000ee20000000800 */
[----:B------:R-:W-:Y:S01]  /*99e0*/  @!P1 FMUL R14, R14, 0.5 ;  /* 0x3f0000000e0e9820 */ /* 0x000fe20000400000 */
[----:B------:R-:W-:Y:S01]  /*99f0*/  @!P0 FMUL R15, R15, 0.5 ;  /* 0x3f0000000f0f8820 */ /* 0x000fe20000400000 */
[----:B-1----:R-:W-:Y:S07]  /*9a00*/  @!P4 FMUL R80, R80, R80 ;  /* 0x000000505050c220 */ /* 0x002fee0000400000 */
[----:B------:R-:W1:Y:S01]  /*9a10*/  MUFU.EX2 R77, R13 ;  /* 0x0000000d004d7308 */ /* 0x000e620000000800 */
[----:B----4-:R-:W4:Y:S01]  /*9a20*/  LDS.128 R8, [R0+0x1f100] ;  /* 0x01f1000000087984 */ /* 0x010f220000000c00 */
[----:B-----5:R-:W-:Y:S08]  /*9a30*/  @!P6 FMUL R79, R79, R79 ;  /* 0x0000004f4f4fe220 */ /* 0x020ff00000400000 */
[----:B------:R-:W5:Y:S01]  /*9a40*/  MUFU.EX2 R76, R14 ;  /* 0x0000000e004c7308 */ /* 0x000f620000000800 */
[C---:B--2---:R-:W-:Y:S02]  /*9a50*/  FFMA2 R4, R3.reuse.F32, R36.F32x2.HI_LO, R4.F32x2.HI_LO ;  /* 0x0000002403047249 */ /* 0x044fe40000040004 */
[----:B------:R-:W-:Y:S01]  /*9a60*/  FFMA2 R6, R3.F32, R38.F32x2.HI_LO, R6.F32x2.HI_LO ;  /* 0x0000002603067249 */ /* 0x000fe20000040006 */
[----:B------:R-:W-:Y:S01]  /*9a70*/  SHF.R.U32.HI R39, RZ, 0x4, R74 ;  /* 0x00000004ff277819 */ /* 0x000fe2000001164a */
[----:B---3--:R-:W-:Y:S01]  /*9a80*/  @!P3 FMUL R78, R78, R78 ;  /* 0x0000004e4e4eb220 */ /* 0x008fe20000400000 */
[----:B------:R-:W-:Y:S04]  /*9a90*/  FSETP.GEU.AND P5, PT, R4, -126, PT ;  /* 0xc2fc00000400780b */ /* 0x000fe80003fae000 */
[----:B------:R2:W3:Y:S01]  /*9aa0*/  MUFU.EX2 R75, R15 ;  /* 0x0000000f004b7308 */ /* 0x0004e20000000800 */
[----:B------:R-:W-:Y:S01]  /*9ab0*/  FSETP.GEU.AND P4, PT, R5, -126, PT ;  /* 0xc2fc00000500780b */ /* 0x000fe20003f8e000 */
[----:B-1----:R-:W-:Y:S01]  /*9ac0*/  @!P2 FMUL R77, R77, R77 ;  /* 0x0000004d4d4da220 */ /* 0x002fe20000400000 */
[----:B------:R-:W-:Y:S02]  /*9ad0*/  FSETP.GEU.AND P6, PT, R6, -126, PT ;  /* 0xc2fc00000600780b */ /* 0x000fe40003fce000 */
[----:B------:R-:W-:Y:S02]  /*9ae0*/  FSETP.GEU.AND P3, PT, R7, -126, PT ;  /* 0xc2fc00000700780b */ /* 0x000fe40003f6e000 */
[----:B------:R-:W-:Y:S01]  /*9af0*/  LOP3.LUT R39, R39, 0x8, RZ, 0xc0, !PT ;  /* 0x0000000827277812 */ /* 0x000fe200078ec0ff */
[----:B-----5:R-:W-:Y:S01]  /*9b00*/  @!P1 FMUL R76, R76, R76 ;  /* 0x0000004c4c4c9220 */ /* 0x020fe20000400000 */
[----:B------:R-:W-:Y:S05]  /*9b10*/  @!P5 FMUL R4, R4, 0.5 ;  /* 0x3f0000000404d820 */ /* 0x000fea0000400000 */
[----:B------:R-:W-:Y:S01]  /*9b20*/  @!P4 FMUL R5, R5, 0.5 ;  /* 0x3f0000000505c820 */ /* 0x000fe20000400000 */
[----:B------:R-:W1:Y:S01]  /*9b30*/  MUFU.EX2 R38, R4 ;  /* 0x0000000400267308 */ /* 0x000e620000000800 */
[----:B------:R-:W-:Y:S01]  /*9b40*/  @!P6 FMUL R6, R6, 0.5 ;  /* 0x3f0000000606e820 */ /* 0x000fe20000400000 */
[----:B--2---:R-:W2:Y:S01]  /*9b50*/  LDS.128 R12, [R0+0x1f110] ;  /* 0x01f11000000c7984 */ /* 0x004ea20000000c00 */
[----:B------:R-:W-:Y:S01]  /*9b60*/  @!P3 FMUL R7, R7, 0.5 ;  /* 0x3f0000000707b820 */ /* 0x000fe20000400000 */
[----:B---3--:R-:W-:Y:S06]  /*9b70*/  @!P0 FMUL R75, R75, R75 ;  /* 0x0000004b4b4b8220 */ /* 0x008fec0000400000 */
[----:B------:R-:W3:Y:S01]  /*9b80*/  MUFU.EX2 R37, R5 ;  /* 0x0000000500257308 */ /* 0x000ee20000000800 */
[C---:B----4-:R-:W-:Y:S01]  /*9b90*/  FFMA2 R8, R3.reuse.F32, R40.F32x2.HI_LO, R8.F32x2.HI_LO ;  /* 0x0000002803087249 */ /* 0x050fe20000040008 */
[----:B------:R-:W-:Y:S01]  /*9ba0*/  F2FP.F16.F32.PACK_AB R40, R86, R87 ;  /* 0x000000575628723e */ /* 0x000fe200000000ff */
[----:B------:R-:W-:Y:S01]  /*9bb0*/  FFMA2 R10, R3.F32, R42.F32x2.HI_LO, R10.F32x2.HI_LO ;  /* 0x0000002a030a7249 */ /* 0x000fe2000004000a */
[----:B------:R-:W-:Y:S02]  /*9bc0*/  F2FP.F16.F32.PACK_AB R41, R83, R85 ;  /* 0x000000555329723e */ /* 0x000fe400000000ff */
[----:B------:R-:W-:Y:S04]  /*9bd0*/  FSETP.GEU.AND P2, PT, R8, -126, PT ;  /* 0xc2fc00000800780b */ /* 0x000fe80003f4e000 */
[----:B------:R-:W4:Y:S01]  /*9be0*/  MUFU.EX2 R36, R6 ;  /* 0x0000000600247308 */ /* 0x000f220000000800 */
[----:B------:R-:W-:Y:S01]  /*9bf0*/  FSETP.GEU.AND P1, PT, R9, -126, PT ;  /* 0xc2fc00000900780b */ /* 0x000fe20003f2e000 */
[----:B-1----:R-:W-:Y:S01]  /*9c00*/  @!P5 FMUL R38, R38, R38 ;  /* 0x000000262626d220 */ /* 0x002fe20000400000 */
[----:B------:R-:W-:Y:S02]  /*9c10*/  FSETP.GEU.AND P0, PT, R10, -126, PT ;  /* 0xc2fc00000a00780b */ /* 0x000fe40003f0e000 */
[----:B------:R-:W-:Y:S02]  /*9c20*/  FSETP.GEU.AND P5, PT, R11, -126, PT ;  /* 0xc2fc00000b00780b */ /* 0x000fe40003fae000 */
[----:B------:R-:W-:Y:S03]  /*9c30*/  F2FP.F16.F32.PACK_AB R42, R81, R82 ;  /* 0x00000052512a723e */ /* 0x000fe600000000ff */
[----:B------:R1:W5:Y:S01]  /*9c40*/  MUFU.EX2 R35, R7 ;  /* 0x0000000700237308 */ /* 0x0003620000000800 */
[----:B---3--:R-:W-:Y:S01]  /*9c50*/  @!P4 FMUL R37, R37, R37 ;  /* 0x000000252525c220 */ /* 0x008fe20000400000 */
[----:B------:R-:W-:Y:S01]  /*9c60*/  F2FP.F16.F32.PACK_AB R43, R79, R80 ;  /* 0x000000504f2b723e */ /* 0x000fe200000000ff */
[----:B------:R-:W-:Y:S01]  /*9c70*/  @!P2 FMUL R8, R8, 0.5 ;  /* 0x3f0000000808a820 */ /* 0x000fe20000400000 */
[----:B------:R-:W-:Y:S06]  /*9c80*/  @!P1 FMUL R9, R9, 0.5 ;  /* 0x3f00000009099820 */ /* 0x000fec0000400000 */
[----:B------:R-:W3:Y:S01]  /*9c90*/  MUFU.EX2 R32, R8 ;  /* 0x0000000800207308 */ /* 0x000ee20000000800 */
[----:B------:R-:W-:Y:S01]  /*9ca0*/  @!P0 FMUL R10, R10, 0.5 ;  /* 0x3f0000000a0a8820 */ /* 0x000fe20000400000 */
[----:B------:R-:W-:Y:S01]  /*9cb0*/  @!P5 FMUL R11, R11, 0.5 ;  /* 0x3f0000000b0bd820 */ /* 0x000fe20000400000 */
[----:B----4-:R-:W-:Y:S07]  /*9cc0*/  @!P6 FMUL R36, R36, R36 ;  /* 0x000000242424e220 */ /* 0x010fee0000400000 */
[----:B------:R-:W4:Y:S01]  /*9cd0*/  MUFU.EX2 R34, R9 ;  /* 0x0000000900227308 */ /* 0x000f220000000800 */
[----:B-1----:R-:W1:Y:S01]  /*9ce0*/  LDS.128 R4, [R0+0x1f120] ;  /* 0x01f1200000047984 */ /* 0x002e620000000c00 */
[----:B--2---:R-:W-:Y:S01]  /*9cf0*/  FFMA2 R12, R3.F32, R44.F32x2.HI_LO, R12.F32x2.HI_LO ;  /* 0x0000002c030c7249 */ /* 0x004fe2000004000c */
[----:B------:R-:W-:Y:S01]  /*9d00*/  F2FP.F16.F32.PACK_AB R44, R77, R78 ;  /* 0x0000004e4d2c723e */ /* 0x000fe200000000ff */
[----:B------:R-:W-:Y:S01]  /*9d10*/  FFMA2 R14, R3.F32, R46.F32x2.HI_LO, R14.F32x2.HI_LO ;  /* 0x0000002e030e7249 */ /* 0x000fe2000004000e */
[----:B------:R-:W-:Y:S01]  /*9d20*/  F2FP.F16.F32.PACK_AB R46, R37, R38 ;  /* 0x00000026252e723e */ /* 0x000fe200000000ff */
[----:B-----5:R-:W-:Y:S01]  /*9d30*/  @!P3 FMUL R35, R35, R35 ;  /* 0x000000232323b220 */ /* 0x020fe20000400000 */
[----:B------:R-:W-:Y:S03]  /*9d40*/  FSETP.GEU.AND P4, PT, R12, -126, PT ;  /* 0xc2fc00000c00780b */ /* 0x000fe60003f8e000 */
[----:B------:R-:W2:Y:S01]  /*9d50*/  MUFU.EX2 R33, R10 ;  /* 0x0000000a00217308 */ /* 0x000ea20000000800 */
[----:B------:R-:W-:Y:S01]  /*9d60*/  FSETP.GEU.AND P6, PT, R13, -126, PT ;  /* 0xc2fc00000d00780b */ /* 0x000fe20003fce000 */
[----:B---3--:R-:W-:Y:S01]  /*9d70*/  @!P2 FMUL R32, R32, R32 ;  /* 0x000000202020a220 */ /* 0x008fe20000400000 */
[----:B------:R-:W-:Y:S02]  /*9d80*/  FSETP.GEU.AND P3, PT, R14, -126, PT ;  /* 0xc2fc00000e00780b */ /* 0x000fe40003f6e000 */
[----:B------:R-:W-:Y:S01]  /*9d90*/  FSETP.GEU.AND P2, PT, R15, -126, PT ;  /* 0xc2fc00000f00780b */ /* 0x000fe20003f4e000 */
[----:B------:R-:W-:Y:S01]  /*9da0*/  IMAD.MOV.U32 R118, RZ, RZ, R32 ;  /* 0x000000ffff767224 */ /* 0x000fe200078e0020 */
[----:B------:R-:W-:Y:S03]  /*9db0*/  F2FP.F16.F32.PACK_AB R47, R35, R36 ;  /* 0x00000024232f723e */ /* 0x000fe600000000ff */
[----:B------:R3:W5:Y:S01]  /*9dc0*/  MUFU.EX2 R31, R11 ;  /* 0x0000000b001f7308 */ /* 0x0007620000000800 */
[----:B----4-:R-:W-:Y:S01]  /*9dd0*/  @!P1 FMUL R34, R34, R34 ;  /* 0x0000002222229220 */ /* 0x010fe20000400000 */
[----:B------:R-:W-:Y:S01]  /*9de0*/  F2FP.F16.F32.PACK_AB R45, R75, R76 ;  /* 0x0000004c4b2d723e */ /* 0x000fe200000000ff */
[----:B------:R-:W-:Y:S02]  /*9df0*/  @!P4 FMUL R12, R12, 0.5 ;  /* 0x3f0000000c0cc820 */ /* 0x000fe40000400000 */
[----:B------:R-:W-:Y:S02]  /*9e00*/  IMAD.MOV.U32 R119, RZ, RZ, R34 ;  /* 0x000000ffff777224 */ /* 0x000fe400078e0022 */
[----:B------:R-:W-:Y:S01]  /*9e10*/  @!P6 FMUL R13, R13, 0.5 ;  /* 0x3f0000000d0de820 */ /* 0x000fe20000400000 */
[----:B------:R-:W-:Y:S02]  /*9e20*/  F2FP.F16.F32.PACK_AB R32, R34, R32 ;  /* 0x000000202220723e */ /* 0x000fe400000000ff */
[----:B------:R-:W4:Y:S01]  /*9e30*/  MUFU.EX2 R30, R12 ;  /* 0x0000000c001e7308 */ /* 0x000f220000000800 */
[----:B------:R-:W-:Y:S01]  /*9e40*/  @!P3 FMUL R14, R14, 0.5 ;  /* 0x3f0000000e0eb820 */ /* 0x000fe20000400000 */
[----:B------:R-:W-:Y:S01]  /*9e50*/  @!P2 FMUL R15, R15, 0.5 ;  /* 0x3f0000000f0fa820 */ /* 0x000fe20000400000 */
[----:B--2---:R-:W-:Y:S07]  /*9e60*/  @!P0 FMUL R33, R33, R33 ;  /* 0x0000002121218220 */ /* 0x004fee0000400000 */
[----:B------:R-:W2:Y:S01]  /*9e70*/  MUFU.EX2 R29, R13 ;  /* 0x0000000d001d7308 */ /* 0x000ea20000000800 */
[----:B---3--:R-:W3:Y:S01]  /*9e80*/  LDS.128 R8, [R0+0x1f130] ;  /* 0x01f1300000087984 */ /* 0x008ee20000000c00 */
[----:B-----5:R-:W-:Y:S04]  /*9e90*/  @!P5 FMUL R31, R31, R31 ;  /* 0x0000001f1f1fd220 */ /* 0x020fe80000400000 */
[----:B------:R-:W-:Y:S04]  /*9ea0*/  IMAD.MOV.U32 R117, RZ, RZ, R31 ;  /* 0x000000ffff757224 */ /* 0x000fe800078e001f */
[----:B------:R-:W5:Y:S01]  /*9eb0*/  MUFU.EX2 R28, R14 ;  /* 0x0000000e001c7308 */ /* 0x000f620000000800 */
[C---:B-1----:R-:W-:Y:S01]  /*9ec0*/  FFMA2 R4, R3.reuse.F32, R48.F32x2.HI_LO, R4.F32x2.HI_LO ;  /* 0x0000003003047249 */ /* 0x042fe20000040004 */
[----:B------:R-:W-:Y:S01]  /*9ed0*/  F2FP.F16.F32.PACK_AB R48, R114, R115 ;  /* 0x000000737230723e */ /* 0x000fe200000000ff */
[----:B------:R-:W-:Y:S01]  /*9ee0*/  FFMA2 R6, R3.F32, R50.F32x2.HI_LO, R6.F32x2.HI_LO ;  /* 0x0000003203067249 */ /* 0x000fe20000040006 */
[----:B------:R-:W-:Y:S01]  /*9ef0*/  F2FP.F16.F32.PACK_AB R50, R98, R99 ;  /* 0x000000636232723e */ /* 0x000fe200000000ff */
[----:B----4-:R-:W-:Y:S01]  /*9f00*/  @!P4 FMUL R30, R30, R30 ;  /* 0x0000001e1e1ec220 */ /* 0x010fe20000400000 */
[----:B------:R-:W-:Y:S01]  /*9f10*/  FSETP.GEU.AND P1, PT, R4, -126, PT ;  /* 0xc2fc00000400780b */ /* 0x000fe20003f2e000 */
[----:B------:R-:W-:Y:S03]  /*9f20*/  IMAD.MOV.U32 R98, RZ, RZ, R97 ;  /* 0x000000ffff627224 */ /* 0x000fe600078e0061 */
[----:B------:R1:W4:Y:S01]  /*9f30*/  MUFU.EX2 R27, R15 ;  /* 0x0000000f001b7308 */ /* 0x0003220000000800 */
[----:B------:R-:W-:Y:S01]  /*9f40*/  FSETP.GEU.AND P0, PT, R5, -126, PT ;  /* 0xc2fc00000500780b */ /* 0x000fe20003f0e000 */
[----:B--2---:R-:W-:Y:S01]  /*9f50*/  @!P6 FMUL R29, R29, R29 ;  /* 0x0000001d1d1de220 */ /* 0x004fe20000400000 */
[----:B------:R-:W-:Y:S01]  /*9f60*/  FSETP.GEU.AND P5, PT, R6, -126, PT ;  /* 0xc2fc00000600780b */ /* 0x000fe20003fae000 */
[----:B------:R-:W-:Y:S01]  /*9f70*/  IMAD.MOV.U32 R99, RZ, RZ, R96 ;  /* 0x000000ffff637224 */ /* 0x000fe200078e0060 */
[----:B------:R-:W-:Y:S01]  /*9f80*/  FSETP.GEU.AND P4, PT, R7, -126, PT ;  /* 0xc2fc00000700780b */ /* 0x000fe20003f8e000 */
[----:B------:R-:W-:Y:S01]  /*9f90*/  IMAD.MOV.U32 R115, RZ, RZ, R37 ;  /* 0x000000ffff737224 */ /* 0x000fe200078e0025 */
[----:B------:R-:W-:Y:S01]  /*9fa0*/  F2FP.F16.F32.PACK_AB R51, R96, R97 ;  /* 0x000000616033723e */ /* 0x000fe200000000ff */
[----:B------:R-:W-:Y:S02]  /*9fb0*/  IMAD.MOV.U32 R97, RZ, RZ, R94 ;  /* 0x000000ffff617224 */ /* 0x000fe400078e005e */
[----:B-----5:R-:W-:Y:S01]  /*9fc0*/  @!P3 FMUL R28, R28, R28 ;  /* 0x0000001c1c1cb220 */ /* 0x020fe20000400000 */
[----:B------:R-:W-:Y:S02]  /*9fd0*/  IMAD.MOV.U32 R96, RZ, RZ, R95 ;  /* 0x000000ffff607224 */ /* 0x000fe400078e005f */
[----:B------:R-:W-:Y:S01]  /*9fe0*/  @!P1 FMUL R4, R4, 0.5 ;  /* 0x3f00000004049820 */ /* 0x000fe20000400000 */
[----:B------:R-:W-:Y:S01]  /*9ff0*/  F2FP.F16.F32.PACK_AB R49, R112, R113 ;  /* 0x000000717031723e */ /* 0x000fe200000000ff */
[----:B------:R-:W-:Y:S02]  /*a000*/  IMAD.MOV.U32 R112, RZ, RZ, R36 ;  /* 0x000000ffff707224 */ /* 0x000fe400078e0024 */
[----:B------:R-:W-:Y:S01]  /*a010*/  @!P0 FMUL R5, R5, 0.5 ;  /* 0x3f00000005058820 */ /* 0x000fe20000400000 */
[----:B------:R-:W2:Y:S01]  /*a020*/  MUFU.EX2 R26, R4 ;  /* 0x00000004001a7308 */ /* 0x000ea20000000800 */
[----:B------:R-:W-:Y:S01]  /*a030*/  @!P5 FMUL R6, R6, 0.5 ;  /* 0x3f0000000606d820 */ /* 0x000fe20000400000 */
[----:B-1----:R-:W1:Y:S01]  /*a040*/  LDS.128 R12, [R0+0x1f180] ;  /* 0x01f18000000c7984 */ /* 0x002e620000000c00 */
[----:B------:R-:W-:Y:S01]  /*a050*/  @!P4 FMUL R7, R7, 0.5 ;  /* 0x3f0000000707c820 */ /* 0x000fe20000400000 */
[----:B----4-:R-:W-:Y:S01]  /*a060*/  @!P2 FMUL R27, R27, R27 ;  /* 0x0000001b1b1ba220 */ /* 0x010fe20000400000 */
[----:B------:R-:W-:Y:S01]  /*a070*/  IMAD.MOV.U32 R113, RZ, RZ, R35 ;  /* 0x000000ffff717224 */ /* 0x000fe200078e0023 */
[----:B------:R-:W-:Y:S01]  /*a080*/  F2FP.F16.F32.PACK_AB R34, R29, R30 ;  /* 0x0000001e1d22723e */ /* 0x000fe200000000ff */
[----:B------:R-:W-:Y:S03]  /*a090*/  IMAD.MOV.U32 R114, RZ, RZ, R38 ;  /* 0x000000ffff727224 */ /* 0x000fe600078e0026 */
[----:B------:R-:W4:Y:S01]  /*a0a0*/  MUFU.EX2 R25, R5 ;  /* 0x0000000500197308 */ /* 0x000f220000000800 */
[----:B------:R-:W-:Y:S02]  /*a0b0*/  IMAD.MOV.U32 R122, RZ, RZ, R30 ;  /* 0x000000ffff7a7224 */ /* 0x000fe400078e001e */
[C---:B---3--:R-:W-:Y:S01]  /*a0c0*/  FFMA2 R8, R3.reuse.F32, R52.F32x2.HI_LO, R8.F32x2.HI_LO ;  /* 0x0000003403087249 */ /* 0x048fe20000040008 */
[----:B------:R-:W-:Y:S01]  /*a0d0*/  F2FP.F16.F32.PACK_AB R52, R94, R95 ;  /* 0x0000005f5e34723e */ /* 0x000fe200000000ff */
[----:B------:R-:W-:Y:S02]  /*a0e0*/  FFMA2 R10, R3.F32, R54.F32x2.HI_LO, R10.F32x2.HI_LO ;  /* 0x00000036030a7249 */ /* 0x000fe4000004000a */
[----:B------:R-:W-:Y:S01]  /*a0f0*/  IMAD.MOV.U32 R94, RZ, RZ, R93 ;  /* 0x000000ffff5e7224 */ /* 0x000fe200078e005d */
[----:B------:R-:W-:Y:S01]  /*a100*/  F2FP.F16.F32.PACK_AB R53, R92, R93 ;  /* 0x0000005d5c35723e */ /* 0x000fe200000000ff */
[----:B------:R-:W-:Y:S01]  /*a110*/  IMAD.MOV.U32 R93, RZ, RZ, R90 ;  /* 0x000000ffff5d7224 */ /* 0x000fe200078e005a */
[----:B------:R-:W3:Y:S01]  /*a120*/  MUFU.EX2 R24, R6 ;  /* 0x0000000600187308 */ /* 0x000ee20000000800 */
[----:B------:R-:W-:Y:S01]  /*a130*/  FSETP.GEU.AND P6, PT, R8, -126, PT ;  /* 0xc2fc00000800780b */ /* 0x000fe20003fce000 */
[----:B--2---:R-:W-:Y:S01]  /*a140*/  @!P1 FMUL R26, R26, R26 ;  /* 0x0000001a1a1a9220 */ /* 0x004fe20000400000 */
[----:B------:R-:W-:Y:S01]  /*a150*/  FSETP.GEU.AND P3, PT, R9, -126, PT ;  /* 0xc2fc00000900780b */ /* 0x000fe20003f6e000 */
[----:B------:R-:W-:Y:S01]  /*a160*/  IMAD.MOV.U32 R95, RZ, RZ, R92 ;  /* 0x000000ffff5f7224 */ /* 0x000fe200078e005c */
[----:B------:R-:W-:Y:S01]  /*a170*/  FSETP.GEU.AND P2, PT, R10, -126, PT ;  /* 0xc2fc00000a00780b */ /* 0x000fe20003f4e000 */
[----:B------:R-:W-:Y:S01]  /*a180*/  IMAD.MOV.U32 R92, RZ, RZ, R91 ;  /* 0x000000ffff5c7224 */ /* 0x000fe200078e005b */
[----:B------:R-:W-:Y:S03]  /*a190*/  STL [R1+0x8], R26 ;  /* 0x0000081a01007387 */ /* 0x000fe60000100800 */
[----:B------:R2:W5:Y:S01]  /*a1a0*/  MUFU.EX2 R23, R7 ;  /* 0x0000000700177308 */ /* 0x0005620000000800 */
[----:B------:R-:W-:Y:S01]  /*a1b0*/  FSETP.GEU.AND P1, PT, R11, -126, PT ;  /* 0xc2fc00000b00780b */ /* 0x000fe20003f2e000 */
[----:B----4-:R-:W-:Y:S01]  /*a1c0*/  @!P0 FMUL R25, R25, R25 ;  /* 0x0000001919198220 */ /* 0x010fe20000400000 */
[----:B------:R-:W-:Y:S01]  /*a1d0*/  F2FP.F16.F32.PACK_AB R54, R90, R91 ;  /* 0x0000005b5a36723e */ /* 0x000fe200000000ff */
[----:B------:R-:W-:Y:S01]  /*a1e0*/  IMAD.MOV.U32 R90, RZ, RZ, R89 ;  /* 0x000000ffff5a7224 */ /* 0x000fe200078e0059 */
[----:B------:R-:W-:Y:S01]  /*a1f0*/  F2FP.F16.F32.PACK_AB R55, R88, R89 ;  /* 0x000000595837723e */ /* 0x000fe200000000ff */
[----:B------:R-:W-:Y:S01]  /*a200*/  @!P6 FMUL R8, R8, 0.5 ;  /* 0x3f0000000808e820 */ /* 0x000fe20000400000 */
[----:B------:R-:W-:Y:S01]  /*a210*/  STL [R1+0xc], R25 ;  /* 0x00000c1901007387 */ /* 0x000fe20000100800 */
[----:B------:R-:W-:Y:S01]  /*a220*/  @!P3 FMUL R9, R9, 0.5 ;  /* 0x3f0000000909b820 */ /* 0x000fe20000400000 */
[----:B---3--:R-:W-:Y:S01]  /*a230*/  @!P5 FMUL R24, R24, R24 ;  /* 0x000000181818d220 */ /* 0x008fe20000400000 */
[----:B------:R-:W3:Y:S01]  /*a240*/  MUFU.EX2 R21, R8 ;  /* 0x0000000800157308 */ /* 0x000ee20000000800 */
[----:B------:R-:W-:Y:S01]  /*a250*/  @!P2 FMUL R10, R10, 0.5 ;  /* 0x3f0000000a0aa820 */ /* 0x000fe20000400000 */
[----:B------:R-:W-:Y:S01]  /*a260*/  IMAD.MOV.U32 R89, RZ, RZ, R83 ;  /* 0x000000ffff597224 */ /* 0x000fe200078e0053 */
[----:B------:R-:W-:Y:S01]  /*a270*/  F2FP.F16.F32.PACK_AB R35, R27, R28 ;  /* 0x0000001c1b23723e */ /* 0x000fe200000000ff */
[----:B------:R-:W-:Y:S01]  /*a280*/  @!P1 FMUL R11, R11, 0.5 ;  /* 0x3f0000000b0b9820 */ /* 0x000fe20000400000 */
[----:B------:R-:W-:Y:S01]  /*a290*/  IMAD.MOV.U32 R83, RZ, RZ, R81 ;  /* 0x000000ffff537224 */ /* 0x000fe200078e0051 */
[----:B------:R-:W-:Y:S01]  /*a2a0*/  F2FP.F16.F32.PACK_AB R36, R25, R26 ;  /* 0x0000001a1924723e */ /* 0x000fe200000000ff */
[----:B--2---:R-:W2:Y:S03]  /*a2b0*/  LDS.128 R4, [R0+0x1f190] ;  /* 0x01f1900000047984 */ /* 0x004ea60000000c00 */
[----:B------:R-:W4:Y:S01]  /*a2c0*/  MUFU.EX2 R20, R9 ;  /* 0x0000000900147308 */ /* 0x000f220000000800 */
[C---:B-1----:R-:W-:Y:S02]  /*a2d0*/  FFMA2 R12, R3.reuse.F32, R56.F32x2.HI_LO, R12.F32x2.HI_LO ;  /* 0x00000038030c7249 */ /* 0x042fe4000004000c */
[----:B------:R-:W-:Y:S02]  /*a2e0*/  IMAD.MOV.U32 R81, RZ, RZ, R79 ;  /* 0x000000ffff517224 */ /* 0x000fe400078e004f */
[----:B------:R-:W-:Y:S02]  /*a2f0*/  FFMA2 R14, R3.F32, R58.F32x2.HI_LO, R14.F32x2.HI_LO ;  /* 0x0000003a030e7249 */ /* 0x000fe4000004000e */
[----:B------:R-:W-:Y:S02]  /*a300*/  IMAD.MOV.U32 R91, RZ, RZ, R88 ;  /* 0x000000ffff5b7224 */ /* 0x000fe400078e0058 */
[----:B-----5:R-:W-:Y:S01]  /*a310*/  @!P4 FMUL R23, R23, R23 ;  /* 0x000000171717c220 */ /* 0x020fe20000400000 */
[----:B------:R-:W-:Y:S01]  /*a320*/  FSETP.GEU.AND P0, PT, R12, -126, PT ;  /* 0xc2fc00000c00780b */ /* 0x000fe20003f0e000 */
[----:B------:R-:W-:Y:S01]  /*a330*/  IMAD.MOV.U32 R79, RZ, RZ, R77 ;  /* 0x000000ffff4f7224 */ /* 0x000fe200078e004d */
[----:B------:R-:W1:Y:S01]  /*a340*/  MUFU.EX2 R22, R10 ;  /* 0x0000000a00167308 */ /* 0x000e620000000800 */
[----:B---3--:R-:W-:Y:S01]  /*a350*/  @!P6 FMUL R21, R21, R21 ;  /* 0x000000151515e220 */ /* 0x008fe20000400000 */
[----:B------:R-:W-:Y:S01]  /*a360*/  FSETP.GEU.AND P5, PT, R13, -126, PT ;  /* 0xc2fc00000d00780b */ /* 0x000fe20003fae000 */
[----:B------:R-:W-:Y:S01]  /*a370*/  IMAD.MOV.U32 R123, RZ, RZ, R29 ;  /* 0x000000ffff7b7224 */ /* 0x000fe200078e001d */
[----:B------:R-:W-:Y:S01]  /*a380*/  FSETP.GEU.AND P4, PT, R14, -126, PT ;  /* 0xc2fc00000e00780b */ /* 0x000fe20003f8e000 */
[----:B------:R-:W-:Y:S01]  /*a390*/  IMAD.MOV.U32 R120, RZ, RZ, R28 ;  /* 0x000000ffff787224 */ /* 0x000fe200078e001c */
[----:B------:R-:W-:Y:S01]  /*a3a0*/  FSETP.GEU.AND P6, PT, R15, -126, PT ;  /* 0xc2fc00000f00780b */ /* 0x000fe20003fce000 */
[----:B------:R-:W-:Y:S03]  /*a3b0*/  STL [R1+0x10], R21 ;  /* 0x0000101501007387 */ /* 0x000fe60000100800 */
[----:B------:R3:W5:Y:S01]  /*a3c0*/  MUFU.EX2 R19, R11 ;  /* 0x0000000b00137308 */ /* 0x0007620000000800 */
[----:B----4-:R-:W-:Y:S01]  /*a3d0*/  @!P3 FMUL R20, R20, R20 ;  /* 0x000000141414b220 */ /* 0x010fe20000400000 */
[----:B------:R-:W-:Y:S01]  /*a3e0*/  F2FP.F16.F32.PACK_AB R37, R23, R24 ;  /* 0x000000181725723e */ /* 0x000fe200000000ff */
[----:B------:R-:W-:Y:S01]  /*a3f0*/  @!P0 FMUL R12, R12, 0.5 ;  /* 0x3f0000000c0c8820 */ /* 0x000fe20000400000 */
[----:B------:R-:W-:Y:S02]  /*a400*/  IMAD.MOV.U32 R121, RZ, RZ, R27 ;  /* 0x000000ffff797224 */ /* 0x000fe400078e001b */
[----:B------:R-:W-:Y:S01]  /*a410*/  STL [R1+0x14], R20 ;  /* 0x0000141401007387 */ /* 0x000fe20000100800 */
[----:B------:R-:W-:Y:S03]  /*a420*/  @!P5 FMUL R13, R13, 0.5 ;  /* 0x3f0000000d0dd820 */ /* 0x000fe60000400000 */
[----:B------:R-:W4:Y:S01]  /*a430*/  MUFU.EX2 R18, R12 ;  /* 0x0000000c00127308 */ /* 0x000f220000000800 */
[----:B------:R-:W-:Y:S01]  /*a440*/  @!P4 FMUL R14, R14, 0.5 ;  /* 0x3f0000000e0ec820 */ /* 0x000fe20000400000 */
[----:B-1----:R-:W-:Y:S01]  /*a450*/  @!P2 FMUL R22, R22, R22 ;  /* 0x000000161616a220 */ /* 0x002fe20000400000 */
[----:B------:R-:W-:Y:S01]  /*a460*/  @!P6 FMUL R15, R15, 0.5 ;  /* 0x3f0000000f0fe820 */ /* 0x000fe20000400000 */
[----:B------:R-:W-:Y:S01]  /*a470*/  IMAD.MOV.U32 R124, RZ, RZ, R24 ;  /* 0x000000ffff7c7224 */ /* 0x000fe200078e0018 */
[----:B------:R-:W-:Y:S01]  /*a480*/  F2FP.F16.F32.PACK_AB R38, R20, R21 ;  /* 0x000000151426723e */ /* 0x000fe200000000ff */
[----:B------:R-:W-:Y:S04]  /*a490*/  IMAD.MOV.U32 R125, RZ, RZ, R23 ;  /* 0x000000ffff7d7224 */ /* 0x000fe800078e0017 */
[----:B------:R-:W1:Y:S01]  /*a4a0*/  MUFU.EX2 R17, R13 ;  /* 0x0000000d00117308 */ /* 0x000e620000000800 */
[----:B---3--:R-:W3:Y:S01]  /*a4b0*/  LDS.128 R8, [R0+0x1f1a0] ;  /* 0x01f1a00000087984 */ /* 0x008ee20000000c00 */
[----:B-----5:R-:W-:Y:S01]  /*a4c0*/  @!P1 FMUL R19, R19, R19 ;  /* 0x0000001313139220 */ /* 0x020fe20000400000 */
[----:B------:R-:W-:Y:S02]  /*a4d0*/  IMAD.MOV.U32 R88, RZ, RZ, R85 ;  /* 0x000000ffff587224 */ /* 0x000fe400078e0055 */
[----:B------:R-:W-:Y:S02]  /*a4e0*/  IMAD.MOV.U32 R77, RZ, RZ, R75 ;  /* 0x000000ffff4d7224 */ /* 0x000fe400078e004b */
[C---:B--2---:R-:W-:Y:S03]  /*a4f0*/  FFMA2 R4, R3.reuse.F32, R60.F32x2.HI_LO, R4.F32x2.HI_LO ;  /* 0x0000003c03047249 */ /* 0x044fe60000040004 */
[----:B------:R-:W2:Y:S01]  /*a500*/  MUFU.EX2 R16, R14 ;  /* 0x0000000e00107308 */ /* 0x000ea20000000800 */
[----:B----4-:R-:W-:Y:S01]  /*a510*/  @!P0 FMUL R18, R18, R18 ;  /* 0x0000001212128220 */ /* 0x010fe20000400000 */
[----:B------:R-:W-:Y:S02]  /*a520*/  FFMA2 R6, R3.F32, R62.F32x2.HI_LO, R6.F32x2.HI_LO ;  /* 0x0000003e03067249 */ /* 0x000fe40000040006 */
[----:B------:R-:W-:Y:S01]  /*a530*/  IMAD.MOV.U32 R23, RZ, RZ, R19 ;  /* 0x000000ffff177224 */ /* 0x000fe200078e0013 */
[----:B------:R-:W-:Y:S01]  /*a540*/  FSETP.GEU.AND P3, PT, R4, -126, PT ;  /* 0xc2fc00000400780b */ /* 0x000fe20003f6e000 */
[----:B------:R-:W-:Y:S01]  /*a550*/  STL [R1+0x20], R18 ;  /* 0x0000201201007387 */ /* 0x000fe20000100800 */
[----:B------:R-:W-:Y:S03]  /*a560*/  FSETP.GEU.AND P2, PT, R5, -126, PT ;  /* 0xc2fc00000500780b */ /* 0x000fe60003f4e000 */
[----:B------:R-:W4:Y:S01]  /*a570*/  MUFU.EX2 R2, R15 ;  /* 0x0000000f00027308 */ /* 0x000f220000000800 */
[----:B------:R-:W-:Y:S01]  /*a580*/  FSETP.GEU.AND P1, PT, R6, -126, PT ;  /* 0xc2fc00000600780b */ /* 0x000fe20003f2e000 */
[----:B-1----:R-:W-:Y:S01]  /*a590*/  @!P5 FMUL R17, R17, R17 ;  /* 0x000000111111d220 */ /* 0x002fe20000400000 */
[----:B------:R-:W-:Y:S04]  /*a5a0*/  FSETP.GEU.AND P0, PT, R7, -126, PT ;  /* 0xc2fc00000700780b */ /* 0x000fe80003f0e000 */
[----:B------:R-:W-:Y:S01]  /*a5b0*/  STL [R1+0x24], R17 ;  /* 0x0000241101007387 */ /* 0x000fe20000100800 */
[----:B------:R-:W-:Y:S01]  /*a5c0*/  F2FP.F16.F32.PACK_AB R24, R17, R18 ;  /* 0x000000121118723e */ /* 0x000fe200000000ff */
[----:B------:R-:W-:Y:S01]  /*a5d0*/  @!P3 FMUL R4, R4, 0.5 ;  /* 0x3f0000000404b820 */ /* 0x000fe20000400000 */
[----:B--2---:R-:W-:Y:S01]  /*a5e0*/  @!P4 FMUL R16, R16, R16 ;  /* 0x000000101010c220 */ /* 0x004fe20000400000 */
[----:B------:R-:W-:Y:S03]  /*a5f0*/  @!P2 FMUL R5, R5, 0.5 ;  /* 0x3f0000000505a820 */ /* 0x000fe60000400000 */
[----:B------:R-:W-:Y:S01]  /*a600*/  @!P1 FMUL R6, R6, 0.5 ;  /* 0x3f00000006069820 */ /* 0x000fe20000400000 */
[----:B------:R-:W1:Y:S01]  /*a610*/  MUFU.EX2 R4, R4 ;  /* 0x0000000400047308 */ /* 0x000e620000000800 */
[----:B------:R-:W-:Y:S01]  /*a620*/  STL [R1+0x18], R16 ;  /* 0x0000181001007387 */ /* 0x000fe20000100800 */
[----:B----4-:R-:W-:Y:S01]  /*a630*/  @!P6 FMUL R2, R2, R2 ;  /* 0x000000020202e220 */ /* 0x010fe20000400000 */
[----:B------:R-:W-:Y:S02]  /*a640*/  @!P0 FMUL R7, R7, 0.5 ;  /* 0x3f00000007078820 */ /* 0x000fe40000400000 */
[----:B------:R2:W4:Y:S01]  /*a650*/  LDS.128 R12, [R0+0x1f1b0] ;  /* 0x01f1b000000c7984 */ /* 0x0005220000000c00 */
[----:B------:R-:W-:Y:S01]  /*a660*/  NOP ;  /* 0x0000000000007918 */ /* 0x000fe20000000000 */
[----:B------:R-:W-:Y:S03]  /*a670*/  F2FP.F16.F32.PACK_AB R25, R2, R16 ;  /* 0x000000100219723e */ /* 0x000fe600000000ff */
[----:B------:R-:W5:Y:S01]  /*a680*/  MUFU.EX2 R5, R5 ;  /* 0x0000000500057308 */ /* 0x000f620000000800 */
[C---:B---3--:R-:W-:Y:S02]  /*a690*/  FFMA2 R8, R3.reuse.F32, R64.F32x2.HI_LO, R8.F32x2.HI_LO ;  /* 0x0000004003087249 */ /* 0x048fe40000040008 */
[----:B------:R-:W-:Y:S01]  /*a6a0*/  FFMA2 R10, R3.F32, R66.F32x2.HI_LO, R10.F32x2.HI_LO ;  /* 0x00000042030a7249 */ /* 0x000fe2000004000a */
[----:B------:R3:W-:Y:S02]  /*a6b0*/  STL [R1+0x1c], R2 ;  /* 0x00001c0201007387 */ /* 0x0007e40000100800 */
[----:B------:R-:W-:Y:S04]  /*a6c0*/  FSETP.GEU.AND P5, PT, R8, -126, PT ;  /* 0xc2fc00000800780b */ /* 0x000fe80003fae000 */
[----:B------:R-:W3:Y:S01]  /*a6d0*/  MUFU.EX2 R6, R6 ;  /* 0x0000000600067308 */ /* 0x000ee20000000800 */
[----:B------:R-:W-:Y:S01]  /*a6e0*/  FSETP.GEU.AND P4, PT, R9, -126, PT ;  /* 0xc2fc00000900780b */ /* 0x000fe20003f8e000 */
[----:B-1----:R-:W-:Y:S01]  /*a6f0*/  @!P3 FMUL R4, R4, R4 ;  /* 0x000000040404b220 */ /* 0x002fe20000400000 */
[----:B------:R-:W-:Y:S07]  /*a700*/  FSETP.GEU.AND P6, PT, R10, -126, PT ;  /* 0xc2fc00000a00780b */ /* 0x000fee0003fce000 */
[----:B------:R-:W1:Y:S01]  /*a710*/  MUFU.EX2 R7, R7 ;  /* 0x0000000700077308 */ /* 0x000e620000000800 */
[----:B------:R-:W-:Y:S01]  /*a720*/  FSETP.GEU.AND P3, PT, R11, -126, PT ;  /* 0xc2fc00000b00780b */ /* 0x000fe20003f6e000 */
[----:B-----5:R-:W-:Y:S01]  /*a730*/  @!P2 FMUL R5, R5, R5 ;  /* 0x000000050505a220 */ /* 0x020fe20000400000 */
[----:B------:R4:W-:Y:S01]  /*a740*/  STL [R1+0x30], R4 ;  /* 0x0000300401007387 */ /* 0x0009e20000100800 */
[----:B------:R-:W-:Y:S01]  /*a750*/  @!P5 FMUL R8, R8, 0.5 ;  /* 0x3f0000000808d820 */ /* 0x000fe20000400000 */
[----:B--2---:R-:W-:Y:S01]  /*a760*/  LOP3.LUT R0, R109, 0xe0, RZ, 0xfc, !PT ;  /* 0x000000e06d007812 */ /* 0x004fe200078efcff */
[----:B------:R-:W-:Y:S01]  /*a770*/  @!P4 FMUL R9, R9, 0.5 ;  /* 0x3f0000000909c820 */ /* 0x000fe20000400000 */
[----:B------:R2:W-:Y:S01]  /*a780*/  STL [R1+0x34], R5 ;  /* 0x0000340501007387 */ /* 0x0005e20000100800 */
[----:B------:R-:W-:Y:S01]  /*a790*/  @!P6 FMUL R10, R10, 0.5 ;  /* 0x3f0000000a0ae820 */ /* 0x000fe20000400000 */
[----:B---3--:R-:W-:Y:S01]  /*a7a0*/  @!P1 FMUL R6, R6, R6 ;  /* 0x0000000606069220 */ /* 0x008fe20000400000 */
[----:B------:R-:W3:Y:S01]  /*a7b0*/  MUFU.EX2 R8, R8 ;  /* 0x0000000800087308 */ /* 0x000ee20000000800 */
[----:B------:R-:W-:Y:S01]  /*a7c0*/  BAR.SYNC.DEFER_BLOCKING 0x3, 0x100 ;  /* 0x00c4000000007b1d */ /* 0x000fe20000010000 */
[----:B------:R-:W-:Y:S01]  /*a7d0*/  IMAD.IADD R0, R0, 0x1, -R39 ;  /* 0x0000000100007824 */ /* 0x000fe200078e0a27 */
[----:B------:R-:W-:Y:S01]  /*a7e0*/  F2FP.F16.F32.PACK_AB R39, R19, R22 ;  /* 0x000000161327723e */ /* 0x000fe200000000ff */
[----:B------:R-:W-:Y:S01]  /*a7f0*/  @!P3 FMUL R11, R11, 0.5 ;  /* 0x3f0000000b0bb820 */ /* 0x000fe20000400000 */
[----:B------:R-:W-:Y:S01]  /*a800*/  F2FP.F16.F32.PACK_AB R26, R5, R4 ;  /* 0x00000004051a723e */ /* 0x000fe200000000ff */
[----:B-1----:R-:W-:Y:S04]  /*a810*/  @!P0 FMUL R7, R7, R7 ;  /* 0x0000000707078220 */ /* 0x002fe80000400000 */
[----:B------:R-:W1:Y:S01]  /*a820*/  MUFU.EX2 R9, R9 ;  /* 0x0000000900097308 */ /* 0x000e620000000800 */
[----:B------:R2:W-:Y:S01]  /*a830*/  STL [R1+0x28], R6 ;  /* 0x0000280601007387 */ /* 0x0005e20000100800 */
[----:B------:R-:W-:Y:S01]  /*a840*/  SHF.R.U32.HI R0, RZ, 0x15, R0 ;  /* 0x00000015ff007819 */ /* 0x000fe20000011600 */
[----:B----4-:R-:W-:Y:S01]  /*a850*/  FFMA2 R12, R3.F32, R68.F32x2.HI_LO, R12.F32x2.HI_LO ;  /* 0x00000044030c7249 */ /* 0x010fe2000004000c */
[----:B------:R-:W-:Y:S01]  /*a860*/  F2FP.F16.F32.PACK_AB R27, R7, R6 ;  /* 0x00000006071b723e */ /* 0x000fe200000000ff */
[----:B------:R2:W-:Y:S01]  /*a870*/  STL [R1+0x2c], R7 ;  /* 0x00002c0701007387 */ /* 0x0005e20000100800 */
[----:B------:R-:W-:Y:S01]  /*a880*/  FFMA2 R14, R3.F32, R70.F32x2.HI_LO, R14.F32x2.HI_LO ;  /* 0x00000046030e7249 */ /* 0x000fe2000004000e */
[----:B------:R-:W-:Y:S03]  /*a890*/  ISETP.NE.AND P0, PT, R116, R0, PT ;  /* 0x000000007400720c */ /* 0x000fe60003f05270 */
[----:B------:R-:W4:Y:S01]  /*a8a0*/  MUFU.EX2 R10, R10 ;  /* 0x0000000a000a7308 */ /* 0x000f220000000800 */
[----:B------:R-:W-:Y:S01]  /*a8b0*/  FSETP.GEU.AND P2, PT, R12, -126, PT ;  /* 0xc2fc00000c00780b */ /* 0x000fe20003f4e000 */
[----:B---3--:R-:W-:Y:S01]  /*a8c0*/  @!P5 FMUL R8, R8, R8 ;  /* 0x000000080808d220 */ /* 0x008fe20000400000 */
[----:B------:R-:W-:Y:S01]  /*a8d0*/  FSETP.GEU.AND P1, PT, R13, -126, PT ;  /* 0xc2fc00000d00780b */ /* 0x000fe20003f2e000 */
[----:B------:R-:W-:Y:S01]  /*a8e0*/  IMAD.MOV.U32 R116, RZ, RZ, R33 ;  /* 0x000000ffff747224 */ /* 0x000fe200078e0021 */
[----:B------:R-:W-:Y:S02]  /*a8f0*/  FSETP.GEU.AND P5, PT, R14, -126, PT ;  /* 0xc2fc00000e00780b */ /* 0x000fe40003fae000 */
[----:B------:R2:W-:Y:S03]  /*a900*/  STL [R1+0x40], R8 ;  /* 0x0000400801007387 */ /* 0x0005e60000100800 */
[----:B------:R-:W3:Y:S01]  /*a910*/  MUFU.EX2 R11, R11 ;  /* 0x0000000b000b7308 */ /* 0x000ee20000000800 */
[----:B-1----:R-:W-:Y:S01]  /*a920*/  @!P4 FMUL R9, R9, R9 ;  /* 0x000000090909c220 */ /* 0x002fe20000400000 */
[----:B------:R-:W-:Y:S02]  /*a930*/  FSETP.GEU.AND P4, PT, R15, -126, PT ;  /* 0xc2fc00000f00780b */ /* 0x000fe40003f8e000 */
[----:B------:R-:W-:Y:S01]  /*a940*/  F2FP.F16.F32.PACK_AB R33, R31, R33 ;  /* 0x000000211f21723e */ /* 0x000fe200000000ff */
[----:B------:R-:W-:Y:S01]  /*a950*/  @!P2 FMUL R12, R12, 0.5 ;  /* 0x3f0000000c0ca820 */ /* 0x000fe20000400000 */
[----:B------:R2:W-:Y:S01]  /*a960*/  STL [R1+0x44], R9 ;  /* 0x0000440901007387 */ /* 0x0005e20000100800 */
[----:B------:R-:W-:Y:S01]  /*a970*/  @!P1 FMUL R13, R13, 0.5 ;  /* 0x3f0000000d0d9820 */ /* 0x000fe20000400000 */
[----:B----4-:R-:W-:Y:S01]  /*a980*/  @!P6 FMUL R10, R10, R10 ;  /* 0x0000000a0a0ae220 */ /* 0x010fe20000400000 */
[----:B------:R-:W-:Y:S01]  /*a990*/  @!P5 FMUL R14, R14, 0.5 ;  /* 0x3f0000000e0ed820 */ /* 0x000fe20000400000 */
[----:B------:R-:W-:Y:S01]  /*a9a0*/  F2FP.F16.F32.PACK_AB R28, R9, R8 ;  /* 0x00000008091c723e */ /* 0x000fe200000000ff */
[----:B------:R-:W1:Y:S02]  /*a9b0*/  MUFU.EX2 R12, R12 ;  /* 0x0000000c000c7308 */ /* 0x000e640000000800 */
[----:B------:R2:W-:Y:S02]  /*a9c0*/  STL [R1+0x38], R10 ;  /* 0x0000380a01007387 */ /* 0x0005e40000100800 */
[----:B------:R-:W-:Y:S01]  /*a9d0*/  @!P4 FMUL R15, R15, 0.5 ;  /* 0x3f0000000f0fc820 */ /* 0x000fe20000400000 */
[----:B---3--:R-:W-:Y:S05]  /*a9e0*/  @!P3 FMUL R11, R11, R11 ;  /* 0x0000000b0b0bb220 */ /* 0x008fea0000400000 */
[----:B------:R-:W3:Y:S01]  /*a9f0*/  MUFU.EX2 R13, R13 ;  /* 0x0000000d000d7308 */ /* 0x000ee20000000800 */
[----:B------:R2:W-:Y:S01]  /*aa00*/  STL [R1+0x3c], R11 ;  /* 0x00003c0b01007387 */ /* 0x0005e20000100800 */
[----:B------:R-:W-:Y:S08]  /*aa10*/  F2FP.F16.F32.PACK_AB R29, R11, R10 ;  /* 0x0000000a0b1d723e */ /* 0x000ff000000000ff */
[----:B------:R-:W4:Y:S01]  /*aa20*/  MUFU.EX2 R14, R14 ;  /* 0x0000000e000e7308 */ /* 0x000f220000000800 */
[----:B-1----:R-:W-:Y:S05]  /*aa30*/  @!P2 FMUL R12, R12, R12 ;  /* 0x0000000c0c0ca220 */ /* 0x002fea0000400000 */
[----:B------:R2:W-:Y:S04]  /*aa40*/  STL [R1+0x48], R12 ;  /* 0x0000480c01007387 */ /* 0x0005e80000100800 */
[----:B------:R-:W1:Y:S01]  /*aa50*/  MUFU.EX2 R87, R15 ;  /* 0x0000000f00577308 */ /* 0x000e620000000800 */
[----:B---3--:R-:W-:Y:S05]  /*aa60*/  @!P1 FMUL R13, R13, R13 ;  /* 0x0000000d0d0d9220 */ /* 0x008fea0000400000 */
[----:B------:R2:W-:Y:S01]  /*aa70*/  STL [R1+0x4c], R13 ;  /* 0x00004c0d01007387 */ /* 0x0005e20000100800 */
[----:B------:R-:W-:Y:S01]  /*aa80*/  F2FP.F16.F32.PACK_AB R30, R13, R12 ;  /* 0x0000000c0d1e723e */ /* 0x000fe200000000ff */
[----:B----4-:R-:W-:Y:S04]  /*aa90*/  @!P5 FMUL R14, R14, R14 ;  /* 0x0000000e0e0ed220 */ /* 0x010fe80000400000 */
[----:B------:R-:W-:Y:S02]  /*aaa0*/  IMAD.MOV.U32 R86, RZ, RZ, R14 ;  /* 0x000000ffff567224 */ /* 0x000fe400078e000e */
[----:B-1----:R-:W-:Y:S05]  /*aab0*/  @!P4 FMUL R87, R87, R87 ;  /* 0x000000575757c220 */ /* 0x002fea0000400000 */
[----:B------:R-:W-:Y:S01]  /*aac0*/  F2FP.F16.F32.PACK_AB R31, R87, R14 ;  /* 0x0000000e571f723e */ /* 0x000fe200000000ff */
[----:B------:R-:W-:Y:S06]  /*aad0*/  @!P0 BRA `(.L_x_179) ;  /* 0x0000000000408947 */ /* 0x000fec0003800000 */
[----:B------:R-:W1:Y:S01]  /*aae0*/  LDCU.64 UR6, c[0x4][0x80] ;  /* 0x01001000ff0677ac */ /* 0x000e620008000a00 */
[----:B------:R-:W-:Y:S01]  /*aaf0*/  MOV R3, 0x0 ;  /* 0x0000000000037802 */ /* 0x000fe20000000f00 */
[----:B--2---:R-:W-:Y:S02]  /*ab00*/  HFMA2 R12, -RZ, RZ, 0, 5.9604644775390625e-08 ;  /* 0x00000001ff0c7431 */ /* 0x004fe400000001ff */
[----:B------:R-:W-:Y:S02]  /*ab10*/  IMAD.MOV.U32 R8, RZ, RZ, 0x1be ;  /* 0x000001beff087424 */ /* 0x000fe400078e00ff */
[----:B------:R-:W-:Y:S01]  /*ab20*/  IMAD.MOV.U32 R13, RZ, RZ, RZ ;  /* 0x000000ffff0d7224 */ /* 0x000fe200078e00ff */
[----:B------:R-:W2:Y:S01]  /*ab30*/  LDCU.64 UR4, c[0x4][0x88] ;  /* 0x01001100ff0477ac */ /* 0x000ea20008000a00 */
[----:B------:R-:W3:Y:S01]  /*ab40*/  LDC.64 R2, c[0x4][R3] ;  /* 0x0100000003027b82 */ /* 0x000ee20000000a00 */
[----:B------:R-:W4:Y:S01]  /*ab50*/  LDCU.64 UR8, c[0x4][0x10] ;  /* 0x01000200ff0877ac */ /* 0x000f220008000a00 */
[----:B-1----:R-:W-:Y:S01]  /*ab60*/  MOV R5, UR7 ;  /* 0x0000000700057c02 */ /* 0x002fe20008000f00 */
[----:B------:R-:W-:Y:S01]  /*ab70*/  IMAD.U32 R4, RZ, RZ, UR6 ;  /* 0x00000006ff047e24 */ /* 0x000fe2000f8e00ff */
[----:B--2---:R-:W-:Y:S01]  /*ab80*/  MOV R7, UR5 ;  /* 0x0000000500077c02 */ /* 0x004fe20008000f00 */
[----:B------:R-:W-:Y:S01]  /*ab90*/  IMAD.U32 R6, RZ, RZ, UR4 ;  /* 0x00000004ff067e24 */ /* 0x000fe2000f8e00ff */
[----:B----4-:R-:W-:Y:S01]  /*aba0*/  MOV R11, UR9 ;  /* 0x00000009000b7c02 */ /* 0x010fe20008000f00 */
[----:B------:R-:W-:Y:S02]  /*abb0*/  IMAD.U32 R10, RZ, RZ, UR8 ;  /* 0x00000008ff0a7e24 */ /* 0x000fe4000f8e00ff */
[----:B------:R-:W-:Y:S07]  /*abc0*/  LEPC R20, `(.L_x_179) ;  /* 0x000000001014794e */ /* 0x000fee0000000000 */
[----:B---3--:R-:W-:Y:S05]  /*abd0*/  CALL.ABS.NOINC R2 ;  /* 0x0000000002007343 */ /* 0x008fea0003c00000 */
.L_x_179:
[--C-:B------:R-:W-:Y:S01]  /*abe0*/  SHF.R.U32.HI R18, RZ, 0x4, R74.reuse ;  /* 0x00000004ff127819 */ /* 0x100fe2000001164a */
[----:B------:R-:W-:Y:S05]  /*abf0*/  WARPSYNC.ALL ;  /* 0x0000000000007948 */ /* 0x000fea0003800000 */
[----:B------:R-:W-:Y:S02]  /*ac00*/  LOP3.LUT R0, R109, 0xe0, RZ, 0xfc, !PT ;  /* 0x000000e06d007812 */ /* 0x000fe400078efcff */
[----:B------:R-:W-:Y:S02]  /*ac10*/  LOP3.LUT R18, R18, 0x8, RZ, 0xc0, !PT ;  /* 0x0000000812127812 */ /* 0x000fe400078ec0ff */
[----:B------:R-:W-:Y:S03]  /*ac20*/  SHF.R.U32.HI R17, RZ, 0x5, R74 ;  /* 0x00000005ff117819 */ /* 0x000fe6000001164a */
[----:B------:R-:W-:Y:S01]  /*ac30*/  IMAD.IADD R0, R0, 0x1, -R18 ;  /* 0x0000000100007824 */ /* 0x000fe200078e0a12 */
[----:B------:R-:W-:Y:S04]  /*ac40*/  LOP3.LUT R17, R17, 0x3, RZ, 0xc0, !PT ;  /* 0x0000000311117812 */ /* 0x000fe800078ec0ff */
[C---:B------:R-:W-:Y:S01]  /*ac50*/  R2UR UR4, R0.reuse ;  /* 0x00000000000472ca */ /* 0x040fe200000e0000 */
[----:B------:R-:W-:Y:S05]  /*ac60*/  VIADD R0, R0, 0x10 ;  /* 0x0000001000007836 */ /* 0x000fea0000000000 */
[----:B------:R-:W-:Y:S04]  /*ac70*/  SHF.R.U32.HI R0, RZ, 0x15, R0 ;  /* 0x00000015ff007819 */ /* 0x000fe80000011600 */
[----:B------:R-:W-:Y:S03]  /*ac80*/  ISETP.NE.AND P0, PT, R17, R0, PT ;  /* 0x000000001100720c */ /* 0x000fe60003f05270 */
[----:B------:R1:W-:Y:S10]  /*ac90*/  STTM.x8 tmem[UR4], R48 ;  /* 0x00000030000079ed */ /* 0x0003f400081c0004 */
[----:B------:R-:W-:Y:S05]  /*aca0*/  @!P0 BRA `(.L_x_180) ;  /* 0x0000000000408947 */ /* 0x000fea0003800000 */
[----:B------:R-:W3:Y:S01]  /*acb0*/  LDCU.64 UR8, c[0x4][0x80] ;  /* 0x01001000ff0877ac */ /* 0x000ee20008000a00 */
[----:B------:R-:W-:Y:S01]  /*acc0*/  MOV R3, 0x0 ;  /* 0x0000000000037802 */ /* 0x000fe20000000f00 */
[----:B--2---:R-:W-:Y:S02]  /*acd0*/  HFMA2 R12, -RZ, RZ, 0, 5.9604644775390625e-08 ;  /* 0x00000001ff0c7431 */ /* 0x004fe400000001ff */
[----:B------:R-:W-:Y:S02]  /*ace0*/  IMAD.MOV.U32 R8, RZ, RZ, 0x1be ;  /* 0x000001beff087424 */ /* 0x000fe400078e00ff */
[----:B------:R-:W-:Y:S01]  /*acf0*/  IMAD.MOV.U32 R13, RZ, RZ, RZ ;  /* 0x000000ffff0d7224 */ /* 0x000fe200078e00ff */
[----:B------:R-:W2:Y:S01]  /*ad00*/  LDCU.64 UR6, c[0x4][0x88] ;  /* 0x01001100ff0677ac */ /* 0x000ea20008000a00 */
[----:B------:R-:W4:Y:S01]  /*ad10*/  LDC.64 R2, c[0x4][R3] ;  /* 0x0100000003027b82 */ /* 0x000f220000000a00 */
[----:B------:R-:W5:Y:S01]  /*ad20*/  LDCU.64 UR4, c[0x4][0x10] ;  /* 0x01000200ff0477ac */ /* 0x000f620008000a00 */
[----:B---3--:R-:W-:Y:S01]  /*ad30*/  MOV R5, UR9 ;  /* 0x0000000900057c02 */ /* 0x008fe20008000f00 */
[----:B------:R-:W-:Y:S01]  /*ad40*/  IMAD.U32 R4, RZ, RZ, UR8 ;  /* 0x00000008ff047e24 */ /* 0x000fe2000f8e00ff */
[----:B--2---:R-:W-:Y:S01]  /*ad50*/  MOV R7, UR7 ;  /* 0x0000000700077c02 */ /* 0x004fe20008000f00 */
[----:B------:R-:W-:Y:S01]  /*ad60*/  IMAD.U32 R6, RZ, RZ, UR6 ;  /* 0x00000006ff067e24 */ /* 0x000fe2000f8e00ff */
[----:B-----5:R-:W-:Y:S01]  /*ad70*/  MOV R11, UR5 ;  /* 0x00000005000b7c02 */ /* 0x020fe20008000f00 */
[----:B------:R-:W-:Y:S02]  /*ad80*/  IMAD.U32 R10, RZ, RZ, UR4 ;  /* 0x00000004ff0a7e24 */ /* 0x000fe4000f8e00ff */
[----:B------:R-:W-:Y:S07]  /*ad90*/  LEPC R20, `(.L_x_180) ;  /* 0x000000001014794e */ /* 0x000fee0000000000 */
[----:B-1--4-:R-:W-:Y:S05]  /*ada0*/  CALL.ABS.NOINC R2 ;  /* 0x0000000002007343 */ /* 0x012fea0003c00000 */
.L_x_180:
[----:B------:R-:W-:Y:S01]  /*adb0*/  LOP3.LUT R16, R111, 0x600000, RZ, 0xc0, !PT ;  /* 0x006000006f107812 */ /* 0x000fe200078ec0ff */
[----:B------:R-:W-:Y:S05]  /*adc0*/  WARPSYNC.ALL ;  /* 0x0000000000007948 */ /* 0x000fea0003800000 */
[----:B------:R-:W-:Y:S04]  /*add0*/  LOP3.LUT R16, R16, 0x10, R110, 0xf8, !PT ;  /* 0x0000001010107812 */ /* 0x000fe800078ef86e */
[----:B------:R-:W-:Y:S05]  /*ade0*/  LOP3.LUT R16, R16, 0xe0, RZ, 0xfc, !PT ;  /* 0x000000e010107812 */ /* 0x000fea00078efcff */
[----:B------:R-:W-:Y:S04]  /*adf0*/  IMAD.IADD R16, R16, 0x1, -R18 ;  /* 0x0000000110107824 */ /* 0x000fe800078e0a12 */
[C---:B------:R-:W-:Y:S01]  /*ae00*/  VIADD R0, R16.reuse, 0x20 ;  /* 0x0000002010007836 */ /* 0x040fe20000000000 */
[----:B------:R-:W-:Y:S04]  /*ae10*/  R2UR UR4, R16 ;  /* 0x00000000100472ca */ /* 0x000fe800000e0000 */
[----:B------:R-:W-:Y:S04]  /*ae20*/  SHF.R.U32.HI R0, RZ, 0x15, R0 ;  /* 0x00000015ff007819 */ /* 0x000fe80000011600 */
[----:B------:R-:W-:Y:S05]  /*ae30*/  ISETP.NE.AND P0, PT, R17, R0, PT ;  /* 0x000000001100720c */ /* 0x000fea0003f05270 */
[----:B------:R3:W-:Y:S08]  /*ae40*/  STTM.x8 tmem[UR4+0x10], R40 ;  /* 0x00001028000079ed */ /* 0x0007f000081c0004 */
[----:B------:R-:W-:Y:S05]  /*ae50*/  @!P0 BRA `(.L_x_181) ;  /* 0x0000000000408947 */ /* 0x000fea0003800000 */
[----:B------:R-:W4:Y:S01]  /*ae60*/  LDCU.64 UR8, c[0x4][0x80] ;  /* 0x01001000ff0877ac */ /* 0x000f220008000a00 */
[----:B------:R-:W-:Y:S01]  /*ae70*/  MOV R3, 0x0 ;  /* 0x0000000000037802 */ /* 0x000fe20000000f00 */
[----:B--2---:R-:W-:Y:S02]  /*ae80*/  HFMA2 R12, -RZ, RZ, 0, 5.9604644775390625e-08 ;  /* 0x00000001ff0c7431 */ /* 0x004fe400000001ff */
[----:B------:R-:W-:Y:S02]  /*ae90*/  IMAD.MOV.U32 R8, RZ, RZ, 0x1be ;  /* 0x000001beff087424 */ /* 0x000fe400078e00ff */
[----:B------:R-:W-:Y:S01]  /*aea0*/  IMAD.MOV.U32 R13, RZ, RZ, RZ ;  /* 0x000000ffff0d7224 */ /* 0x000fe200078e00ff */
[----:B------:R-:W2:Y:S01]  /*aeb0*/  LDCU.64 UR6, c[0x4][0x88] ;  /* 0x01001100ff0677ac */ /* 0x000ea20008000a00 */
[----:B------:R-:W1:Y:S01]  /*aec0*/  LDC.64 R2, c[0x4][R3] ;  /* 0x0100000003027b82 */ /* 0x000e620000000a00 */
[----:B------:R-:W5:Y:S01]  /*aed0*/  LDCU.64 UR4, c[0x4][0x10] ;  /* 0x01000200ff0477ac */ /* 0x000f620008000a00 */
[----:B----4-:R-:W-:Y:S01]  /*aee0*/  MOV R5, UR9 ;  /* 0x0000000900057c02 */ /* 0x010fe20008000f00 */
[----:B------:R-:W-:Y:S01]  /*aef0*/  IMAD.U32 R4, RZ, RZ, UR8 ;  /* 0x00000008ff047e24 */ /* 0x000fe2000f8e00ff */
[----:B--2---:R-:W-:Y:S01]  /*af00*/  MOV R7, UR7 ;  /* 0x0000000700077c02 */ /* 0x004fe20008000f00 */
[----:B------:R-:W-:Y:S01]  /*af10*/  IMAD.U32 R6, RZ, RZ, UR6 ;  /* 0x00000006ff067e24 */ /* 0x000fe2000f8e00ff */
[----:B-----5:R-:W-:Y:S01]  /*af20*/  MOV R11, UR5 ;  /* 0x00000005000b7c02 */ /* 0x020fe20008000f00 */
[----:B------:R-:W-:Y:S02]  /*af30*/  IMAD.U32 R10, RZ, RZ, UR4 ;  /* 0x00000004ff0a7e24 */ /* 0x000fe4000f8e00ff */
[----:B------:R-:W-:Y:S07]  /*af40*/  LEPC R20, `(.L_x_181) ;  /* 0x000000001014794e */ /* 0x000fee0000000000 */
[----:B-1-3--:R-:W-:Y:S05]  /*af50*/  CALL.ABS.NOINC R2 ;  /* 0x0000000002007343 */ /* 0x00afea0003c00000 */
.L_x_181:
[----:B------:R-:W-:Y:S05]  /*af60*/  WARPSYNC.ALL ;  /* 0x0000000000007948 */ /* 0x000fea0003800000 */
[C---:B------:R-:W-:Y:S01]  /*af70*/  R2UR UR4, R16.reuse ;  /* 0x00000000100472ca */ /* 0x040fe200000e0000 */
[----:B------:R-:W-:Y:S05]  /*af80*/  VIADD R0, R16, 0x30 ;  /* 0x0000003010007836 */ /* 0x000fea0000000000 */
[----:B------:R-:W-:Y:S04]  /*af90*/  SHF.R.U32.HI R0, RZ, 0x15, R0 ;  /* 0x00000015ff007819 */ /* 0x000fe80000011600 */
[----:B------:R-:W-:Y:S03]  /*afa0*/  ISETP.NE.AND P0, PT, R17, R0, PT ;  /* 0x000000001100720c */ /* 0x000fe60003f05270 */
[----:B------:R4:W-:Y:S10]  /*afb0*/  STTM.x8 tmem[UR4+0x20], R32 ;  /* 0x00002020000079ed */ /* 0x0009f400081c0004 */
[----:B------:R-:W-:Y:S05]  /*afc0*/  @!P0 BRA `(.L_x_182) ;  /* 0x0000000000408947 */ /* 0x000fea0003800000 */
[----:B------:R-:W5:Y:S01]  /*afd0*/  LDCU.64 UR8, c[0x4][0x80] ;  /* 0x01001000ff0877ac */ /* 0x000f620008000a00 */
[----:B------:R-:W-:Y:S01]  /*afe0*/  MOV R3, 0x0 ;  /* 0x0000000000037802 */ /* 0x000fe20000000f00 */
[----:B--2---:R-:W-:Y:S02]  /*aff0*/  HFMA2 R12, -RZ, RZ, 0, 5.9604644775390625e-08 ;  /* 0x00000001ff0c7431 */ /* 0x004fe400000001ff */
[----:B------:R-:W-:Y:S02]  /*b000*/  IMAD.MOV.U32 R8, RZ, RZ, 0x1be ;  /* 0x000001beff087424 */ /* 0x000fe400078e00ff */
[----:B------:R-:W-:Y:S01]  /*b010*/  IMAD.MOV.U32 R13, RZ, RZ, RZ ;  /* 0x000000ffff0d7224 */ /* 0x000fe200078e00ff */
[----:B------:R-:W2:Y:S01]  /*b020*/  LDCU.64 UR6, c[0x4][0x88] ;  /* 0x01001100ff0677ac */ /* 0x000ea20008000a00 */
[----:B------:R-:W1:Y:S01]  /*b030*/  LDC.64 R2, c[0x4][R3] ;  /* 0x0100000003027b82 */ /* 0x000e620000000a00 */
[----:B------:R-:W3:Y:S01]  /*b040*/  LDCU.64 UR4, c[0x4][0x10] ;  /* 0x01000200ff0477ac */ /* 0x000ee20008000a00 */
[----:B-----5:R-:W-:Y:S01]  /*b050*/  MOV R5, UR9 ;  /* 0x0000000900057c02 */ /* 0x020fe20008000f00 */
[----:B------:R-:W-:Y:S01]  /*b060*/  IMAD.U32 R4, RZ, RZ, UR8 ;  /* 0x00000008ff047e24 */ /* 0x000fe2000f8e00ff */
[----:B--2---:R-:W-:Y:S01]  /*b070*/  MOV R7, UR7 ;  /* 0x0000000700077c02 */ /* 0x004fe20008000f00 */
[----:B------:R-:W-:Y:S01]  /*b080*/  IMAD.U32 R6, RZ, RZ, UR6 ;  /* 0x00000006ff067e24 */ /* 0x000fe2000f8e00ff */
[----:B---3--:R-:W-:Y:S01]  /*b090*/  MOV R11, UR5 ;  /* 0x00000005000b7c02 */ /* 0x008fe20008000f00 */
[----:B------:R-:W-:Y:S02]  /*b0a0*/  IMAD.U32 R10, RZ, RZ, UR4 ;  /* 0x00000004ff0a7e24 */ /* 0x000fe4000f8e00ff */
[----:B------:R-:W-:Y:S07]  /*b0b0*/  LEPC R20, `(.L_x_182) ;  /* 0x000000001014794e */ /* 0x000fee0000000000 */
[----:B-1--4-:R-:W-:Y:S05]  /*b0c0*/  CALL.ABS.NOINC R2 ;  /* 0x0000000002007343 */ /* 0x012fea0003c00000 */
.L_x_182:
[----:B------:R-:W-:Y:S05]  /*b0d0*/  WARPSYNC.ALL ;  /* 0x0000000000007948 */ /* 0x000fea0003800000 */
[----:B------:R-:W-:Y:S11]  /*b0e0*/  R2UR UR4, R16 ;  /* 0x00000000100472ca */ /* 0x000ff600000e0000 */
[----:B------:R-:W-:Y:S02]  /*b0f0*/  @!UPT UIADD3 URZ, UPT, UPT, URZ, URZ, URZ ;  /* 0x000000fffffff290 */ /* 0x000fe4000fffe0ff */
[----:B------:R1:W-:Y:S01]  /*b100*/  STTM.x8 tmem[UR4+0x30], R24 ;  /* 0x00003018000079ed */ /* 0x0003e200081c0004 */
[----:B------:R-:W-:Y:S05]  /*b110*/  BRA `(.L_x_183) ;  /* 0x0000002400147947 */ /* 0x000fea0003800000 */
.L_x_175:
        /* <DEDUP_REMOVED lines=22> */
.L_x_184:
        /* <DEDUP_REMOVED lines=22> */
.L_x_185:
[----:B------:R-:W-:Y:S01]  /*b3e0*/  ISETP.NE.AND P0, PT, R116, R17, PT ;  /* 0x000000117400720c */ /* 0x000fe20003f05270 */
[----:B------:R-:W-:Y:S05]  /*b3f0*/  WARPSYNC.ALL ;  /* 0x0000000000007948 */ /* 0x000fea0003800000 */
[----:B------:R-:W-:Y:S01]  /*b400*/  R2UR UR4, R75 ;  /* 0x000000004b0472ca */ /* 0x000fe200000e0000 */
[----:B------:R-:W-:Y:S11]  /*b410*/  BSSY.RECONVERGENT B6, `(.L_x_186) ;  /* 0x0000014000067945 */ /* 0x000ff60003800200 */
[----:B------:R-:W-:Y:S01]  /*b420*/  @!UPT UIADD3 URZ, UPT, UPT, URZ, URZ, URZ ;  /* 0x000000fffffff290 */ /* 0x000fe2000fffe0ff */
        /* <DEDUP_REMOVED lines=18> */
.L_x_187:
[----:B------:R-:W-:Y:S05]  /*b550*/  BSYNC.RECONVERGENT B6 ;  /* 0x0000000000067941 */ /* 0x000fea0003800200 */
.L_x_186:
[----:B------:R-:W-:Y:S01]  /*b560*/  SHF.R.U32.HI R0, RZ, 0x1, R74 ;  /* 0x00000001ff007819 */ /* 0x000fe2000001164a */
[----:B------:R-:W2:Y:S01]  /*b570*/  LDC R3, c[0x0][0x448] ;  /* 0x00011200ff037b82 */ /* 0x000ea20000000800 */
[----:B------:R-:W-:Y:S05]  /*b580*/  WARPSYNC.ALL ;  /* 0x0000000000007948 */ /* 0x000fea0003800000 */
[----:B------:R-:W-:Y:S02]  /*b590*/  LOP3.LUT R0, R0, 0x40, RZ, 0xc0, !PT ;  /* 0x0000004000007812 */ /* 0x000fe400078ec0ff */
[----:B------:R-:W-:Y:S02]  /*b5a0*/  R2UR UR4, R75 ;  /* 0x000000004b0472ca */ /* 0x000fe400000e0000 */
[----:B------:R-:W-:Y:S05]  /*b5b0*/  IADD3 R0, PT, PT, R72, R0, RZ ;  /* 0x0000000048007210 */ /* 0x000fea0007ffe0ff */
[----:B------:R-:W3:Y:S08]  /*b5c0*/  LDS.128 R4, [R0+0x1f000] ;  /* 0x01f0000000047984 */ /* 0x000ef00000000c00 */
[----:B------:R-:W4:Y:S08]  /*b5d0*/  LDS.128 R8, [R0+0x1f010] ;  /* 0x01f0100000087984 */ /* 0x000f300000000c00 */
[----:B-1----:R-:W1:Y:S08]  /*b5e0*/  LDS.128 R12, [R0+0x1f020] ;  /* 0x01f02000000c7984 */ /* 0x002e700000000c00 */
[----:B------:R-:W-:Y:S01]  /*b5f0*/  LDS.128 R20, [R0+0x1f130] ;  /* 0x01f1300000147984 */ /* 0x000fe20000000c00 */
[----:B--2---:R-:W-:Y:S04]  /*b600*/  FMUL R3, R3, 1.4426950216293334961 ;  /* 0x3fb8aa3b03037820 */ /* 0x004fe80000400000 */
[C---:B---3--:R-:W-:Y:S02]  /*b610*/  FFMA2 R4, R3.reuse.F32, R56.F32x2.HI_LO, R4.F32x2.HI_LO ;  /* 0x0000003803047249 */ /* 0x048fe40000040004 */
[----:B------:R-:W-:Y:S03]  /*b620*/  FFMA2 R6, R3.F32, R58.F32x2.HI_LO, R6.F32x2.HI_LO ;  /* 0x0000003a03067249 */ /* 0x000fe60000040006 */
[----:B------:R-:W-:Y:S02]  /*b630*/  FSETP.GEU.AND P2, PT, R4, -126, PT ;  /* 0xc2fc00000400780b */ /* 0x000fe40003f4e000 */
[----:B------:R-:W-:Y:S01]  /*b640*/  FSETP.GEU.AND P1, PT, R5, -126, PT ;  /* 0xc2fc00000500780b */ /* 0x000fe20003f2e000 */
[C---:B----4-:R-:W-:Y:S01]  /*b650*/  FFMA2 R8, R3.reuse.F32, R60.F32x2.HI_LO, R8.F32x2.HI_LO ;  /* 0x0000003c03087249 */ /* 0x050fe20000040008 */
[----:B------:R-:W-:Y:S01]  /*b660*/  FSETP.GEU.AND P6, PT, R6, -126, PT ;  /* 0xc2fc00000600780b */ /* 0x000fe20003fce000 */
[----:B------:R-:W-:Y:S01]  /*b670*/  FFMA2 R10, R3.F32, R62.F32x2.HI_LO, R10.F32x2.HI_LO ;  /* 0x0000003e030a7249 */ /* 0x000fe2000004000a */
[----:B------:R-:W-:Y:S02]  /*b680*/  FSETP.GEU.AND P5, PT, R7, -126, PT ;  /* 0xc2fc00000700780b */ /* 0x000fe40003fae000 */
[----:B------:R-:W-:Y:S02]  /*b690*/  FSETP.GEU.AND P4, PT, R8, -126, PT ;  /* 0xc2fc00000800780b */ /* 0x000fe40003f8e000 */
[----:B------:R-:W-:Y:S01]  /*b6a0*/  FSETP.GEU.AND P3, PT, R9, -126, PT ;  /* 0xc2fc00000900780b */ /* 0x000fe20003f6e000 */
[C---:B-1----:R-:W-:Y:S01]  /*b6b0*/  FFMA2 R12, R3.reuse.F32, R64.F32x2.HI_LO, R12.F32x2.HI_LO ;  /* 0x00000040030c7249 */ /* 0x042fe2000004000c */
[----:B------:R-:W-:Y:S01]  /*b6c0*/  FSETP.GEU.AND P0, PT, R10, -126, PT ;  /* 0xc2fc00000a00780b */ /* 0x000fe20003f0e000 */
[----:B------:R-:W-:Y:S01]  /*b6d0*/  @!P2 FMUL R4, R4, 0.5 ;  /* 0x3f0000000404a820 */ /* 0x000fe20000400000 */
[----:B------:R-:W-:Y:S02]  /*b6e0*/  FFMA2 R14, R3.F32, R66.F32x2.HI_LO, R14.F32x2.HI_LO ;  /* 0x00000042030e7249 */ /* 0x000fe4000004000e */
[----:B------:R-:W-:Y:S01]  /*b6f0*/  @!P1 FMUL R5, R5, 0.5 ;  /* 0x3f00000005059820 */ /* 0x000fe20000400000 */
[----:B------:R-:W1:Y:S01]  /*b700*/  MUFU.EX2 R94, R4 ;  /* 0x00000004005e7308 */ /* 0x000e620000000800 */
[----:B------:R-:W-:Y:S01]  /*b710*/  @!P6 FMUL R6, R6, 0.5 ;  /* 0x3f0000000606e820 */ /* 0x000fe20000400000 */
[----:B------:R-:W-:Y:S02]  /*b720*/  @!P5 FMUL R7, R7, 0.5 ;  /* 0x3f0000000707d820 */ /* 0x000fe40000400000 */
[----:B------:R-:W-:Y:S02]  /*b730*/  @!P4 FMUL R8, R8, 0.5 ;  /* 0x3f0000000808c820 */ /* 0x000fe40000400000 */
[----:B------:R-:W-:Y:S04]  /*b740*/  @!P3 FMUL R9, R9, 0.5 ;  /* 0x3f0000000909b820 */ /* 0x000fe80000400000 */
[----:B------:R-:W2:Y:S01]  /*b750*/  MUFU.EX2 R93, R5 ;  /* 0x00000005005d7308 */ /* 0x000ea20000000800 */
[----:B------:R-:W-:Y:S09]  /*b760*/  @!P0 FMUL R10, R10, 0.5 ;  /* 0x3f0000000a0a8820 */ /* 0x000ff20000400000 */
[----:B------:R-:W3:Y:S01]  /*b770*/  MUFU.EX2 R92, R6 ;  /* 0x00000006005c7308 */ /* 0x000ee20000000800 */
[----:B-1----:R-:W-:Y:S01]  /*b780*/  @!P2 FMUL R94, R94, R94 ;  /* 0x0000005e5e5ea220 */ /* 0x002fe20000400000 */
[----:B------:R-:W-:Y:S04]  /*b790*/  FSETP.GEU.AND P2, PT, R11, -126, PT ;  /* 0xc2fc00000b00780b */ /* 0x000fe80003f4e000 */
[----:B------:R-:W-:Y:S04]  /*b7a0*/  MOV R102, R94 ;  /* 0x0000005e00667202 */ /* 0x000fe80000000f00 */
[----:B------:R1:W4:Y:S01]  /*b7b0*/  MUFU.EX2 R91, R7 ;  /* 0x00000007005b7308 */ /* 0x0003220000000800 */
[----:B--2---:R-:W-:Y:S01]  /*b7c0*/  @!P1 FMUL R93, R93, R93 ;  /* 0x0000005d5d5d9220 */ /* 0x004fe20000400000 */
[----:B------:R-:W-:Y:S04]  /*b7d0*/  FSETP.GEU.AND P1, PT, R12, -126, PT ;  /* 0xc2fc00000c00780b */ /* 0x000fe80003f2e000 */
[----:B------:R-:W-:Y:S01]  /*b7e0*/  MOV R103, R93 ;  /* 0x0000005d00677202 */ /* 0x000fe20000000f00 */
[----:B------:R-:W-:Y:S03]  /*b7f0*/  @!P2 FMUL R11, R11, 0.5 ;  /* 0x3f0000000b0ba820 */ /* 0x000fe60000400000 */
[----:B------:R-:W2:Y:S01]  /*b800*/  MUFU.EX2 R90, R8 ;  /* 0x00000008005a7308 */ /* 0x000ea20000000800 */
[----:B---3--:R-:W-:Y:S01]  /*b810*/  @!P6 FMUL R92, R92, R92 ;  /* 0x0000005c5c5ce220 */ /* 0x008fe20000400000 */
[----:B------:R-:W-:Y:S04]  /*b820*/  FSETP.GEU.AND P6, PT, R13, -126, PT ;  /* 0xc2fc00000d00780b */ /* 0x000fe80003fce000 */
[----:B------:R-:W-:Y:S01]  /*b830*/  MOV R100, R92 ;  /* 0x0000005c00647202 */ /* 0x000fe20000000f00 */
[----:B------:R-:W-:Y:S03]  /*b840*/  @!P1 FMUL R12, R12, 0.5 ;  /* 0x3f0000000c0c9820 */ /* 0x000fe60000400000 */
[----:B------:R-:W3:Y:S01]  /*b850*/  MUFU.EX2 R89, R9 ;  /* 0x0000000900597308 */ /* 0x000ee20000000800 */
[----:B-1----:R-:W1:Y:S01]  /*b860*/  LDS.128 R4, [R0+0x1f030] ;  /* 0x01f0300000047984 */ /* 0x002e620000000c00 */
[----:B----4-:R-:W-:Y:S01]  /*b870*/  @!P5 FMUL R91, R91, R91 ;  /* 0x0000005b5b5bd220 */ /* 0x010fe20000400000 */
[----:B------:R-:W-:Y:S02]  /*b880*/  FSETP.GEU.AND P5, PT, R14, -126, PT ;  /* 0xc2fc00000e00780b */ /* 0x000fe40003fae000 */
[----:B------:R-:W-:Y:S05]  /*b890*/  @!P6 FMUL R13, R13, 0.5 ;  /* 0x3f0000000d0de820 */ /* 0x000fea0000400000 */
[----:B------:R-:W4:Y:S01]  /*b8a0*/  MUFU.EX2 R88, R10 ;  /* 0x0000000a00587308 */ /* 0x000f220000000800 */
[----:B--2---:R-:W-:Y:S01]  /*b8b0*/  @!P4 FMUL R90, R90, R90 ;  /* 0x0000005a5a5ac220 */ /* 0x004fe20000400000 */
[----:B------:R-:W-:Y:S02]  /*b8c0*/  FSETP.GEU.AND P4, PT, R15, -126, PT ;  /* 0xc2fc00000f00780b */ /* 0x000fe40003f8e000 */
[----:B------:R-:W-:Y:S02]  /*b8d0*/  MOV R101, R91 ;  /* 0x0000005b00657202 */ /* 0x000fe40000000f00 */
[----:B------:R-:W-:Y:S04]  /*b8e0*/  MOV R104, R90 ;  /* 0x0000005a00687202 */ /* 0x000fe80000000f00 */
[----:B------:R2:W5:Y:S01]  /*b8f0*/  MUFU.EX2 R87, R11 ;  /* 0x0000000b00577308 */ /* 0x0005620000000800 */
[----:B------:R-:W-:Y:S01]  /*b900*/  @!P5 FMUL R14, R14, 0.5 ;  /* 0x3f0000000e0ed820 */ /* 0x000fe20000400000 */
[----:B---3--:R-:W-:Y:S03]  /*b910*/  @!P3 FMUL R89, R89, R89 ;  /* 0x000000595959b220 */ /* 0x008fe60000400000 */
[----:B------:R-:W-:Y:S05]  /*b920*/  @!P4 FMUL R15, R15, 0.5 ;  /* 0x3f0000000f0fc820 */ /* 0x000fea0000400000 */
[----:B------:R-:W3:Y:S01]  /*b930*/  MUFU.EX2 R86, R12 ;  /* 0x0000000c00567308 */ /* 0x000ee20000000800 */
[----:B----4-:R-:W-:Y:S01]  /*b940*/  @!P0 FMUL R88, R88, R88 ;  /* 0x0000005858588220 */ /* 0x010fe20000400000 */
[----:B------:R-:W-:Y:S04]  /*b950*/  MOV R105, R89 ;  /* 0x0000005900697202 */ /* 0x000fe80000000f00 */
[----:B------:R-:W-:Y:S04]  /*b960*/  MOV R98, R88 ;  /* 0x0000005800627202 */ /* 0x000fe80000000f00 */
[----:B------:R-:W4:Y:S01]  /*b970*/  MUFU.EX2 R85, R13 ;  /* 0x0000000d00557308 */ /* 0x000f220000000800 */
[----:B--2---:R-:W2:Y:S01]  /*b980*/  LDS.128 R8, [R0+0x1f080] ;  /* 0x01f0800000087984 */ /* 0x004ea20000000c00 */
[----:B-----5:R-:W-:Y:S05]  /*b990*/  @!P2 FMUL R87, R87, R87 ;  /* 0x000000575757a220 */ /* 0x020fea0000400000 */
[----:B------:R-:W-:Y:S03]  /*b9a0*/  MOV R99, R87 ;  /* 0x0000005700637202 */ /* 0x000fe60000000f00 */
[----:B------:R-:W5:Y:S01]  /*b9b0*/  MUFU.EX2 R83, R14 ;  /* 0x0000000e00537308 */ /* 0x000f620000000800 */
[C---:B-1----:R-:W-:Y:S02]  /*b9c0*/  FFMA2 R4, R3.reuse.F32, R68.F32x2.HI_LO, R4.F32x2.HI_LO ;  /* 0x0000004403047249 */ /* 0x042fe40000040004 */
[----:B------:R-:W-:Y:S02]  /*b9d0*/  FFMA2 R6, R3.F32, R70.F32x2.HI_LO, R6.F32x2.HI_LO ;  /* 0x0000004603067249 */ /* 0x000fe40000040006 */
[----:B---3--:R-:W-:Y:S01]  /*b9e0*/  @!P1 FMUL R86, R86, R86 ;  /* 0x0000005656569220 */ /* 0x008fe20000400000 */
[----:B------:R-:W-:Y:S04]  /*b9f0*/  FSETP.GEU.AND P3, PT, R4, -126, PT ;  /* 0xc2fc00000400780b */ /* 0x000fe80003f6e000 */
[----:B------:R1:W3:Y:S01]  /*ba00*/  MUFU.EX2 R82, R15 ;  /* 0x0000000f00527308 */ /* 0x0002e20000000800 */
[----:B------:R-:W-:Y:S01]  /*ba10*/  FSETP.GEU.AND P0, PT, R5, -126, PT ;  /* 0xc2fc00000500780b */ /* 0x000fe20003f0e000 */
[----:B----4-:R-:W-:Y:S01]  /*ba20*/  @!P6 FMUL R85, R85, R85 ;  /* 0x000000555555e220 */ /* 0x010fe20000400000 */
[----:B------:R-:W-:Y:S02]  /*ba30*/  FSETP.GEU.AND P2, PT, R6, -126, PT ;  /* 0xc2fc00000600780b */ /* 0x000fe40003f4e000 */
[----:B------:R-:W-:Y:S02]  /*ba40*/  FSETP.GEU.AND P1, PT, R7, -126, PT ;  /* 0xc2fc00000700780b */ /* 0x000fe40003f2e000 */
[----:B------:R-:W-:Y:S01]  /*ba50*/  MOV R96, R86 ;  /* 0x0000005600607202 */ /* 0x000fe20000000f00 */
[----:B-----5:R-:W-:Y:S01]  /*ba60*/  @!P5 FMUL R83, R83, R83 ;  /* 0x000000535353d220 */ /* 0x020fe20000400000 */
[----:B------:R-:W-:Y:S01]  /*ba70*/  MOV R97, R85 ;  /* 0x0000005500617202 */ /* 0x000fe20000000f00 */
[----:B------:R-:W-:Y:S04]  /*ba80*/  @!P3 FMUL R4, R4, 0.5 ;  /* 0x3f0000000404b820 */ /* 0x000fe80000400000 */
[----:B------:R-:W-:Y:S01]  /*ba90*/  @!P0 FMUL R5, R5, 0.5 ;  /* 0x3f00000005058820 */ /* 0x000fe20000400000 */
[----:B------:R-:W4:Y:S01]  /*baa0*/  MUFU.EX2 R81, R4 ;  /* 0x0000000400517308 */ /* 0x000f220000000800 */
[----:B------:R-:W-:Y:S01]  /*bab0*/  @!P2 FMUL R6, R6, 0.5 ;  /* 0x3f0000000606a820 */ /* 0x000fe20000400000 */
[----:B-1----:R-:W1:Y:S01]  /*bac0*/  LDS.128 R12, [R0+0x1f090] ;  /* 0x01f09000000c7984 */ /* 0x002e620000000c00 */
[----:B------:R-:W-:Y:S01]  /*bad0*/  @!P1 FMUL R7, R7, 0.5 ;  /* 0x3f00000007079820 */ /* 0x000fe20000400000 */
[----:B---3--:R-:W-:Y:S06]  /*bae0*/  @!P4 FMUL R82, R82, R82 ;  /* 0x000000525252c220 */ /* 0x008fec0000400000 */
[----:B------:R-:W3:Y:S01]  /*baf0*/  MUFU.EX2 R80, R5 ;  /* 0x0000000500507308 */ /* 0x000ee20000000800 */
[----:B------:R-:W-:Y:S01]  /*bb00*/  MOV R95, R82 ;  /* 0x00000052005f7202 */ /* 0x000fe20000000f00 */
[C---:B--2---:R-:W-:Y:S02]  /*bb10*/  FFMA2 R8, R3.reuse.F32, R40.F32x2.HI_LO, R8.F32x2.HI_LO ;  /* 0x0000002803087249 */ /* 0x044fe40000040008 */
[----:B------:R-:W-:Y:S03]  /*bb20*/  FFMA2 R10, R3.F32, R42.F32x2.HI_LO, R10.F32x2.HI_LO ;  /* 0x0000002a030a7249 */ /* 0x000fe6000004000a */
[----:B------:R-:W-:Y:S03]  /*bb30*/  FSETP.GEU.AND P6, PT, R8, -126, PT ;  /* 0xc2fc00000800780b */ /* 0x000fe60003fce000 */
[----:B------:R-:W2:Y:S01]  /*bb40*/  MUFU.EX2 R79, R6 ;  /* 0x00000006004f7308 */ /* 0x000ea20000000800 */
        /* <DEDUP_REMOVED lines=11> */
[----:B--2---:R-:W-:Y:S07]  /*bc00*/  @!P2 FMUL R79, R79, R79 ;  /* 0x0000004f4f4fa220 */ /* 0x004fee0000400000 */
[----:B------:R-:W2:Y:S01]  /*bc10*/  MUFU.EX2 R77, R9 ;  /* 0x00000009004d7308 */ /* 0x000ea20000000800 */
[----:B----4-:R-:W4:Y:S01]  /*bc20*/  LDS.128 R4, [R0+0x1f0a0] ;  /* 0x01f0a00000047984 */ /* 0x010f220000000c00 */
[C---:B-1----:R-:W-:Y:S02]  /*bc30*/  FFMA2 R12, R3.reuse.F32, R44.F32x2.HI_LO, R12.F32x2.HI_LO ;  /* 0x0000002c030c7249 */ /* 0x042fe4000004000c */
[----:B------:R-:W-:Y:S02]  /*bc40*/  FFMA2 R14, R3.F32, R46.F32x2.HI_LO, R14.F32x2.HI_LO ;  /* 0x0000002e030e7249 */ /* 0x000fe4000004000e */
[----:B-----5:R-:W-:Y:S01]  /*bc50*/  @!P1 FMUL R78, R78, R78 ;  /* 0x0000004e4e4e9220 */ /* 0x020fe20000400000 */
[----:B------:R-:W-:Y:S03]  /*bc60*/  FSETP.GEU.AND P0, PT, R12, -126, PT ;  /* 0xc2fc00000c00780b */ /* 0x000fe60003f0e000 */
[----:B------:R-:W1:Y:S01]  /*bc70*/  MUFU.EX2 R41, R10 ;  /* 0x0000000a00297308 */ /* 0x000e620000000800 */
[----:B------:R-:W-:Y:S01]  /*bc80*/  FSETP.GEU.AND P2, PT, R13, -126, PT ;  /* 0xc2fc00000d00780b */ /* 0x000fe20003f4e000 */
[----:B---3--:R-:W-:Y:S01]  /*bc90*/  @!P6 FMUL R40, R40, R40 ;  /* 0x000000282828e220 */ /* 0x008fe20000400000 */
[----:B------:R-:W-:Y:S02]  /*bca0*/  FSETP.GEU.AND P1, PT, R14, -126, PT ;  /* 0xc2fc00000e00780b */ /* 0x000fe40003f2e000 */
[----:B------:R-:W-:Y:S02]  /*bcb0*/  FSETP.GEU.AND P6, PT, R15, -126, PT ;  /* 0xc2fc00000f00780b */ /* 0x000fe40003fce000 */
[-C--:B------:R-:W-:Y:S03]  /*bcc0*/  MOV R106, R40.reuse ;  /* 0x00000028006a7202 */ /* 0x080fe60000000f00 */
[----:B------:R3:W5:Y:S01]  /*bcd0*/  MUFU.EX2 R76, R11 ;  /* 0x0000000b004c7308 */ /* 0x0007620000000800 */
[----:B--2---:R-:W-:Y:S01]  /*bce0*/  @!P5 FMUL R77, R77, R77 ;  /* 0x0000004d4d4dd220 */ /* 0x004fe20000400000 */
[----:B------:R-:W-:Y:S02]  /*bcf0*/  @!P0 FMUL R12, R12, 0.5 ;  /* 0x3f0000000c0c8820 */ /* 0x000fe40000400000 */
[----:B------:R-:W-:Y:S02]  /*bd00*/  @!P2 FMUL R13, R13, 0.5 ;  /* 0x3f0000000d0da820 */ /* 0x000fe40000400000 */
[----:B------:R-:W-:Y:S04]  /*bd10*/  F2FP.F16.F32.PACK_AB R40, R77, R40 ;  /* 0x000000284d28723e */ /* 0x000fe800000000ff */
[----:B------:R-:W2:Y:S01]  /*bd20*/  MUFU.EX2 R42, R12 ;  /* 0x0000000c002a7308 */ /* 0x000ea20000000800 */
[----:B------:R-:W-:Y:S01]  /*bd30*/  @!P1 FMUL R14, R14, 0.5 ;  /* 0x3f0000000e0e9820 */ /* 0x000fe20000400000 */
[----:B------:R-:W-:Y:S01]  /*bd40*/  @!P6 FMUL R15, R15, 0.5 ;  /* 0x3f0000000f0fe820 */ /* 0x000fe20000400000 */
[----:B-1----:R-:W-:Y:S01]  /*bd50*/  @!P4 FMUL R41, R41, R41 ;  /* 0x000000292929c220 */ /* 0x002fe20000400000 */
[----:B------:R-:W-:Y:S06]  /*bd60*/  MOV R107, R77 ;  /* 0x0000004d006b7202 */ /* 0x000fec0000000f00 */
[----:B------:R-:W1:Y:S01]  /*bd70*/  MUFU.EX2 R71, R13 ;  /* 0x0000000d00477308 */ /* 0x000e620000000800 */
[----:B---3--:R-:W3:Y:S01]  /*bd80*/  LDS.128 R8, [R0+0x1f0b0] ;  /* 0x01f0b00000087984 */ /* 0x008ee20000000c00 */
[----:B-----5:R-:W-:Y:S08]  /*bd90*/  @!P3 FMUL R76, R76, R76 ;  /* 0x0000004c4c4cb220 */ /* 0x020ff00000400000 */
[----:B------:R-:W5:Y:S01]  /*bda0*/  MUFU.EX2 R43, R14 ;  /* 0x0000000e002b7308 */ /* 0x000f620000000800 */
[----:B----4-:R-:W-:Y:S01]  /*bdb0*/  FFMA2 R4, R3.F32, R48.F32x2.HI_LO, R4.F32x2.HI_LO ;  /* 0x0000003003047249 */ /* 0x010fe20000040004 */
[----:B------:R-:W-:Y:S01]  /*bdc0*/  F2FP.F16.F32.PACK_AB R48, R93, R94 ;  /* 0x0000005e5d30723e */ /* 0x000fe200000000ff */
[----:B------:R-:W-:Y:S01]  /*bdd0*/  FFMA2 R6, R3.F32, R50.F32x2.HI_LO, R6.F32x2.HI_LO ;  /* 0x0000003203067249 */ /* 0x000fe20000040006 */
[----:B------:R-:W-:Y:S01]  /*bde0*/  F2FP.F16.F32.PACK_AB R51, R87, R88 ;  /* 0x000000585733723e */ /* 0x000fe200000000ff */
[----:B--2---:R-:W-:Y:S01]  /*bdf0*/  @!P0 FMUL R42, R42, R42 ;  /* 0x0000002a2a2a8220 */ /* 0x004fe20000400000 */
[----:B------:R-:W-:Y:S04]  /*be00*/  FSETP.GEU.AND P5, PT, R4, -126, PT ;  /* 0xc2fc00000400780b */ /* 0x000fe80003fae000 */
[----:B------:R2:W4:Y:S01]  /*be10*/  MUFU.EX2 R70, R15 ;  /* 0x0000000f00467308 */ /* 0x0005220000000800 */
[----:B------:R-:W-:Y:S01]  /*be20*/  FSETP.GEU.AND P4, PT, R5, -126, PT ;  /* 0xc2fc00000500780b */ /* 0x000fe20003f8e000 */
[----:B-1----:R-:W-:Y:S01]  /*be30*/  @!P2 FMUL R71, R71, R71 ;  /* 0x000000474747a220 */ /* 0x002fe20000400000 */
[----:B------:R-:W-:Y:S02]  /*be40*/  FSETP.GEU.AND P3, PT, R6, -126, PT ;  /* 0xc2fc00000600780b */ /* 0x000fe40003f6e000 */
[----:B------:R-:W-:Y:S02]  /*be50*/  FSETP.GEU.AND P0, PT, R7, -126, PT ;  /* 0xc2fc00000700780b */ /* 0x000fe40003f0e000 */
[----:B------:R-:W-:Y:S01]  /*be60*/  F2FP.F16.F32.PACK_AB R49, R91, R92 ;  /* 0x0000005c5b31723e */ /* 0x000fe200000000ff */
[----:B-----5:R-:W-:Y:S01]  /*be70*/  @!P1 FMUL R43, R43, R43 ;  /* 0x0000002b2b2b9220 */ /* 0x020fe20000400000 */
[----:B------:R-:W-:Y:S01]  /*be80*/  F2FP.F16.F32.PACK_AB R50, R89, R90 ;  /* 0x0000005a5932723e */ /* 0x000fe200000000ff */
[----:B------:R-:W-:Y:S01]  /*be90*/  @!P5 FMUL R4, R4, 0.5 ;  /* 0x3f0000000404d820 */ /* 0x000fe20000400000 */
[-C--:B------:R-:W-:Y:S03]  /*bea0*/  MOV R88, R41.reuse ;  /* 0x0000002900587202 */ /* 0x080fe60000000f00 */
[----:B------:R-:W-:Y:S01]  /*beb0*/  @!P4 FMUL R5, R5, 0.5 ;  /* 0x3f0000000505c820 */ /* 0x000fe20000400000 */
[----:B------:R-:W1:Y:S01]  /*bec0*/  MUFU.EX2 R44, R4 ;  /* 0x00000004002c7308 */ /* 0x000e620000000800 */
[----:B------:R-:W-:Y:S01]  /*bed0*/  @!P3 FMUL R6, R6, 0.5 ;  /* 0x3f0000000606b820 */ /* 0x000fe20000400000 */
[----:B--2---:R-:W2:Y:S01]  /*bee0*/  LDS.128 R12, [R0+0x1f100] ;  /* 0x01f10000000c7984 */ /* 0x004ea20000000c00 */
[----:B------:R-:W-:Y:S01]  /*bef0*/  @!P0 FMUL R7, R7, 0.5 ;  /* 0x3f00000007078820 */ /* 0x000fe20000400000 */
[----:B----4-:R-:W-:Y:S01]  /*bf00*/  @!P6 FMUL R70, R70, R70 ;  /* 0x000000464646e220 */ /* 0x010fe20000400000 */
[----:B------:R-:W-:Y:S02]  /*bf10*/  MOV R93, R80 ;  /* 0x00000050005d7202 */ /* 0x000fe40000000f00 */
[----:B------:R-:W-:Y:S03]  /*bf20*/  MOV R91, R78 ;  /* 0x0000004e005b7202 */ /* 0x000fe60000000f00 */
[----:B------:R-:W4:Y:S01]  /*bf30*/  MUFU.EX2 R69, R5 ;  /* 0x0000000500457308 */ /* 0x000f220000000800 */
[----:B------:R-:W-:Y:S01]  /*bf40*/  F2FP.F16.F32.PACK_AB R41, R76, R41 ;  /* 0x000000294c29723e */ /* 0x000fe200000000ff */
[C---:B---3--:R-:W-:Y:S01]  /*bf50*/  FFMA2 R8, R3.reuse.F32, R52.F32x2.HI_LO, R8.F32x2.HI_LO ;  /* 0x0000003403087249 */ /* 0x048fe20000040008 */
[----:B------:R-:W-:Y:S01]  /*bf60*/  F2FP.F16.F32.PACK_AB R53, R82, R83 ;  /* 0x000000535235723e */ /* 0x000fe200000000ff */
[----:B------:R-:W-:Y:S01]  /*bf70*/  FFMA2 R10, R3.F32, R54.F32x2.HI_LO, R10.F32x2.HI_LO ;  /* 0x00000036030a7249 */ /* 0x000fe2000004000a */
[----:B------:R-:W-:Y:S02]  /*bf80*/  F2FP.F16.F32.PACK_AB R54, R80, R81 ;  /* 0x000000515036723e */ /* 0x000fe400000000ff */
[----:B------:R-:W-:Y:S03]  /*bf90*/  FSETP.GEU.AND P2, PT, R8, -126, PT ;  /* 0xc2fc00000800780b */ /* 0x000fe60003f4e000 */
[----:B------:R-:W3:Y:S01]  /*bfa0*/  MUFU.EX2 R45, R6 ;  /* 0x00000006002d7308 */ /* 0x000ee20000000800 */
[----:B------:R-:W-:Y:S01]  /*bfb0*/  FSETP.GEU.AND P1, PT, R9, -126, PT ;  /* 0xc2fc00000900780b */ /* 0x000fe20003f2e000 */
[----:B-1----:R-:W-:Y:S01]  /*bfc0*/  @!P5 FMUL R44, R44, R44 ;  /* 0x0000002c2c2cd220 */ /* 0x002fe20000400000 */
[----:B------:R-:W-:Y:S02]  /*bfd0*/  FSETP.GEU.AND P6, PT, R10, -126, PT ;  /* 0xc2fc00000a00780b */ /* 0x000fe40003fce000 */
[----:B------:R-:W-:Y:S02]  /*bfe0*/  FSETP.GEU.AND P5, PT, R11, -126, PT ;  /* 0xc2fc00000b00780b */ /* 0x000fe40003fae000 */
[----:B------:R-:W-:Y:S03]  /*bff0*/  F2FP.F16.F32.PACK_AB R55, R78, R79 ;  /* 0x0000004f4e37723e */ /* 0x000fe600000000ff */
[----:B------:R1:W5:Y:S01]  /*c000*/  MUFU.EX2 R68, R7 ;  /* 0x0000000700447308 */ /* 0x0003620000000800 */
[----:B----4-:R-:W-:Y:S01]  /*c010*/  @!P4 FMUL R69, R69, R69 ;  /* 0x000000454545c220 */ /* 0x010fe20000400000 */
[----:B------:R-:W-:Y:S01]  /*c020*/  MOV R89, R76 ;  /* 0x0000004c00597202 */ /* 0x000fe20000000f00 */
[----:B------:R-:W-:Y:S01]  /*c030*/  @!P2 FMUL R8, R8, 0.5 ;  /* 0x3f0000000808a820 */ /* 0x000fe20000400000 */
[----:B------:R-:W-:Y:S01]  /*c040*/  F2FP.F16.F32.PACK_AB R52, R85, R86 ;  /* 0x000000565534723e */ /* 0x000fe200000000ff */
[----:B------:R-:W-:Y:S01]  /*c050*/  @!P1 FMUL R9, R9, 0.5 ;  /* 0x3f00000009099820 */ /* 0x000fe20000400000 */
[----:B------:R-:W-:Y:S04]  /*c060*/  MOV R94, R83 ;  /* 0x00000053005e7202 */ /* 0x000fe80000000f00 */
[----:B------:R-:W4:Y:S01]  /*c070*/  MUFU.EX2 R46, R8 ;  /* 0x00000008002e7308 */ /* 0x000f220000000800 */
[----:B------:R-:W-:Y:S01]  /*c080*/  @!P6 FMUL R10, R10, 0.5 ;  /* 0x3f0000000a0ae820 */ /* 0x000fe20000400000 */
[----:B------:R-:W-:Y:S01]  /*c090*/  @!P5 FMUL R11, R11, 0.5 ;  /* 0x3f0000000b0bd820 */ /* 0x000fe20000400000 */
[----:B---3--:R-:W-:Y:S01]  /*c0a0*/  @!P3 FMUL R45, R45, R45 ;  /* 0x0000002d2d2db220 */ /* 0x008fe20000400000 */
[----:B------:R-:W-:Y:S02]  /*c0b0*/  MOV R92, R81 ;  /* 0x00000051005c7202 */ /* 0x000fe40000000f00 */
[----:B------:R-:W-:Y:S04]  /*c0c0*/  MOV R90, R79 ;  /* 0x0000004f005a7202 */ /* 0x000fe80000000f00 */
[----:B------:R-:W3:Y:S01]  /*c0d0*/  MUFU.EX2 R67, R9 ;  /* 0x0000000900437308 */ /* 0x000ee20000000800 */
[----:B-1----:R-:W1:Y:S01]  /*c0e0*/  LDS.128 R4, [R0+0x1f110] ;  /* 0x01f1100000047984 */ /* 0x002e620000000c00 */
[C---:B--2---:R-:W-:Y:S01]  /*c0f0*/  FFMA2 R12, R3.reuse.F32, R24.F32x2.HI_LO, R12.F32x2.HI_LO ;  /* 0x00000018030c7249 */ /* 0x044fe2000004000c */
[----:B------:R-:W-:Y:S01]  /*c100*/  MOV R82, R42 ;  /* 0x0000002a00527202 */ /* 0x000fe20000000f00 */
[----:B------:R-:W-:Y:S01]  /*c110*/  FFMA2 R14, R3.F32, R26.F32x2.HI_LO, R14.F32x2.HI_LO ;  /* 0x0000001a030e7249 */ /* 0x000fe2000004000e */
[----:B------:R-:W-:Y:S01]  /*c120*/  MOV R80, R43 ;  /* 0x0000002b00507202 */ /* 0x000fe20000000f00 */
[----:B-----5:R-:W-:Y:S01]  /*c130*/  @!P0 FMUL R68, R68, R68 ;  /* 0x0000004444448220 */ /* 0x020fe20000400000 */
[----:B------:R-:W-:Y:S03]  /*c140*/  FSETP.GEU.AND P4, PT, R12, -126, PT ;  /* 0xc2fc00000c00780b */ /* 0x000fe60003f8e000 */
[----:B------:R-:W2:Y:S01]  /*c150*/  MUFU.EX2 R47, R10 ;  /* 0x0000000a002f7308 */ /* 0x000ea20000000800 */
[----:B------:R-:W-:Y:S01]  /*c160*/  LDS.128 R24, [R0+0x1f180] ;  /* 0x01f1800000187984 */ /* 0x000fe20000000c00 */
[----:B------:R-:W-:Y:S01]  /*c170*/  FSETP.GEU.AND P3, PT, R13, -126, PT ;  /* 0xc2fc00000d00780b */ /* 0x000fe20003f6e000 */
[----:B----4-:R-:W-:Y:S01]  /*c180*/  @!P2 FMUL R46, R46, R46 ;  /* 0x0000002e2e2ea220 */ /* 0x010fe20000400000 */
[----:B------:R-:W-:Y:S02]  /*c190*/  FSETP.GEU.AND P0, PT, R14, -126, PT ;  /* 0xc2fc00000e00780b */ /* 0x000fe40003f0e000 */
[----:B------:R-:W-:Y:S04]  /*c1a0*/  FSETP.GEU.AND P2, PT, R15, -126, PT ;  /* 0xc2fc00000f00780b */ /* 0x000fe80003f4e000 */
[----:B------:R4:W5:Y:S01]  /*c1b0*/  MUFU.EX2 R66, R11 ;  /* 0x0000000b00427308 */ /* 0x0009620000000800 */
[----:B---3--:R-:W-:Y:S01]  /*c1c0*/  @!P1 FMUL R67, R67, R67 ;  /* 0x0000004343439220 */ /* 0x008fe20000400000 */
[----:B------:R-:W-:Y:S01]  /*c1d0*/  MOV R78, R44 ;  /* 0x0000002c004e7202 */ /* 0x000fe20000000f00 */
[----:B------:R-:W-:Y:S01]  /*c1e0*/  @!P4 FMUL R12, R12, 0.5 ;  /* 0x3f0000000c0cc820 */ /* 0x000fe20000400000 */
[----:B------:R-:W-:Y:S01]  /*c1f0*/  MOV R76, R45 ;  /* 0x0000002d004c7202 */ /* 0x000fe20000000f00 */
[----:B------:R-:W-:Y:S05]  /*c200*/  @!P3 FMUL R13, R13, 0.5 ;  /* 0x3f0000000d0db820 */ /* 0x000fea0000400000 */
[----:B------:R-:W3:Y:S01]  /*c210*/  MUFU.EX2 R65, R12 ;  /* 0x0000000c00417308 */ /* 0x000ee20000000800 */
[----:B------:R-:W-:Y:S01]  /*c220*/  @!P0 FMUL R14, R14, 0.5 ;  /* 0x3f0000000e0e8820 */ /* 0x000fe20000400000 */
[----:B--2---:R-:W-:Y:S01]  /*c230*/  @!P6 FMUL R47, R47, R47 ;  /* 0x0000002f2f2fe220 */ /* 0x004fe20000400000 */
[----:B------:R-:W-:Y:S01]  /*c240*/  @!P2 FMUL R15, R15, 0.5 ;  /* 0x3f0000000f0fa820 */ /* 0x000fe20000400000 */
[----:B------:R-:W-:Y:S02]  /*c250*/  MOV R114, R46 ;  /* 0x0000002e00727202 */ /* 0x000fe40000000f00 */
[----:B------:R-:W-:Y:S04]  /*c260*/  F2FP.F16.F32.PACK_AB R42, R71, R42 ;  /* 0x0000002a472a723e */ /* 0x000fe800000000ff */
[----:B------:R-:W2:Y:S01]  /*c270*/  MUFU.EX2 R64, R13 ;  /* 0x0000000d00407308 */ /* 0x000ea20000000800 */
[----:B----4-:R-:W4:Y:S01]  /*c280*/  LDS.128 R8, [R0+0x1f120] ;  /* 0x01f1200000087984 */ /* 0x010f220000000c00 */
[----:B-----5:R-:W-:Y:S01]  /*c290*/  @!P5 FMUL R66, R66, R66 ;  /* 0x000000424242d220 */ /* 0x020fe20000400000 */
[----:B------:R-:W-:Y:S02]  /*c2a0*/  MOV R112, R47 ;  /* 0x0000002f00707202 */ /* 0x000fe40000000f00 */
[----:B------:R-:W-:Y:S02]  /*c2b0*/  MOV R83, R71 ;  /* 0x0000004700537202 */ /* 0x000fe40000000f00 */
[----:B------:R-:W-:Y:S03]  /*c2c0*/  F2FP.F16.F32.PACK_AB R43, R70, R43 ;  /* 0x0000002b462b723e */ /* 0x000fe600000000ff */
[----:B------:R-:W5:Y:S01]  /*c2d0*/  MUFU.EX2 R63, R14 ;  /* 0x0000000e003f7308 */ /* 0x000f620000000800 */
[C---:B-1----:R-:W-:Y:S01]  /*c2e0*/  FFMA2 R4, R3.reuse.F32, R28.F32x2.HI_LO, R4.F32x2.HI_LO ;  /* 0x0000001c03047249 */ /* 0x042fe20000040004 */
[----:B------:R-:W-:Y:S01]  /*c2f0*/  MOV R81, R70 ;  /* 0x0000004600517202 */ /* 0x000fe20000000f00 */
[----:B------:R-:W-:Y:S01]  /*c300*/  FFMA2 R6, R3.F32, R30.F32x2.HI_LO, R6.F32x2.HI_LO ;  /* 0x0000001e03067249 */ /* 0x000fe20000040006 */
[----:B------:R-:W-:Y:S01]  /*c310*/  F2FP.F16.F32.PACK_AB R44, R69, R44 ;  /* 0x0000002c452c723e */ /* 0x000fe200000000ff */
[----:B------:R-:W1:Y:S01]  /*c320*/  LDS.128 R28, [R0+0x1f190] ;  /* 0x01f19000001c7984 */ /* 0x000e620000000c00 */
[----:B------:R-:W-:Y:S01]  /*c330*/  FSETP.GEU.AND P1, PT, R4, -126, PT ;  /* 0xc2fc00000400780b */ /* 0x000fe20003f2e000 */
[----:B---3--:R-:W-:Y:S03]  /*c340*/  @!P4 FMUL R65, R65, R65 ;  /* 0x000000414141c220 */ /* 0x008fe60000400000 */
[----:B------:R-:W3:Y:S01]  /*c350*/  MUFU.EX2 R62, R15 ;  /* 0x0000000f003e7308 */ /* 0x000ee20000000800 */
[----:B------:R-:W-:Y:S01]  /*c360*/  FSETP.GEU.AND P6, PT, R5, -126, PT ;  /* 0xc2fc00000500780b */ /* 0x000fe20003fce000 */
[----:B--2---:R-:W-:Y:S01]  /*c370*/  @!P3 FMUL R64, R64, R64 ;  /* 0x000000404040b220 */ /* 0x004fe20000400000 */
[----:B------:R-:W-:Y:S02]  /*c380*/  FSETP.GEU.AND P5, PT, R6, -126, PT ;  /* 0xc2fc00000600780b */ /* 0x000fe40003fae000 */
[----:B------:R-:W-:Y:S02]  /*c390*/  FSETP.GEU.AND P4, PT, R7, -126, PT ;  /* 0xc2fc00000700780b */ /* 0x000fe40003f8e000 */
[----:B------:R-:W-:Y:S01]  /*c3a0*/  MOV R79, R69 ;  /* 0x00000045004f7202 */ /* 0x000fe20000000f00 */
[----:B-----5:R-:W-:Y:S01]  /*c3b0*/  @!P0 FMUL R63, R63, R63 ;  /* 0x0000003f3f3f8220 */ /* 0x020fe20000400000 */
[----:B------:R-:W-:Y:S01]  /*c3c0*/  F2FP.F16.F32.PACK_AB R45, R68, R45 ;  /* 0x0000002d442d723e */ /* 0x000fe200000000ff */
[----:B------:R-:W-:Y:S01]  /*c3d0*/  @!P1 FMUL R4, R4, 0.5 ;  /* 0x3f00000004049820 */ /* 0x000fe20000400000 */
[----:B------:R-:W-:Y:S03]  /*c3e0*/  MOV R77, R68 ;  /* 0x00000044004d7202 */ /* 0x000fe60000000f00 */
[----:B------:R-:W-:Y:S01]  /*c3f0*/  @!P6 FMUL R5, R5, 0.5 ;  /* 0x3f0000000505e820 */ /* 0x000fe20000400000 */
[----:B------:R-:W2:Y:S01]  /*c400*/  MUFU.EX2 R61, R4 ;  /* 0x00000004003d7308 */ /* 0x000ea20000000800 */
[----:B------:R-:W-:Y:S01]  /*c410*/  @!P5 FMUL R6, R6, 0.5 ;  /* 0x3f0000000606d820 */ /* 0x000fe20000400000 */
[----:B---3--:R-:W-:Y:S01]  /*c420*/  @!P2 FMUL R62, R62, R62 ;  /* 0x0000003e3e3ea220 */ /* 0x008fe20000400000 */
[----:B------:R-:W-:Y:S01]  /*c430*/  @!P4 FMUL R7, R7, 0.5 ;  /* 0x3f0000000707c820 */ /* 0x000fe20000400000 */
[----:B------:R-:W-:Y:S02]  /*c440*/  F2FP.F16.F32.PACK_AB R46, R67, R46 ;  /* 0x0000002e432e723e */ /* 0x000fe400000000ff */
[----:B------:R-:W-:Y:S04]  /*c450*/  MOV R115, R67 ;  /* 0x0000004300737202 */ /* 0x000fe80000000f00 */
[----:B------:R-:W3:Y:S01]  /*c460*/  MUFU.EX2 R60, R5 ;  /* 0x00000005003c7308 */ /* 0x000ee20000000800 */
[----:B------:R-:W-:Y:S01]  /*c470*/  F2FP.F16.F32.PACK_AB R47, R66, R47 ;  /* 0x0000002f422f723e */ /* 0x000fe200000000ff */
[C---:B----4-:R-:W-:Y:S01]  /*c480*/  FFMA2 R8, R3.reuse.F32, R32.F32x2.HI_LO, R8.F32x2.HI_LO ;  /* 0x0000002003087249 */ /* 0x050fe20000040008 */
[----:B------:R-:W-:Y:S01]  /*c490*/  MOV R113, R66 ;  /* 0x0000004200717202 */ /* 0x000fe20000000f00 */
[C---:B------:R-:W-:Y:S01]  /*c4a0*/  FFMA2 R34, R3.reuse.F32, R34.F32x2.HI_LO, R10.F32x2.HI_LO ;  /* 0x0000002203227249 */ /* 0x040fe2000004000a */
[----:B------:R-:W-:Y:S01]  /*c4b0*/  MOV R118, R65 ;  /* 0x0000004100767202 */ /* 0x000fe20000000f00 */
[----:B------:R-:W-:Y:S01]  /*c4c0*/  FFMA2 R20, R3.F32, R36.F32x2.HI_LO, R20.F32x2.HI_LO ;  /* 0x0000002403147249 */ /* 0x000fe20000040014 */
[----:B------:R-:W-:Y:S03]  /*c4d0*/  FSETP.GEU.AND P3, PT, R8, -126, PT ;  /* 0xc2fc00000800780b */ /* 0x000fe60003f6e000 */
[----:B------:R-:W4:Y:S01]  /*c4e0*/  MUFU.EX2 R59, R6 ;  /* 0x00000006003b7308 */ /* 0x000f220000000800 */
[----:B------:R-:W-:Y:S01]  /*c4f0*/  FSETP.GEU.AND P0, PT, R9, -126, PT ;  /* 0xc2fc00000900780b */ /* 0x000fe20003f0e000 */
[----:B------:R-:W-:Y:S01]  /*c500*/  FFMA2 R22, R3.F32, R38.F32x2.HI_LO, R22.F32x2.HI_LO ;  /* 0x0000002603167249 */ /* 0x000fe20000040016 */
[----:B------:R-:W-:Y:S01]  /*c510*/  FSETP.GEU.AND P2, PT, R34, -126, PT ;  /* 0xc2fc00002200780b */ /* 0x000fe20003f4e000 */
[----:B--2---:R-:W-:Y:S01]  /*c520*/  @!P1 FMUL R61, R61, R61 ;  /* 0x0000003d3d3d9220 */ /* 0x004fe20000400000 */
[----:B------:R-:W-:Y:S02]  /*c530*/  FSETP.GEU.AND P1, PT, R35, -126, PT ;  /* 0xc2fc00002300780b */ /* 0x000fe40003f2e000 */
[----:B------:R-:W-:Y:S03]  /*c540*/  F2FP.F16.F32.PACK_AB R32, R64, R65 ;  /* 0x000000414020723e */ /* 0x000fe600000000ff */
[----:B------:R-:W2:Y:S01]  /*c550*/  MUFU.EX2 R58, R7 ;  /* 0x00000007003a7308 */ /* 0x000ea20000000800 */
[----:B---3--:R-:W-:Y:S01]  /*c560*/  @!P6 FMUL R60, R60, R60 ;  /* 0x0000003c3c3ce220 */ /* 0x008fe20000400000 */
[----:B------:R-:W-:Y:S01]  /*c570*/  FSETP.GEU.AND P6, PT, R20, -126, PT ;  /* 0xc2fc00001400780b */ /* 0x000fe20003fce000 */
[----:B------:R-:W-:Y:S01]  /*c580*/  @!P3 FMUL R8, R8, 0.5 ;  /* 0x3f0000000808b820 */ /* 0x000fe20000400000 */
[----:B------:R-:W-:Y:S01]  /*c590*/  MOV R119, R64 ;  /* 0x0000004000777202 */ /* 0x000fe20000000f00 */
[----:B------:R-:W-:Y:S01]  /*c5a0*/  @!P0 FMUL R9, R9, 0.5 ;  /* 0x3f00000009098820 */ /* 0x000fe20000400000 */
[----:B------:R-:W-:Y:S04]  /*c5b0*/  F2FP.F16.F32.PACK_AB R33, R62, R63 ;  /* 0x0000003f3e21723e */ /* 0x000fe800000000ff */
[----:B------:R-:W3:Y:S01]  /*c5c0*/  MUFU.EX2 R57, R8 ;  /* 0x0000000800397308 */ /* 0x000ee20000000800 */
[----:B----4-:R-:W-:Y:S01]  /*c5d0*/  @!P5 FMUL R59, R59, R59 ;  /* 0x0000003b3b3bd220 */ /* 0x010fe20000400000 */
[----:B------:R-:W-:Y:S01]  /*c5e0*/  FSETP.GEU.AND P5, PT, R21, -126, PT ;  /* 0xc2fc00001500780b */ /* 0x000fe20003fae000 */
[----:B------:R-:W-:Y:S01]  /*c5f0*/  @!P2 FMUL R34, R34, 0.5 ;  /* 0x3f0000002222a820 */ /* 0x000fe20000400000 */
[----:B------:R-:W-:Y:S01]  /*c600*/  @!P1 FMUL R35, R35, 0.5 ;  /* 0x3f00000023239820 */ /* 0x000fe20000400000 */
[----:B------:R-:W-:Y:S01]  /*c610*/  MOV R117, R62 ;  /* 0x0000003e00757202 */ /* 0x000fe20000000f00 */
[----:B------:R-:W-:Y:S04]  /*c620*/  @!P6 FMUL R20, R20, 0.5 ;  /* 0x3f0000001414e820 */ /* 0x000fe80000400000 */
[----:B------:R-:W4:Y:S01]  /*c630*/  MUFU.EX2 R56, R9 ;  /* 0x0000000900387308 */ /* 0x000f220000000800 */
[----:B--2---:R-:W-:Y:S01]  /*c640*/  @!P4 FMUL R58, R58, R58 ;  /* 0x0000003a3a3ac220 */ /* 0x004fe20000400000 */
[C---:B------:R-:W-:Y:S02]  /*c650*/  FSETP.GEU.AND P4, PT, R22.reuse, -126, PT ;  /* 0xc2fc00001600780b */ /* 0x040fe40003f8e000 */
[----:B------:R-:W-:Y:S02]  /*c660*/  MOV R122, R61 ;  /* 0x0000003d007a7202 */ /* 0x000fe40000000f00 */
[----:B------:R-:W-:Y:S01]  /*c670*/  MOV R123, R60 ;  /* 0x0000003c007b7202 */ /* 0x000fe20000000f00 */
[----:B------:R-:W-:Y:S03]  /*c680*/  @!P5 FMUL R21, R21, 0.5 ;  /* 0x3f0000001515d820 */ /* 0x000fe60000400000 */
[----:B------:R-:W2:Y:S01]  /*c690*/  MUFU.EX2 R37, R34 ;  /* 0x0000002200257308 */ /* 0x000ea20000000800 */
[----:B---3--:R-:W-:Y:S01]  /*c6a0*/  @!P3 FMUL R57, R57, R57 ;  /* 0x000000393939b220 */ /* 0x008fe20000400000 */
[C---:B------:R-:W-:Y:S02]  /*c6b0*/  FSETP.GEU.AND P3, PT, R23.reuse, -126, PT ;  /* 0xc2fc00001700780b */ /* 0x040fe40003f6e000 */
[----:B------:R-:W-:Y:S02]  /*c6c0*/  MOV R120, R59 ;  /* 0x0000003b00787202 */ /* 0x000fe40000000f00 */
[----:B------:R-:W-:Y:S01]  /*c6d0*/  STL [R1+0x8], R57 ;  /* 0x0000083901007387 */ /* 0x000fe20000100800 */
[----:B------:R-:W-:Y:S03]  /*c6e0*/  @!P4 FMUL R22, R22, 0.5 ;  /* 0x3f0000001616c820 */ /* 0x000fe60000400000 */
[----:B------:R-:W3:Y:S01]  /*c6f0*/  MUFU.EX2 R2, R35 ;  /* 0x0000002300027308 */ /* 0x000ee20000000800 */
[----:B----4-:R-:W-:Y:S01]  /*c700*/  @!P0 FMUL R56, R56, R56 ;  /* 0x0000003838388220 */ /* 0x010fe20000400000 */
[----:B------:R-:W4:Y:S01]  /*c710*/  LDTM.x16 R4, tmem[UR4+0x60] ;  /* 0x00006004000479ee */ /* 0x000f220008240000 */
[----:B------:R-:W-:Y:S03]  /*c720*/  MOV R121, R58 ;  /* 0x0000003a00797202 */ /* 0x000fe60000000f00 */
[----:B------:R-:W-:Y:S01]  /*c730*/  STL [R1+0xc], R56 ;  /* 0x00000c3801007387 */ /* 0x000fe20000100800 */
[----:B------:R-:W-:Y:S03]  /*c740*/  @!P3 FMUL R23, R23, 0.5 ;  /* 0x3f0000001717b820 */ /* 0x000fe60000400000 */
[----:B------:R-:W5:Y:S01]  /*c750*/  MUFU.EX2 R20, R20 ;  /* 0x0000001400147308 */ /* 0x000f620000000800 */
[----:B--2---:R-:W-:Y:S01]  /*c760*/  @!P2 FMUL R37, R37, R37 ;  /* 0x000000252525a220 */ /* 0x004fe20000400000 */
[----:B------:R-:W-:Y:S02]  /*c770*/  F2FP.F16.F32.PACK_AB R34, R60, R61 ;  /* 0x0000003d3c22723e */ /* 0x000fe400000000ff */
[----:B------:R-:W-:Y:S02]  /*c780*/  F2FP.F16.F32.PACK_AB R36, R56, R57 ;  /* 0x000000393824723e */ /* 0x000fe400000000ff */
[----:B------:R-:W-:Y:S04]  /*c790*/  MOV R124, R37 ;  /* 0x00000025007c7202 */ /* 0x000fe80000000f00 */
[----:B------:R-:W2:Y:S01]  /*c7a0*/  MUFU.EX2 R21, R21 ;  /* 0x0000001500157308 */ /* 0x000ea20000000800 */
[----:B---3--:R-:W-:Y:S01]  /*c7b0*/  @!P1 FMUL R2, R2, R2 ;  /* 0x0000000202029220 */ /* 0x008fe20000400000 */
[----:B------:R-:W-:Y:S04]  /*c7c0*/  F2FP.F16.F32.PACK_AB R35, R58, R59 ;  /* 0x0000003b3a23723e */ /* 0x000fe800000000ff */
[----:B------:R-:W-:Y:S04]  /*c7d0*/  F2FP.F16.F32.PACK_AB R37, R2, R37 ;  /* 0x000000250225723e */ /* 0x000fe800000000ff */
[----:B------:R-:W3:Y:S01]  /*c7e0*/  MUFU.EX2 R22, R22 ;  /* 0x0000001600167308 */ /* 0x000ee20000000800 */
[----:B-----5:R-:W-:Y:S01]  /*c7f0*/  @!P6 FMUL R20, R20, R20 ;  /* 0x000000141414e220 */ /* 0x020fe20000400000 */
[C---:B----4-:R-:W-:Y:S01]  /*c800*/  FFMA2 R24, R3.reuse.F32, R4.F32x2.HI_LO, R24.F32x2.HI_LO ;  /* 0x0000000403187249 */ /* 0x050fe20000040018 */
[----:B------:R-:W-:Y:S01]  /*c810*/  MOV R125, R2 ;  /* 0x00000002007d7202 */ /* 0x000fe20000000f00 */
[C---:B------:R-:W-:Y:S02]  /*c820*/  FFMA2 R26, R3.reuse.F32, R6.F32x2.HI_LO, R26.F32x2.HI_LO ;  /* 0x00000006031a7249 */ /* 0x040fe4000004001a */
[----:B------:R-:W4:Y:S01]  /*c830*/  LDS.128 R4, [R0+0x1f1a0] ;  /* 0x01f1a00000047984 */ /* 0x000f220000000c00 */
[C---:B-1----:R-:W-:Y:S03]  /*c840*/  FFMA2 R28, R3.reuse.F32, R8.F32x2.HI_LO, R28.F32x2.HI_LO ;  /* 0x00000008031c7249 */ /* 0x042fe6000004001c */
[----:B------:R-:W1:Y:S01]  /*c850*/  MUFU.EX2 R23, R23 ;  /* 0x0000001700177308 */ /* 0x000e620000000800 */
[----:B------:R-:W-:Y:S01]  /*c860*/  FFMA2 R30, R3.F32, R10.F32x2.HI_LO, R30.F32x2.HI_LO ;  /* 0x0000000a031e7249 */ /* 0x000fe2000004001e */
[----:B------:R-:W-:Y:S01]  /*c870*/  FSETP.GEU.AND P0, PT, R24, -126, PT ;  /* 0xc2fc00001800780b */ /* 0x000fe20003f0e000 */
[----:B--2---:R-:W-:Y:S01]  /*c880*/  @!P5 FMUL R21, R21, R21 ;  /* 0x000000151515d220 */ /* 0x004fe20000400000 */
[----:B------:R-:W-:Y:S01]  /*c890*/  FSETP.GEU.AND P2, PT, R25, -126, PT ;  /* 0xc2fc00001900780b */ /* 0x000fe20003f4e000 */
[----:B------:R2:W5:Y:S01]  /*c8a0*/  LDS.128 R8, [R0+0x1f1b0] ;  /* 0x01f1b00000087984 */ /* 0x0005620000000c00 */
[----:B------:R-:W-:Y:S01]  /*c8b0*/  NOP ;  /* 0x0000000000007918 */ /* 0x000fe20000000000 */
[----:B------:R-:W-:Y:S01]  /*c8c0*/  FSETP.GEU.AND P1, PT, R26, -126, PT ;  /* 0xc2fc00001a00780b */ /* 0x000fe20003f2e000 */
[----:B---3--:R-:W-:Y:S01]  /*c8d0*/  @!P4 FMUL R22, R22, R22 ;  /* 0x000000161616c220 */ /* 0x008fe20000400000 */
[----:B------:R-:W-:Y:S02]  /*c8e0*/  FSETP.GEU.AND P6, PT, R27, -126, PT ;  /* 0xc2fc00001b00780b */ /* 0x000fe40003fce000 */
[----:B------:R-:W-:Y:S02]  /*c8f0*/  FSETP.GEU.AND P5, PT, R28, -126, PT ;  /* 0xc2fc00001c00780b */ /* 0x000fe40003fae000 */
[----:B------:R-:W-:Y:S01]  /*c900*/  STL [R1+0x10], R20 ;  /* 0x0000101401007387 */ /* 0x000fe20000100800 */
[----:B------:R-:W-:Y:S01]  /*c910*/  FSETP.GEU.AND P4, PT, R29, -126, PT ;  /* 0xc2fc00001d00780b */ /* 0x000fe20003f8e000 */
[----:B------:R-:W-:Y:S02]  /*c920*/  @!P0 FMUL R24, R24, 0.5 ;  /* 0x3f00000018188820 */ /* 0x000fe40000400000 */
[----:B------:R-:W-:Y:S01]  /*c930*/  @!P2 FMUL R25, R25, 0.5 ;  /* 0x3f0000001919a820 */ /* 0x000fe20000400000 */
[----:B------:R-:W-:Y:S01]  /*c940*/  STL [R1+0x14], R21 ;  /* 0x0000141501007387 */ /* 0x000fe20000100800 */
[----:B-1----:R-:W-:Y:S01]  /*c950*/  @!P3 FMUL R23, R23, R23 ;  /* 0x000000171717b220 */ /* 0x002fe20000400000 */
[----:B------:R-:W-:Y:S01]  /*c960*/  FSETP.GEU.AND P3, PT, R30, -126, PT ;  /* 0xc2fc00001e00780b */ /* 0x000fe20003f6e000 */
[----:B------:R-:W-:Y:S01]  /*c970*/  @!P1 FMUL R26, R26, 0.5 ;  /* 0x3f0000001a1a9820 */ /* 0x000fe20000400000 */
[----:B------:R-:W1:Y:S01]  /*c980*/  MUFU.EX2 R24, R24 ;  /* 0x0000001800187308 */ /* 0x000e620000000800 */
[----:B------:R-:W-:Y:S01]  /*c990*/  BAR.SYNC.DEFER_BLOCKING 0x3, 0x100 ;  /* 0x00c4000000007b1d */ /* 0x000fe20000010000 */
[----:B------:R-:W-:Y:S01]  /*c9a0*/  @!P6 FMUL R27, R27, 0.5 ;  /* 0x3f0000001b1be820 */ /* 0x000fe20000400000 */
[----:B------:R-:W-:Y:S01]  /*c9b0*/  @!P5 FMUL R28, R28, 0.5 ;  /* 0x3f0000001c1cd820 */ /* 0x000fe20000400000 */
[----:B------:R-:W-:Y:S01]  /*c9c0*/  F2FP.F16.F32.PACK_AB R38, R21, R20 ;  /* 0x000000141526723e */ /* 0x000fe200000000ff */
[----:B------:R-:W-:Y:S01]  /*c9d0*/  @!P4 FMUL R29, R29, 0.5 ;  /* 0x3f0000001d1dc820 */ /* 0x000fe20000400000 */
[----:B--2---:R-:W-:Y:S04]  /*c9e0*/  SHF.R.U32.HI R0, RZ, 0x4, R74 ;  /* 0x00000004ff007819 */ /* 0x004fe8000001164a */
[----:B------:R-:W2:Y:S01]  /*c9f0*/  MUFU.EX2 R25, R25 ;  /* 0x0000001900197308 */ /* 0x000ea20000000800 */
[----:B------:R-:W-:Y:S01]  /*ca00*/  F2FP.F16.F32.PACK_AB R39, R23, R22 ;  /* 0x000000161727723e */ /* 0x000fe200000000ff */
[----:B------:R-:W-:Y:S01]  /*ca10*/  @!P3 FMUL R30, R30, 0.5 ;  /* 0x3f0000001e1eb820 */ /* 0x000fe20000400000 */
[----:B------:R-:W-:Y:S07]  /*ca20*/  LOP3.LUT R0, R0, 0x8, RZ, 0xc0, !PT ;  /* 0x0000000800007812 */ /* 0x000fee00078ec0ff */
[----:B------:R-:W3:Y:S01]  /*ca30*/  MUFU.EX2 R26, R26 ;  /* 0x0000001a001a7308 */ /* 0x000ee20000000800 */
[----:B-1----:R-:W-:Y:S01]  /*ca40*/  @!P0 FMUL R24, R24, R24 ;  /* 0x0000001818188220 */ /* 0x002fe20000400000 */
[----:B------:R-:W-:Y:S01]  /*ca50*/  FSETP.GEU.AND P0, PT, R31, -126, PT ;  /* 0xc2fc00001f00780b */ /* 0x000fe20003f0e000 */
[----:B----4-:R-:W-:Y:S01]  /*ca60*/  FFMA2 R4, R3.F32, R12.F32x2.HI_LO, R4.F32x2.HI_LO ;  /* 0x0000000c03047249 */ /* 0x010fe20000040004 */
[----:B------:R-:W-:Y:S01]  /*ca70*/  IADD3 R0, PT, PT, R75, -R0, RZ ;  /* 0x800000004b007210 */ /* 0x000fe20007ffe0ff */
[----:B------:R-:W-:Y:S01]  /*ca80*/  FFMA2 R6, R3.F32, R14.F32x2.HI_LO, R6.F32x2.HI_LO ;  /* 0x0000000e03067249 */ /* 0x000fe20000040006 */
[----:B------:R1:W-:Y:S04]  /*ca90*/  STL [R1+0x20], R24 ;  /* 0x0000201801007387 */ /* 0x0003e80000100800 */
[----:B------:R-:W4:Y:S01]  /*caa0*/  MUFU.EX2 R27, R27 ;  /* 0x0000001b001b7308 */ /* 0x000f220000000800 */
[----:B--2---:R-:W-:Y:S01]  /*cab0*/  @!P2 FMUL R25, R25, R25 ;  /* 0x000000191919a220 */ /* 0x004fe20000400000 */
[----:B------:R-:W-:Y:S01]  /*cac0*/  FSETP.GEU.AND P2, PT, R4, -126, PT ;  /* 0xc2fc00000400780b */ /* 0x000fe20003f4e000 */
[C---:B-----5:R-:W-:Y:S01]  /*cad0*/  FFMA2 R8, R3.reuse.F32, R16.F32x2.HI_LO, R8.F32x2.HI_LO ;  /* 0x0000001003087249 */ /* 0x060fe20000040008 */
[----:B------:R-:W-:Y:S01]  /*cae0*/  SHF.R.U32.HI R0, RZ, 0x15, R0 ;  /* 0x00000015ff007819 */ /* 0x000fe20000011600 */
[----:B------:R-:W-:Y:S01]  /*caf0*/  FFMA2 R10, R3.F32, R18.F32x2.HI_LO, R10.F32x2.HI_LO ;  /* 0x00000012030a7249 */ /* 0x000fe2000004000a */
[----:B------:R2:W-:Y:S01]  /*cb00*/  STL [R1+0x24], R25 ;  /* 0x0000241901007387 */ /* 0x0005e20000100800 */
[----:B------:R-:W-:Y:S03]  /*cb10*/  @!P0 FMUL R31, R31, 0.5 ;  /* 0x3f0000001f1f8820 */ /* 0x000fe60000400000 */
[----:B------:R-:W5:Y:S01]  /*cb20*/  MUFU.EX2 R28, R28 ;  /* 0x0000001c001c7308 */ /* 0x000f620000000800 */
[----:B---3--:R-:W-:Y:S01]  /*cb30*/  @!P1 FMUL R26, R26, R26 ;  /* 0x0000001a1a1a9220 */ /* 0x008fe20000400000 */
[----:B------:R-:W-:Y:S04]  /*cb40*/  FSETP.GEU.AND P1, PT, R5, -126, PT ;  /* 0xc2fc00000500780b */ /* 0x000fe80003f2e000 */
[----:B------:R3:W-:Y:S01]  /*cb50*/  STL [R1+0x18], R26 ;  /* 0x0000181a01007387 */ /* 0x0007e20000100800 */
[----:B------:R-:W-:Y:S03]  /*cb60*/  @!P2 FMUL R4, R4, 0.5 ;  /* 0x3f0000000404a820 */ /* 0x000fe60000400000 */
[----:B------:R-:W2:Y:S01]  /*cb70*/  MUFU.EX2 R29, R29 ;  /* 0x0000001d001d7308 */ /* 0x000ea20000000800 */
[----:B----4-:R-:W-:Y:S01]  /*cb80*/  @!P6 FMUL R27, R27, R27 ;  /* 0x0000001b1b1be220 */ /* 0x010fe20000400000 */
[----:B------:R-:W-:Y:S04]  /*cb90*/  FSETP.GEU.AND P6, PT, R6, -126, PT ;  /* 0xc2fc00000600780b */ /* 0x000fe80003fce000 */
[----:B------:R4:W-:Y:S01]  /*cba0*/  STL [R1+0x1c], R27 ;  /* 0x00001c1b01007387 */ /* 0x0009e20000100800 */
[----:B------:R-:W-:Y:S03]  /*cbb0*/  @!P1 FMUL R5, R5, 0.5 ;  /* 0x3f00000005059820 */ /* 0x000fe60000400000 */
[----:B------:R-:W3:Y:S01]  /*cbc0*/  MUFU.EX2 R30, R30 ;  /* 0x0000001e001e7308 */ /* 0x000ee20000000800 */
[----:B-----5:R-:W-:Y:S01]  /*cbd0*/  @!P5 FMUL R28, R28, R28 ;  /* 0x0000001c1c1cd220 */ /* 0x020fe20000400000 */
[----:B------:R-:W-:Y:S02]  /*cbe0*/  FSETP.GEU.AND P5, PT, R7, -126, PT ;  /* 0xc2fc00000700780b */ /* 0x000fe40003fae000 */
[----:B-1----:R-:W-:Y:S02]  /*cbf0*/  F2FP.F16.F32.PACK_AB R24, R25, R24 ;  /* 0x000000181918723e */ /* 0x002fe400000000ff */
[----:B------:R1:W-:Y:S01]  /*cc00*/  STL [R1+0x30], R28 ;  /* 0x0000301c01007387 */ /* 0x0003e20000100800 */
[----:B------:R-:W-:Y:S03]  /*cc10*/  @!P6 FMUL R6, R6, 0.5 ;  /* 0x3f0000000606e820 */ /* 0x000fe60000400000 */
[----:B------:R-:W5:Y:S01]  /*cc20*/  MUFU.EX2 R31, R31 ;  /* 0x0000001f001f7308 */ /* 0x000f620000000800 */
[----:B--2---:R-:W-:Y:S01]  /*cc30*/  @!P4 FMUL R29, R29, R29 ;  /* 0x0000001d1d1dc220 */ /* 0x004fe20000400000 */
[----:B------:R-:W-:Y:S02]  /*cc40*/  FSETP.GEU.AND P4, PT, R8, -126, PT ;  /* 0xc2fc00000800780b */ /* 0x000fe40003f8e000 */
[----:B------:R-:W-:Y:S02]  /*cc50*/  F2FP.F16.F32.PACK_AB R25, R27, R26 ;  /* 0x0000001a1b19723e */ /* 0x000fe400000000ff */
[----:B------:R2:W-:Y:S01]  /*cc60*/  STL [R1+0x34], R29 ;  /* 0x0000341d01007387 */ /* 0x0005e20000100800 */
[----:B------:R-:W-:Y:S03]  /*cc70*/  @!P5 FMUL R7, R7, 0.5 ;  /* 0x3f0000000707d820 */ /* 0x000fe60000400000 */
[----:B------:R-:W4:Y:S01]  /*cc80*/  MUFU.EX2 R4, R4 ;  /* 0x0000000400047308 */ /* 0x000f220000000800 */
[----:B---3--:R-:W-:Y:S01]  /*cc90*/  @!P3 FMUL R30, R30, R30 ;  /* 0x0000001e1e1eb220 */ /* 0x008fe20000400000 */
[----:B------:R-:W-:Y:S02]  /*cca0*/  FSETP.GEU.AND P3, PT, R9, -126, PT ;  /* 0xc2fc00000900780b */ /* 0x000fe40003f6e000 */
[----:B------:R-:W-:Y:S02]  /*ccb0*/  F2FP.F16.F32.PACK_AB R26, R29, R28 ;  /* 0x0000001c1d1a723e */ /* 0x000fe400000000ff */
[----:B------:R3:W-:Y:S01]  /*ccc0*/  STL [R1+0x28], R30 ;  /* 0x0000281e01007387 */ /* 0x0007e20000100800 */
[----:B------:R-:W-:Y:S03]  /*ccd0*/  @!P4 FMUL R8, R8, 0.5 ;  /* 0x3f0000000808c820 */ /* 0x000fe60000400000 */
[----:B------:R-:W1:Y:S01]  /*cce0*/  MUFU.EX2 R5, R5 ;  /* 0x0000000500057308 */ /* 0x000e620000000800 */
[----:B-----5:R-:W-:Y:S01]  /*ccf0*/  @!P0 FMUL R31, R31, R31 ;  /* 0x0000001f1f1f8220 */ /* 0x020fe20000400000 */
[----:B------:R-:W-:Y:S02]  /*cd00*/  ISETP.NE.AND P0, PT, R116, R0, PT ;  /* 0x000000007400720c */ /* 0x000fe40003f05270 */
[----:B------:R-:W-:Y:S02]  /*cd10*/  MOV R116, R63 ;  /* 0x0000003f00747202 */ /* 0x000fe40000000f00 */
[----:B------:R5:W-:Y:S01]  /*cd20*/  STL [R1+0x2c], R31 ;  /* 0x00002c1f01007387 */ /* 0x000be20000100800 */
[----:B------:R-:W-:Y:S03]  /*cd30*/  @!P3 FMUL R9, R9, 0.5 ;  /* 0x3f0000000909b820 */ /* 0x000fe60000400000 */
[----:B------:R-:W2:Y:S01]  /*cd40*/  MUFU.EX2 R6, R6 ;  /* 0x0000000600067308 */ /* 0x000ea20000000800 */
[----:B----4-:R-:W-:Y:S01]  /*cd50*/  @!P2 FMUL R4, R4, R4 ;  /* 0x000000040404a220 */ /* 0x010fe20000400000 */
[C---:B------:R-:W-:Y:S02]  /*cd60*/  FSETP.GEU.AND P2, PT, R10.reuse, -126, PT ;  /* 0xc2fc00000a00780b */ /* 0x040fe40003f4e000 */
[----:B------:R-:W-:Y:S02]  /*cd70*/  F2FP.F16.F32.PACK_AB R27, R31, R30 ;  /* 0x0000001e1f1b723e */ /* 0x000fe400000000ff */
[----:B------:R4:W-:Y:S04]  /*cd80*/  STL [R1+0x40], R4 ;  /* 0x0000400401007387 */ /* 0x0009e80000100800 */
[----:B------:R-:W3:Y:S01]  /*cd90*/  MUFU.EX2 R7, R7 ;  /* 0x0000000700077308 */ /* 0x000ee20000000800 */
[----:B-1----:R-:W-:Y:S01]  /*cda0*/  @!P1 FMUL R5, R5, R5 ;  /* 0x0000000505059220 */ /* 0x002fe20000400000 */
[----:B------:R-:W-:Y:S04]  /*cdb0*/  FSETP.GEU.AND P1, PT, R11, -126, PT ;  /* 0xc2fc00000b00780b */ /* 0x000fe80003f2e000 */
[----:B------:R4:W-:Y:S01]  /*cdc0*/  STL [R1+0x44], R5 ;  /* 0x0000440501007387 */ /* 0x0009e20000100800 */
[----:B------:R-:W-:Y:S03]  /*cdd0*/  @!P2 FMUL R10, R10, 0.5 ;  /* 0x3f0000000a0aa820 */ /* 0x000fe60000400000 */
[----:B------:R-:W1:Y:S01]  /*cde0*/  MUFU.EX2 R8, R8 ;  /* 0x0000000800087308 */ /* 0x000e620000000800 */
[----:B--2---:R-:W-:Y:S01]  /*cdf0*/  @!P6 FMUL R6, R6, R6 ;  /* 0x000000060606e220 */ /* 0x004fe20000400000 */
[----:B------:R-:W-:Y:S04]  /*ce00*/  F2FP.F16.F32.PACK_AB R28, R5, R4 ;  /* 0x00000004051c723e */ /* 0x000fe800000000ff */
[----:B------:R4:W-:Y:S01]  /*ce10*/  STL [R1+0x38], R6 ;  /* 0x0000380601007387 */ /* 0x0009e20000100800 */
[----:B------:R-:W-:Y:S03]  /*ce20*/  @!P1 FMUL R11, R11, 0.5 ;  /* 0x3f0000000b0b9820 */ /* 0x000fe60000400000 */
[----:B------:R-:W2:Y:S01]  /*ce30*/  MUFU.EX2 R9, R9 ;  /* 0x0000000900097308 */ /* 0x000ea20000000800 */
[----:B---3--:R-:W-:Y:S05]  /*ce40*/  @!P5 FMUL R7, R7, R7 ;  /* 0x000000070707d220 */ /* 0x008fea0000400000 */
[----:B------:R4:W-:Y:S01]  /*ce50*/  STL [R1+0x3c], R7 ;  /* 0x00003c0701007387 */ /* 0x0009e20000100800 */
[----:B------:R-:W-:Y:S03]  /*ce60*/  F2FP.F16.F32.PACK_AB R29, R7, R6 ;  /* 0x00000006071d723e */ /* 0x000fe600000000ff */
[----:B------:R-:W3:Y:S01]  /*ce70*/  MUFU.EX2 R10, R10 ;  /* 0x0000000a000a7308 */ /* 0x000ee20000000800 */
[----:B-1----:R-:W-:Y:S05]  /*ce80*/  @!P4 FMUL R8, R8, R8 ;  /* 0x000000080808c220 */ /* 0x002fea0000400000 */
[----:B------:R4:W-:Y:S04]  /*ce90*/  STL [R1+0x48], R8 ;  /* 0x0000480801007387 */ /* 0x0009e80000100800 */
[----:B------:R-:W1:Y:S01]  /*cea0*/  MUFU.EX2 R87, R11 ;  /* 0x0000000b00577308 */ /* 0x000e620000000800 */
[----:B--2---:R-:W-:Y:S05]  /*ceb0*/  @!P3 FMUL R9, R9, R9 ;  /* 0x000000090909b220 */ /* 0x004fea0000400000 */
[----:B------:R-:W-:Y:S01]  /*cec0*/  F2FP.F16.F32.PACK_AB R30, R9, R8 ;  /* 0x00000008091e723e */ /* 0x000fe200000000ff */
[----:B------:R4:W-:Y:S01]  /*ced0*/  STL [R1+0x4c], R9 ;  /* 0x00004c0901007387 */ /* 0x0009e20000100800 */
[----:B---3--:R-:W-:Y:S05]  /*cee0*/  @!P2 FMUL R10, R10, R10 ;  /* 0x0000000a0a0aa220 */ /* 0x008fea0000400000 */
[-C--:B------:R-:W-:Y:S01]  /*cef0*/  MOV R86, R10.reuse ;  /* 0x0000000a00567202 */ /* 0x080fe20000000f00 */
[----:B-1----:R-:W-:Y:S05]  /*cf00*/  @!P1 FMUL R87, R87, R87 ;  /* 0x0000005757579220 */ /* 0x002fea0000400000 */
[----:B-----5:R-:W-:Y:S01]  /*cf10*/  F2FP.F16.F32.PACK_AB R31, R87, R10 ;  /* 0x0000000a571f723e */ /* 0x020fe200000000ff */
[----:B------:R-:W-:Y:S06]  /*cf20*/  @!P0 BRA `(.L_x_188) ;  /* 0x0000000000408947 */ /* 0x000fec0003800000 */
[----:B------:R-:W1:Y:S01]  /*cf30*/  LDCU.64 UR8, c[0x4][0x80] ;  /* 0x01001000ff0877ac */ /* 0x000e620008000a00 */
[----:B------:R-:W-:Y:S01]  /*cf40*/  MOV R3, 0x0 ;  /* 0x0000000000037802 */ /* 0x000fe20000000f00 */
[----:B------:R-:W-:Y:S02]  /*cf50*/  HFMA2 R12, -RZ, RZ, 0, 5.9604644775390625e-08 ;  /* 0x00000001ff0c7431 */ /* 0x000fe400000001ff */
[----:B----4-:R-:W-:Y:S02]  /*cf60*/  IMAD.MOV.U32 R8, RZ, RZ, 0x1be ;  /* 0x000001beff087424 */ /* 0x010fe400078e00ff */
        /* <DEDUP_REMOVED lines=12> */
.L_x_188:
[----:B------:R-:W-:Y:S01]  /*d030*/  LOP3.LUT R0, R111, 0x600010, R110, 0xc8, !PT ;  /* 0x006000106f007812 */ /* 0x000fe200078ec86e */
[----:B------:R-:W-:Y:S05]  /*d040*/  WARPSYNC.ALL ;  /* 0x0000000000007948 */ /* 0x000fea0003800000 */
[--C-:B------:R-:W-:Y:S02]  /*d050*/  SHF.R.U32.HI R18, RZ, 0x4, R74.reuse ;  /* 0x00000004ff127819 */ /* 0x100fe4000001164a */
        /* <DEDUP_REMOVED lines=11> */
[----:B------:R-:W2:Y:S01]  /*d110*/  LDCU.64 UR8, c[0x4][0x80] ;  /* 0x01001000ff0877ac */ /* 0x000ea20008000a00 */
[----:B------:R-:W-:Y:S01]  /*d120*/  MOV R3, 0x0 ;  /* 0x0000000000037802 */ /* 0x000fe20000000f00 */
[----:B------:R-:W-:Y:S02]  /*d130*/  HFMA2 R12, -RZ, RZ, 0, 5.9604644775390625e-08 ;  /* 0x00000001ff0c7431 */ /* 0x000fe400000001ff */
[----:B----4-:R-:W-:Y:S02]  /*d140*/  IMAD.MOV.U32 R8, RZ, RZ, 0x1be ;  /* 0x000001beff087424 */ /* 0x010fe400078e00ff */
[----:B------:R-:W-:Y:S01]  /*d150*/  IMAD.MOV.U32 R13, RZ, RZ, RZ ;  /* 0x000000ffff0d7224 */ /* 0x000fe200078e00ff */
[----:B------:R-:W3:Y:S01]  /*d160*/  LDCU.64 UR6, c[0x4][0x88] ;  /* 0x01001100ff0677ac */ /* 0x000ee20008000a00 */
[----:B------:R-:W4:Y:S01]  /*d170*/  LDC.64 R2, c[0x4][R3] ;  /* 0x0100000003027b82 */ /* 0x000f220000000a00 */
[----:B------:R-:W5:Y:S01]  /*d180*/  LDCU.64 UR4, c[0x4][0x10] ;  /* 0x01000200ff0477ac */ /* 0x000f620008000a00 */
[----:B--2---:R-:W-:Y:S01]  /*d190*/  MOV R5, UR9 ;  /* 0x0000000900057c02 */ /* 0x004fe20008000f00 */
[----:B------:R-:W-:Y:S01]  /*d1a0*/  IMAD.U32 R4, RZ, RZ, UR8 ;  /* 0x00000008ff047e24 */ /* 0x000fe2000f8e00ff */
[----:B---3--:R-:W-:Y:S01]  /*d1b0*/  MOV R7, UR7 ;  /* 0x0000000700077c02 */ /* 0x008fe20008000f00 */
[----:B------:R-:W-:Y:S01]  /*d1c0*/  IMAD.U32 R6, RZ, RZ, UR6 ;  /* 0x00000006ff067e24 */ /* 0x000fe2000f8e00ff */
[----:B-----5:R-:W-:Y:S01]  /*d1d0*/  MOV R11, UR5 ;  /* 0x00000005000b7c02 */ /* 0x020fe20008000f00 */
[----:B------:R-:W-:Y:S02]  /*d1e0*/  IMAD.U32 R10, RZ, RZ, UR4 ;  /* 0x00000004ff0a7e24 */ /* 0x000fe4000f8e00ff */
[----:B------:R-:W-:Y:S07]  /*d1f0*/  LEPC R20, `(.L_x_189) ;  /* 0x000000001014794e */ /* 0x000fee0000000000 */
[----:B-1--4-:R-:W-:Y:S05]  /*d200*/  CALL.ABS.NOINC R2 ;  /* 0x0000000002007343 */ /* 0x012fea0003c00000 */
.L_x_189:
        /* <DEDUP_REMOVED lines=11> */
[----:B------:R-:W3:Y:S01]  /*d2c0*/  LDCU.64 UR8, c[0x4][0x80] ;  /* 0x01001000ff0877ac */ /* 0x000ee20008000a00 */
[----:B------:R-:W-:Y:S01]  /*d2d0*/  MOV R3, 0x0 ;  /* 0x0000000000037802 */ /* 0x000fe20000000f00 */
[----:B------:R-:W-:Y:S02]  /*d2e0*/  HFMA2 R12, -RZ, RZ, 0, 5.9604644775390625e-08 ;  /* 0x00000001ff0c7431 */ /* 0x000fe400000001ff */
[----:B----4-:R-:W-:Y:S02]  /*d2f0*/  IMAD.MOV.U32 R8, RZ, RZ, 0x1be ;  /* 0x000001beff087424 */ /* 0x010fe400078e00ff */
[----:B------:R-:W-:Y:S01]  /*d300*/  IMAD.MOV.U32 R13, RZ, RZ, RZ ;  /* 0x000000ffff0d7224 */ /* 0x000fe200078e00ff */
[----:B------:R-:W4:Y:S01]  /*d310*/  LDCU.64 UR6, c[0x4][0x88] ;  /* 0x01001100ff0677ac */ /* 0x000f220008000a00 */
[----:B------:R-:W1:Y:S01]  /*d320*/  LDC.64 R2, c[0x4][R3] ;  /* 0x0100000003027b82 */ /* 0x000e620000000a00 */
[----:B------:R-:W5:Y:S01]  /*d330*/  LDCU.64 UR4, c[0x4][0x10] ;  /* 0x01000200ff0477ac */ /* 0x000f620008000a00 */
[----:B---3--:R-:W-:Y:S01]  /*d340*/  MOV R5, UR9 ;  /* 0x0000000900057c02 */ /* 0x008fe20008000f00 */
[----:B------:R-:W-:Y:S01]  /*d350*/  IMAD.U32 R4, RZ, RZ, UR8 ;  /* 0x00000008ff047e24 */ /* 0x000fe2000f8e00ff */
[----:B----4-:R-:W-:Y:S01]  /*d360*/  MOV R7, UR7 ;  /* 0x0000000700077c02 */ /* 0x010fe20008000f00 */
[----:B------:R-:W-:Y:S01]  /*d370*/  IMAD.U32 R6, RZ, RZ, UR6 ;  /* 0x00000006ff067e24 */ /* 0x000fe2000f8e00ff */
[----:B-----5:R-:W-:Y:S01]  /*d380*/  MOV R11, UR5 ;  /* 0x00000005000b7c02 */ /* 0x020fe20008000f00 */
[----:B------:R-:W-:Y:S02]  /*d390*/  IMAD.U32 R10, RZ, RZ, UR4 ;  /* 0x00000004ff0a7e24 */ /* 0x000fe4000f8e00ff */
[----:B------:R-:W-:Y:S07]  /*d3a0*/  LEPC R20, `(.L_x_190) ;  /* 0x000000001014794e */ /* 0x000fee0000000000 */
[----:B-12---:R-:W-:Y:S05]  /*d3b0*/  CALL.ABS.NOINC R2 ;  /* 0x0000000002007343 */ /* 0x006fea0003c00000 */
.L_x_190:
        /* <DEDUP_REMOVED lines=9> */
[----:B------:R-:W-:Y:S02]  /*d450*/  HFMA2 R12, -RZ, RZ, 0, 5.9604644775390625e-08 ;  /* 0x00000001ff0c7431 */ /* 0x000fe400000001ff */
[----:B----4-:R-:W-:Y:S02]  /*d460*/  IMAD.MOV.U32 R8, RZ, RZ, 0x1be ;  /* 0x000001beff087424 */ /* 0x010fe400078e00ff */
[----:B------:R-:W-:Y:S01]  /*d470*/  IMAD.MOV.U32 R13, RZ, RZ, RZ ;  /* 0x000000ffff0d7224 */ /* 0x000fe200078e00ff */
[----:B------:R-:W4:Y:S01]  /*d480*/  LDCU.64 UR6, c[0x4][0x88] ;  /* 0x01001100ff0677ac */ /* 0x000f220008000a00 */
[----:B------:R-:W1:Y:S01]  /*d490*/  LDC.64 R2, c[0x4][R3] ;  /* 0x0100000003027b82 */ /* 0x000e620000000a00 */
[----:B------:R-:W2:Y:S01]  /*d4a0*/  LDCU.64 UR4, c[0x4][0x10] ;  /* 0x01000200ff0477ac */ /* 0x000ea20008000a00 */
[----:B-----5:R-:W-:Y:S01]  /*d4b0*/  MOV R5, UR9 ;  /* 0x0000000900057c02 */ /* 0x020fe20008000f00 */
[----:B------:R-:W-:Y:S01]  /*d4c0*/  IMAD.U32 R4, RZ, RZ, UR8 ;  /* 0x00000008ff047e24 */ /* 0x000fe2000f8e00ff */
[----:B----4-:R-:W-:Y:S01]  /*d4d0*/  MOV R7, UR7 ;  /* 0x0000000700077c02 */ /* 0x010fe20008000f00 */
[----:B------:R-:W-:Y:S01]  /*d4e0*/  IMAD.U32 R6, RZ, RZ, UR6 ;  /* 0x00000006ff067e24 */ /* 0x000fe2000f8e00ff */
[----:B--2---:R-:W-:Y:S01]  /*d4f0*/  MOV R11, UR5 ;  /* 0x00000005000b7c02 */ /* 0x004fe20008000f00 */
[----:B------:R-:W-:Y:S02]  /*d500*/  IMAD.U32 R10, RZ, RZ, UR4 ;  /* 0x00000004ff0a7e24 */ /* 0x000fe4000f8e00ff */
[----:B------:R-:W-:Y:S07]  /*d510*/  LEPC R20, `(.L_x_191) ;  /* 0x000000001014794e */ /* 0x000fee0000000000 */
[----:B-1-3--:R-:W-:Y:S05]  /*d520*/  CALL.ABS.NOINC R2 ;  /* 0x0000000002007343 */ /* 0x00afea0003c00000 */
.L_x_191:
[----:B------:R-:W-:Y:S05]  /*d530*/  WARPSYNC.ALL ;  /* 0x0000000000007948 */ /* 0x000fea0003800000 */
[----:B------:R-:W-:Y:S11]  /*d540*/  R2UR UR4, R16 ;  /* 0x00000000100472ca */ /* 0x000ff600000e0000 */
[----:B------:R-:W-:Y:S02]  /*d550*/  @!UPT UIADD3 URZ, UPT, UPT, URZ, URZ, URZ ;  /* 0x000000fffffff290 */ /* 0x000fe4000fffe0ff */
[----:B------:R1:W-:Y:S02]  /*d560*/  STTM.x8 tmem[UR4+0x30], R24 ;  /* 0x00003018000079ed */ /* 0x0003e400081c0004 */
.L_x_183:
[----:B------:R-:W5:Y:S01]  /*d570*/  LDL.LU R0, [R1+0x4] ;  /* 0x0000040001007983 */ /* 0x000f620000300800 */
[----:B------:R-:W-:Y:S01]  /*d580*/  BSSY.RECONVERGENT B0, `(.L_x_192) ;  /* 0x0000006000007945 */ /* 0x000fe20003800200 */
[----:B------:R-:W1:Y:S01]  /*d590*/  FENCE.VIEW.ASYNC.T ;  /* 0x00000000000073c6 */ /* 0x000e620000000200 */
[----:B-----5:R-:W-:Y:S11]  /*d5a0*/  ISETP.NE.AND P0, PT, R0, 0x3, PT ;  /* 0x000000030000780c */ /* 0x020ff60003f05270 */
[----:B------:R-:W-:Y:S02]  /*d5b0*/  @!UPT UIADD3 URZ, UPT, UPT, URZ, URZ, URZ ;  /* 0x000000fffffff290 */ /* 0x000fe4000fffe0ff */
[----:B-1----:R-:W-:Y:S05]  /*d5c0*/  @!P0 BRA `(.L_x_193) ;  /* 0x0000000000048947 */ /* 0x002fea0003800000 */
[----:B------:R-:W-:Y:S05]  /*d5d0*/  BPT.TRAP 0x1 ;  /* 0x000000040000795c */ /* 0x000fea0000300000 */
.L_x_193:
[----:B------:R-:W-:Y:S05]  /*d5e0*/  BSYNC.RECONVERGENT B0 ;  /* 0x0000000000007941 */ /* 0x000fea0003800200 */
.L_x_192:
[----:B------:R1:W-:Y:S01]  /*d5f0*/  SYNCS.ARRIVE.TRANS64.A1T0 RZ, [R72+URZ+0x1f880], RZ ;  /* 0x01f880ff48ff79a7 */ /* 0x0003e200081000ff */
[----:B------:R-:W-:Y:S04]  /*d600*/  BSSY.RECONVERGENT B0, `(.L_x_194) ;  /* 0x0000004000007945 */ /* 0x000fe80003800200 */
[----:B------:R-:W-:Y:S05]  /*d610*/  @!P0 BRA `(.L_x_195) ;  /* 0x0000000000088947 */ /* 0x000fea0003800000 */
[----:B------:R-:W-:Y:S05]  /*d620*/  BPT.TRAP 0x1 ;  /* 0x000000040000795c */ /* 0x000fea0000300000 */
[----:B------:R-:W-:Y:S05]  /*d630*/  BPT.TRAP 0x1 ;  /* 0x000000040000795c */ /* 0x000fea0000300000 */
.L_x_195:
[----:B------:R-:W-:Y:S05]  /*d640*/  BSYNC.RECONVERGENT B0 ;  /* 0x0000000000007941 */ /* 0x000fea0003800200 */
.L_x_194:
[----:B------:R-:W-:Y:S01]  /*d650*/  IADD3 R0, PT, PT, R72, 0x1f858, RZ ;  /* 0x0001f85848007810 */ /* 0x000fe20007ffe0ff */
[----:B------:R-:W-:Y:S03]  /*d660*/  BSSY.RECONVERGENT B0, `(.L_x_196) ;  /* 0x0000005000007945 */ /* 0x000fe60003800200 */
[----:B------:R-:W-:Y:S04]  /*d670*/  PRMT R0, R73, 0x654, R0 ;  /* 0x0000065449007816 */ /* 0x000fe80000000000 */
[----:B------:R1:W-:Y:S01]  /*d680*/  SYNCS.ARRIVE.TRANS64.RED.A1T0 RZ, [R0+URZ], RZ ;  /* 0x000000ff00ff79a7 */ /* 0x0003e200081004ff */
[----:B------:R-:W-:Y:S05]  /*d690*/  @!P0 BRA `(.L_x_197) ;  /* 0x0000000000048947 */ /* 0x000fea0003800000 */
[----:B------:R-:W-:Y:S05]  /*d6a0*/  BPT.TRAP 0x1 ;  /* 0x000000040000795c */ /* 0x000fea0000300000 */
.L_x_197:
[----:B------:R-:W-:Y:S05]  /*d6b0*/  BSYNC.RECONVERGENT B0 ;  /* 0x0000000000007941 */ /* 0x000fea0003800200 */
.L_x_196:
[----:B-1----:R-:W-:Y:S01]  /*d6c0*/  IADD3 R0, PT, PT, R72, 0x1f838, RZ ;  /* 0x0001f83848007810 */ /* 0x002fe20007ffe0ff */
[----:B------:R-:W-:Y:S03]  /*d6d0*/  BSSY.RECONVERGENT B0, `(.L_x_198) ;  /* 0x0000005000007945 */ /* 0x000fe60003800200 */
[----:B------:R-:W-:Y:S04]  /*d6e0*/  PRMT R73, R73, 0x654, R0 ;  /* 0x0000065449497816 */ /* 0x000fe80000000000 */
[----:B------:R1:W-:Y:S01]  /*d6f0*/  SYNCS.ARRIVE.TRANS64.RED.A1T0 RZ, [R73+URZ], RZ ;  /* 0x000000ff49ff79a7 */ /* 0x0003e200081004ff */
[----:B------:R-:W-:Y:S05]  /*d700*/  @!P0 BRA `(.L_x_199) ;  /* 0x0000000000048947 */ /* 0x000fea0003800000 */
[----:B------:R-:W-:Y:S05]  /*d710*/  BPT.TRAP 0x1 ;  /* 0x000000040000795c */ /* 0x000fea0000300000 */
.L_x_199:
[----:B------:R-:W-:Y:S05]  /*d720*/  BSYNC.RECONVERGENT B0 ;  /* 0x0000000000007941 */ /* 0x000fea0003800200 */
.L_x_198:
[----:B------:R-:W5:Y:S01]  /*d730*/  LDL R0, [R1+0x58] ;  /* 0x0000580001007983 */ /* 0x000f620000100800 */
[----:B------:R-:W-:Y:S01]  /*d740*/  BSSY B0, `(.L_x_200) ;  /* 0x0000004000007945 */ /* 0x000fe20003800000 */
[----:B-----5:R-:W-:Y:S04]  /*d750*/  SHF.L.U32 R0, R0, 0x1f, RZ ;  /* 0x0000001f00007819 */ /* 0x020fe800000006ff */
[----:B------:R-:W5:Y:S02]  /*d760*/  SYNCS.PHASECHK.TRANS64.TRYWAIT P1, [R72+URZ+0x1f840], R0 ;  /* 0x01f84000480075a7 */ /* 0x000f6400080211ff */
[----:B-----5:R-:W-:Y:S05]  /*d770*/  @!P1 BRA `(.L_x_201) ;  /* 0x0000004000609947 */ /* 0x020fea0003800000 */
.L_x_295:
[----:B------:R-:W-:Y:S05]  /*d780*/  BSYNC B0 ;  /* 0x0000000000007941 */ /* 0x000fea0003800000 */
.L_x_200:
[----:B------:R-:W-:Y:S04]  /*d790*/  BSSY.RECONVERGENT B0, `(.L_x_202) ;  /* 0x0000003000007945 */ /* 0x000fe80003800200 */
[----:B------:R-:W-:Y:S05]  /*d7a0*/  @!P0 BRA `(.L_x_203) ;  /* 0x0000000000048947 */ /* 0x000fea0003800000 */
[----:B------:R-:W-:Y:S05]  /*d7b0*/  BPT.TRAP 0x1 ;  /* 0x000000040000795c */ /* 0x000fea0000300000 */
.L_x_203:
[----:B------:R-:W-:Y:S05]  /*d7c0*/  BSYNC.RECONVERGENT B0 ;  /* 0x0000000000007941 */ /* 0x000fea0003800200 */
.L_x_202:
[----:B------:R-:W5:Y:S01]  /*d7d0*/  LDL R0, [R1+0x68] ;  /* 0x0000680001007983 */ /* 0x000f620000100800 */
[----:B------:R-:W-:Y:S01]  /*d7e0*/  BSSY B0, `(.L_x_204) ;  /* 0x0000004000007945 */ /* 0x000fe20003800000 */
[----:B-----5:R-:W-:Y:S04]  /*d7f0*/  SHF.L.U32 R0, R0, 0x1f, RZ ;  /* 0x0000001f00007819 */ /* 0x020fe800000006ff */
[----:B------:R-:W5:Y:S02]  /*d800*/  SYNCS.PHASECHK.TRANS64.TRYWAIT P1, [R72+URZ+0x1f860], R0 ;  /* 0x01f86000480075a7 */ /* 0x000f6400080211ff */
[----:B-----5:R-:W-:Y:S05]  /*d810*/  @!P1 BRA `(.L_x_205) ;  /* 0x00000040004c9947 */ /* 0x020fea0003800000 */
.L_x_296:
[----:B------:R-:W-:Y:S05]  /*d820*/  BSYNC B0 ;  /* 0x0000000000007941 */ /* 0x000fea0003800000 */
.L_x_204:
[----:B------:R-:W-:Y:S04]  /*d830*/  BSSY.RECONVERGENT B0, `(.L_x_206) ;  /* 0x0000003000007945 */ /* 0x000fe80003800200 */
[----:B------:R-:W-:Y:S05]  /*d840*/  @!P0 BRA `(.L_x_207) ;  /* 0x0000000000048947 */ /* 0x000fea0003800000 */
[----:B------:R-:W-:Y:S05]  /*d850*/  BPT.TRAP 0x1 ;  /* 0x000000040000795c */ /* 0x000fea0000300000 */
.L_x_207:
[----:B------:R-:W-:Y:S05]  /*d860*/  BSYNC.RECONVERGENT B0 ;  /* 0x0000000000007941 */ /* 0x000fea0003800200 */
.L_x_206:
[----:B------:R-:W-:Y:S01]  /*d870*/  MOV R0, 0x400 ;  /* 0x0000040000007802 */ /* 0x000fe20000000f00 */
[----:B------:R-:W5:Y:S01]  /*d880*/  LDL R2, [R1+0x64] ;  /* 0x0000640001027983 */ /* 0x000f620000100800 */
[--C-:B------:R-:W-:Y:S01]  /*d890*/  SHF.R.U32.HI R16, RZ, 0x3, R74.reuse ;  /* 0x00000003ff107819 */ /* 0x100fe2000001164a */
[----:B------:R-:W-:Y:S01]  /*d8a0*/  BSSY B0, `(.L_x_208) ;  /* 0x000000f000007945 */ /* 0x000fe20003800000 */
[----:B------:R-:W-:Y:S01]  /*d8b0*/  SHF.R.U32.HI R17, RZ, 0x5, R74 ;  /* 0x00000005ff117819 */ /* 0x000fe2000001164a */
[----:B------:R-:W1:Y:S03]  /*d8c0*/  S2R R3, SR_CgaCtaId ;  /* 0x0000000000037919 */ /* 0x000e660000008800 */
[----:B------:R-:W-:Y:S02]  /*d8d0*/  LOP3.LUT R17, R17, 0x3, RZ, 0xc0, !PT ;  /* 0x0000000311117812 */ /* 0x000fe400078ec0ff */
[----:B-----5:R-:W-:Y:S02]  /*d8e0*/  SHF.L.U32 R2, R2, 0x1f, RZ ;  /* 0x0000001f02027819 */ /* 0x020fe400000006ff */
[----:B-1----:R-:W-:Y:S01]  /*d8f0*/  LEA R3, R3, R0, 0x18 ;  /* 0x0000000003037211 */ /* 0x002fe200078ec0ff */
[----:B------:R-:W-:Y:S03]  /*d900*/  IMAD.U32 R0, R74, 0x10000, RZ ;  /* 0x000100004a007824 */ /* 0x000fe600078e00ff */
[----:B------:R-:W1:Y:S02]  /*d910*/  SYNCS.PHASECHK.TRANS64.TRYWAIT P1, [R3+URZ+0x1f898], R2 ;  /* 0x01f89802030075a7 */ /* 0x000e6400080211ff */
[----:B------:R-:W-:Y:S04]  /*d920*/  LOP3.LUT R16, R0, 0xe0, R16, 0xfe, !PT ;  /* 0x000000e000107812 */ /* 0x000fe800078efe10 */
[----:B------:R-:W-:Y:S05]  /*d930*/  LOP3.LUT R16, R16, 0x6000f0, RZ, 0xc0, !PT ;  /* 0x006000f010107812 */ /* 0x000fea00078ec0ff */
[----:B------:R-:W-:Y:S05]  /*d940*/  VIADD R0, R16, 0xffffff80 ;  /* 0xffffff8010007836 */ /* 0x000fea0000000000 */
[----:B------:R-:W-:Y:S04]  /*d950*/  SHF.R.U32.HI R0, RZ, 0x15, R0 ;  /* 0x00000015ff007819 */ /* 0x000fe80000011600 */
[----:B------:R-:W-:Y:S01]  /*d960*/  ISETP.NE.AND P0, PT, R17, R0, PT ;  /* 0x000000001100720c */ /* 0x000fe20003f05270 */
[----:B------:R-:W-:Y:S01]  /*d970*/  @!UPT UIADD3 URZ, UPT, UPT, URZ, URZ, URZ ;  /* 0x000000fffffff290 */ /* 0x000fe2000fffe0ff */
[----:B-1----:R-:W-:Y:S11]  /*d980*/  @!P1 BRA `(.L_x_209) ;  /* 0x0000004000049947 */ /* 0x002ff60003800000 */
.L_x_297:
[----:B------:R-:W-:Y:S05]  /*d990*/  BSYNC B0 ;  /* 0x0000000000007941 */ /* 0x000fea0003800000 */
.L_x_208:
[----:B------:R-:W-:Y:S05]  /*d9a0*/  @!P0 BRA `(.L_x_210) ;  /* 0x0000000000408947 */ /* 0x000fea0003800000 */
[----:B------:R-:W1:Y:S01]  /*d9b0*/  LDCU.64 UR8, c[0x4][0x80] ;  /* 0x01001000ff0877ac */ /* 0x000e620008000a00 */
[----:B------:R-:W-:Y:S01]  /*d9c0*/  MOV R3, 0x0 ;  /* 0x0000000000037802 */ /* 0x000fe20000000f00 */
[----:B--2---:R-:W-:Y:S02]  /*d9d0*/  HFMA2 R12, -RZ, RZ, 0, 5.9604644775390625e-08 ;  /* 0x00000001ff0c7431 */ /* 0x004fe400000001ff */
[----:B----4-:R-:W-:Y:S02]  /*d9e0*/  IMAD.MOV.U32 R8, RZ, RZ, 0x192 ;  /* 0x00000192ff087424 */ /* 0x010fe400078e00ff */
[----:B------:R-:W-:Y:S01]  /*d9f0*/  IMAD.MOV.U32 R13, RZ, RZ, RZ ;  /* 0x000000ffff0d7224 */ /* 0x000fe200078e00ff */
[----:B------:R-:W2:Y:S01]  /*da00*/  LDCU.64 UR6, c[0x4][0x88] ;  /* 0x01001100ff0677ac */ /* 0x000ea20008000a00 */
[----:B------:R-:W4:Y:S01]  /*da10*/  LDC.64 R2, c[0x4][R3] ;  /* 0x0100000003027b82 */ /* 0x000f220000000a00 */
[----:B------:R-:W5:Y:S01]  /*da20*/  LDCU.64 UR4, c[0x4][0x8] ;  /* 0x01000100ff0477ac */ /* 0x000f620008000a00 */
[----:B-1----:R-:W-:Y:S01]  /*da30*/  MOV R5, UR9 ;  /* 0x0000000900057c02 */ /* 0x002fe20008000f00 */
[----:B------:R-:W-:Y:S01]  /*da40*/  IMAD.U32 R4, RZ, RZ, UR8 ;  /* 0x00000008ff047e24 */ /* 0x000fe2000f8e00ff */
[----:B--2---:R-:W-:Y:S01]  /*da50*/  MOV R7, UR7 ;  /* 0x0000000700077c02 */ /* 0x004fe20008000f00 */
[----:B------:R-:W-:Y:S01]  /*da60*/  IMAD.U32 R6, RZ, RZ, UR6 ;  /* 0x00000006ff067e24 */ /* 0x000fe2000f8e00ff */
[----:B-----5:R-:W-:Y:S01]  /*da70*/  MOV R11, UR5 ;  /* 0x00000005000b7c02 */ /* 0x020fe20008000f00 */
[----:B------:R-:W-:Y:S02]  /*da80*/  IMAD.U32 R10, RZ, RZ, UR4 ;  /* 0x00000004ff0a7e24 */ /* 0x000fe4000f8e00ff */
[----:B------:R-:W-:Y:S07]  /*da90*/  LEPC R20, `(.L_x_210) ;  /* 0x000000001014794e */ /* 0x000fee0000000000 */
[----:B---34-:R-:W-:Y:S05]  /*daa0*/  CALL.ABS.NOINC R2 ;  /* 0x0000000002007343 */ /* 0x018fea0003c00000 */
.L_x_210:
[----:B------:R-:W-:Y:S05]  /*dab0*/  WARPSYNC.ALL ;  /* 0x0000000000007948 */ /* 0x000fea0003800000 */
[C---:B------:R-:W-:Y:S01]  /*dac0*/  R2UR UR4, R16.reuse ;  /* 0x00000000100472ca */ /* 0x040fe200000e0000 */
[----:B------:R-:W-:Y:S05]  /*dad0*/  VIADD R0, R16, 0xffffffa0 ;  /* 0xffffffa010007836 */ /* 0x000fea0000000000 */
[----:B------:R-:W-:Y:S04]  /*dae0*/  SHF.R.U32.HI R0, RZ, 0x15, R0 ;  /* 0x00000015ff007819 */ /* 0x000fe80000011600 */
[----:B------:R-:W-:Y:S03]  /*daf0*/  ISETP.NE.AND P0, PT, R17, R0, PT ;  /* 0x000000001100720c */ /* 0x000fe60003f05270 */
[----:B------:R-:W1:Y:S10]  /*db00*/  LDTM.x16 R56, tmem[UR4+-0x80] ;  /* 0xffff8004003879ee */ /* 0x000e74000824ff00 */
[----:B-1----:R-:W-:Y:S05]  /*db10*/  @!P0 BRA `(.L_x_211) ;  /* 0x0000000000408947 */ /* 0x002fea0003800000 */
        /* <DEDUP_REMOVED lines=16> */
.L_x_211:
[----:B------:R-:W-:Y:S05]  /*dc20*/  WARPSYNC.ALL ;  /* 0x0000000000007948 */ /* 0x000fea0003800000 */
[C---:B------:R-:W-:Y:S01]  /*dc30*/  R2UR UR4, R16.reuse ;  /* 0x00000000100472ca */ /* 0x040fe200000e0000 */
[----:B------:R-:W-:Y:S05]  /*dc40*/  VIADD R0, R16, 0xffffffc0 ;  /* 0xffffffc010007836 */ /* 0x000fea0000000000 */
[----:B------:R-:W-:Y:S04]  /*dc50*/  SHF.R.U32.HI R0, RZ, 0x15, R0 ;  /* 0x00000015ff007819 */ /* 0x000fe80000011600 */
[----:B------:R-:W-:Y:S03]  /*dc60*/  ISETP.NE.AND P0, PT, R17, R0, PT ;  /* 0x000000001100720c */ /* 0x000fe60003f05270 */
[----:B--23--:R-:W1:Y:S10]  /*dc70*/  LDTM.x16 R40, tmem[UR4+-0x60] ;  /* 0xffffa004002879ee */ /* 0x00ce74000824ff00 */
[----:B-1----:R-:W-:Y:S05]  /*dc80*/  @!P0 BRA `(.L_x_212) ;  /* 0x0000000000408947 */ /* 0x002fea0003800000 */
        /* <DEDUP_REMOVED lines=16> */
.L_x_212:
[----:B------:R-:W-:Y:S05]  /*dd90*/  WARPSYNC.ALL ;  /* 0x0000000000007948 */ /* 0x000fea0003800000 */
[C---:B------:R-:W-:Y:S01]  /*dda0*/  R2UR UR4, R16.reuse ;  /* 0x00000000100472ca */ /* 0x040fe200000e0000 */
[----:B------:R-:W-:Y:S05]  /*ddb0*/  VIADD R0, R16, 0xffffffe0 ;  /* 0xffffffe010007836 */ /* 0x000fea0000000000 */
[----:B------:R-:W-:Y:S04]  /*ddc0*/  SHF.R.U32.HI R0, RZ, 0x15, R0 ;  /* 0x00000015ff007819 */ /* 0x000fe80000011600 */
[----:B------:R-:W-:Y:S03]  /*ddd0*/  ISETP.NE.AND P0, PT, R17, R0, PT ;  /* 0x000000001100720c */ /* 0x000fe60003f05270 */
[----:B----4-:R-:W1:Y:S10]  /*dde0*/  LDTM.x16 R24, tmem[UR4+-0x40] ;  /* 0xffffc004001879ee */ /* 0x010e74000824ff00 */
[----:B-1----:R-:W-:Y:S05]  /*ddf0*/  @!P0 BRA `(.L_x_213) ;  /* 0x0000000000408947 */ /* 0x002fea0003800000 */
[----:B------:R-:W1:Y:S01]  /*de00*/  LDCU.64 UR8, c[0x4][0x80] ;  /* 0x01001000ff0877ac */ /* 0x000e620008000a00 */
[----:B------:R-:W-:Y:S01]  /*de10*/  MOV R3, 0x0 ;  /* 0x0000000000037802 */ /* 0x000fe20000000f00 */
[----:B------:R-:W-:Y:S02]  /*de20*/  HFMA2 R12, -RZ, RZ, 0, 5.9604644775390625e-08 ;  /* 0x00000001ff0c7431 */ /* 0x000fe400000001ff */
        /* <DEDUP_REMOVED lines=13> */
.L_x_213:
[----:B------:R-:W2:Y:S01]  /*df00*/  LDL R2, [R1+0x6c] ;  /* 0x00006c0001027983 */ /* 0x000ea20000100800 */
[----:B------:R-:W-:Y:S01]  /*df10*/  IMAD.MOV.U32 R0, RZ, RZ, 0x33334444 ;  /* 0x33334444ff007424 */ /* 0x000fe200078e00ff */
[----:B------:R-:W-:Y:S05]  /*df20*/  WARPSYNC.ALL ;  /* 0x0000000000007948 */ /* 0x000fea0003800000 */
[----:B------:R-:W1:Y:S02]  /*df30*/  S2R R111, SR_TID.X ;  /* 0x00000000006f7919 */ /* 0x000e640000002100 */
[----:B-1----:R-:W-:Y:S01]  /*df40*/  SHF.R.U32.HI R3, RZ, 0x3, R111 ;  /* 0x00000003ff037819 */ /* 0x002fe2000001166f */
[----:B--2---:R-:W-:Y:S02]  /*df50*/  IMAD.SHL.U32 R108, R2, 0x4, RZ ;  /* 0x00000004026c7824 */ /* 0x004fe400078e00ff */
[----:B------:R-:W-:Y:S03]  /*df60*/  IMAD.U32 R2, R111, 0x10000, RZ ;  /* 0x000100006f027824 */ /* 0x000fe600078e00ff */
[----:B------:R-:W-:Y:S04]  /*df70*/  SHF.R.U64 R0, R0, R108, 0x123333 ;  /* 0x0012333300007419 */ /* 0x000fe8000000126c */
[----:B------:R-:W-:Y:S02]  /*df80*/  LOP3.LUT R109, R0, 0x7, RZ, 0xc0, !PT ;  /* 0x00000007006d7812 */ /* 0x000fe400078ec0ff */
[----:B------:R-:W-:Y:S02]  /*df90*/  LOP3.LUT R0, R2, 0x600010, R3, 0xc8, !PT ;  /* 0x0060001002007812 */ /* 0x000fe400078ec803 */
[----:B------:R-:W-:Y:S02]  /*dfa0*/  ISETP.NE.AND P0, PT, R109, 0x3, PT ;  /* 0x000000036d00780c */ /* 0x000fe40003f05270 */
[----:B------:R-:W-:Y:S02]  /*dfb0*/  LOP3.LUT R0, R0, 0xc0, RZ, 0xfc, !PT ;  /* 0x000000c000007812 */ /* 0x000fe400078efcff */
[----:B------:R-:W-:Y:S01]  /*dfc0*/  SHF.R.U32.HI R110, RZ, 0x1, R111 ;  /* 0x00000001ff6e7819 */ /* 0x000fe2000001166f */
[----:B------:R-:W1:Y:S01]  /*dfd0*/  S2UR UR38, SR_CgaCtaId ;  /* 0x00000000002679c3 */ /* 0x000e620000008800 */
[----:B------:R-:W-:Y:S02]  /*dfe0*/  UMOV UR4, 0x400 ;  /* 0x0000040000047882 */ /* 0x000fe40000000000 */
[----:B------:R-:W-:Y:S01]  /*dff0*/  LOP3.LUT R110, R110, 0x40, RZ, 0xc0, !PT ;  /* 0x000000406e6e7812 */ /* 0x000fe200078ec0ff */
[----:B-1----:R-:W-:Y:S01]  /*e000*/  ULEA UR37, UR38, UR4, 0x18 ;  /* 0x0000000426257291 */ /* 0x002fe2000f8ec0ff */
[----:B------:R-:W-:Y:S08]  /*e010*/  R2UR UR4, R0 ;  /* 0x00000000000472ca */ /* 0x000ff000000e0000 */
[----:B------:R-:W1:Y:S06]  /*e020*/  LDS.128 R4, [R110+UR37+0x1f200] ;  /* 0x01f200256e047984 */ /* 0x000e6c0008000c00 */
[----:B------:R-:W-:Y:S06]  /*e030*/  LDS.128 R8, [R110+UR37+0x1f230] ;  /* 0x01f230256e087984 */ /* 0x000fec0008000c00 */
[----:B------:R-:W-:Y:S01]  /*e040*/  LDS.128 R16, [R110+UR37+0x1f280] ;  /* 0x01f280256e107984 */ /* 0x000fe20008000c00 */
[----:B-1----:R-:W-:Y:S02]  /*e050*/  FADD2 R56, R56.F32x2.HI_LO, R4.F32x2.HI_LO ;  /* 0x000000043838724b */ /* 0x002fe40000000000 */
[----:B------:R-:W-:Y:S03]  /*e060*/  FADD2 R58, R58.F32x2.HI_LO, R6.F32x2.HI_LO ;  /* 0x000000063a3a724b */ /* 0x000fe60000000000 */
[----:B------:R-:W1:Y:S01]  /*e070*/  LDS.128 R4, [R110+UR37+0x1f210] ;  /* 0x01f210256e047984 */ /* 0x000e620008000c00 */
[----:B------:R-:W-:Y:S02]  /*e080*/  FMUL2 R72, R56.F32x2.HI_LO, R102.F32x2.HI_LO ;  /* 0x000000663848724a */ /* 0x000fe40000000000 */
[----:B------:R-:W-:Y:S05]  /*e090*/  FMUL2 R58, R58.F32x2.HI_LO, R100.F32x2.HI_LO ;  /* 0x000000643a3a724a */ /* 0x000fea0000000000 */
[----:B------:R-:W-:Y:S04]  /*e0a0*/  F2FP.F16.F32.PACK_AB R0, R59, R58 ;  /* 0x0000003a3b00723e */ /* 0x000fe800000000ff */
[----:B------:R-:W-:Y:S01]  /*e0b0*/  PRMT R102, R0, 0x7632, R102 ;  /* 0x0000763200667816 */ /* 0x000fe20000000066 */
[----:B-1----:R-:W-:Y:S02]  /*e0c0*/  FADD2 R60, R60.F32x2.HI_LO, R4.F32x2.HI_LO ;  /* 0x000000043c3c724b */ /* 0x002fe40000000000 */
[----:B------:R-:W-:Y:S02]  /*e0d0*/  FADD2 R62, R62.F32x2.HI_LO, R6.F32x2.HI_LO ;  /* 0x000000063e3e724b */ /* 0x000fe40000000000 */
[----:B------:R-:W1:Y:S01]  /*e0e0*/  LDS.128 R4, [R110+UR37+0x1f220] ;  /* 0x01f220256e047984 */ /* 0x000e620008000c00 */
[----:B------:R-:W-:Y:S02]  /*e0f0*/  FMUL2 R20, R60.F32x2.HI_LO, R104.F32x2.HI_LO ;  /* 0x000000683c14724a */ /* 0x000fe40000000000 */
[----:B------:R-:W-:Y:S03]  /*e100*/  FMUL2 R56, R62.F32x2.HI_LO, R98.F32x2.HI_LO ;  /* 0x000000623e38724a */ /* 0x000fe60000000000 */
[----:B------:R-:W2:Y:S06]  /*e110*/  LDL.LU.64 R104, [R1+0x10] ;  /* 0x0000100001687983 */ /* 0x000eac0000300a00 */
[----:B------:R-:W3:Y:S01]  /*e120*/  LDS.128 R60, [R110+UR37+0x1f290] ;  /* 0x01f290256e3c7984 */ /* 0x000ee20008000c00 */
[----:B-1----:R-:W-:Y:S02]  /*e130*/  FADD2 R4, R64.F32x2.HI_LO, R4.F32x2.HI_LO ;  /* 0x000000044004724b */ /* 0x002fe40000000000 */
[----:B------:R-:W-:Y:S02]  /*e140*/  FADD2 R2, R66.F32x2.HI_LO, R6.F32x2.HI_LO ;  /* 0x000000064202724b */ /* 0x000fe40000000000 */
[----:B------:R-:W-:Y:S01]  /*e150*/  FMUL2 R14, R4.F32x2.HI_LO, R96.F32x2.HI_LO ;  /* 0x00000060040e724a */ /* 0x000fe20000000000 */
[----:B------:R-:W-:Y:S01]  /*e160*/  PRMT R97, R0, 0x7610, R97 ;  /* 0x0000761000617816 */ /* 0x000fe20000000061 */
[----:B------:R-:W-:Y:S01]  /*e170*/  FADD2 R4, R70.F32x2.HI_LO, R10.F32x2.HI_LO ;  /* 0x0000000a4604724b */ /* 0x000fe20000000000 */
[----:B------:R-:W-:Y:S01]  /*e180*/  F2FP.F16.F32.PACK_AB R0, R57, R56 ;  /* 0x000000383900723e */ /* 0x000fe200000000ff */
[----:B------:R-:W-:Y:S01]  /*e190*/  FADD2 R6, R68.F32x2.HI_LO, R8.F32x2.HI_LO ;  /* 0x000000084406724b */ /* 0x000fe20000000000 */
[----:B------:R-:W1:Y:S01]  /*e1a0*/  LDS.128 R64, [R110+UR37+0x1f2a0] ;  /* 0x01f2a0256e407984 */ /* 0x000e620008000c00 */
[----:B------:R-:W-:Y:S01]  /*e1b0*/  FMUL2 R10, R4.F32x2.HI_LO, R90.F32x2.HI_LO ;  /* 0x0000005a040a724a */ /* 0x000fe20000000000 */
[----:B------:R-:W-:Y:S01]  /*e1c0*/  PRMT R101, R0, 0x7632, R101 ;  /* 0x0000763200657816 */ /* 0x000fe20000000065 */
[----:B------:R-:W-:Y:S02]  /*e1d0*/  FADD2 R4, R40.F32x2.HI_LO, R16.F32x2.HI_LO ;  /* 0x000000102804724b */ /* 0x000fe40000000000 */
[----:B------:R-:W-:Y:S01]  /*e1e0*/  FMUL2 R12, R2.F32x2.HI_LO, R94.F32x2.HI_LO ;  /* 0x0000005e020c724a */ /* 0x000fe20000000000 */
[----:B------:R-:W-:Y:S01]  /*e1f0*/  F2FP.F16.F32.PACK_AB R2, R73, R72 ;  /* 0x000000484902723e */ /* 0x000fe200000000ff */
[----:B------:R-:W-:Y:S01]  /*e200*/  FMUL2 R8, R4.F32x2.HI_LO, R106.F32x2.HI_LO ;  /* 0x0000006a0408724a */ /* 0x000fe20000000000 */
[----:B------:R-:W-:Y:S01]  /*e210*/  PRMT R94, R0, 0x7610, R94 ;  /* 0x00007610005e7816 */ /* 0x000fe2000000005e */
[----:B------:R-:W4:Y:S01]  /*e220*/  LDL.LU.64 R106, [R1+0x8] ;  /* 0x00000800016a7983 */ /* 0x000f220000300a00 */
[----:B------:R-:W-:Y:S01]  /*e230*/  PRMT R95, R2, 0x7632, R95 ;  /* 0x00007632025f7816 */ /* 0x000fe2000000005f */
[----:B------:R-:W-:Y:S01]  /*e240*/  FMUL2 R6, R6.F32x2.HI_LO, R92.F32x2.HI_LO ;  /* 0x0000005c0606724a */ /* 0x000fe20000000000 */
[----:B------:R-:W-:Y:S03]  /*e250*/  PRMT R98, R2, 0x7610, R98 ;  /* 0x0000761002627816 */ /* 0x000fe60000000062 */
[----:B------:R-:W5:Y:S01]  /*e260*/  LDS.128 R56, [R110+UR37+0x1f2b0] ;  /* 0x01f2b0256e387984 */ /* 0x000f620008000c00 */
[----:B------:R-:W-:Y:S01]  /*e270*/  F2FP.F16.F32.PACK_AB R2, R21, R20 ;  /* 0x000000141502723e */ /* 0x000fe200000000ff */
[----:B---3--:R-:W-:Y:S01]  /*e280*/  FADD2 R4, R44.F32x2.HI_LO, R60.F32x2.HI_LO ;  /* 0x0000003c2c04724b */ /* 0x008fe20000000000 */
[----:B------:R-:W-:Y:S02]  /*e290*/  F2FP.F16.F32.PACK_AB R0, R13, R12 ;  /* 0x0000000c0d00723e */ /* 0x000fe400000000ff */
[C---:B------:R-:W-:Y:S02]  /*e2a0*/  PRMT R91, R2.reuse, 0x7632, R91 ;  /* 0x00007632025b7816 */ /* 0x040fe4000000005b */
[----:B------:R-:W-:Y:S02]  /*e2b0*/  PRMT R96, R2, 0x7610, R96 ;  /* 0x0000761002607816 */ /* 0x000fe40000000060 */
[----:B------:R-:W-:Y:S02]  /*e2c0*/  F2FP.F16.F32.PACK_AB R2, R15, R14 ;  /* 0x0000000e0f02723e */ /* 0x000fe400000000ff */
[----:B------:R-:W-:Y:S02]  /*e2d0*/  PRMT R100, R0, 0x7632, R100 ;  /* 0x0000763200647816 */ /* 0x000fe40000000064 */
[C---:B------:R-:W-:Y:S02]  /*e2e0*/  PRMT R90, R2.reuse, 0x7632, R90 ;  /* 0x00007632025a7816 */ /* 0x040fe4000000005a */
[----:B------:R-:W-:Y:S01]  /*e2f0*/  PRMT R93, R2, 0x7610, R93 ;  /* 0x00007610025d7816 */ /* 0x000fe2000000005d */
[----:B------:R-:W-:Y:S01]  /*e300*/  FADD2 R2, R42.F32x2.HI_LO, R18.F32x2.HI_LO ;  /* 0x000000122a02724b */ /* 0x000fe20000000000 */
[----:B------:R-:W-:Y:S01]  /*e310*/  PRMT R92, R0, 0x7610, R92 ;  /* 0x00007610005c7816 */ /* 0x000fe2000000005c */
[----:B------:R-:W3:Y:S01]  /*e320*/  LDS.128 R40, [R110+UR37+0x1f300] ;  /* 0x01f300256e287984 */ /* 0x000ee20008000c00 */
[----:B------:R-:W-:Y:S01]  /*e330*/  F2FP.F16.F32.PACK_AB R6, R7, R6 ;  /* 0x000000060706723e */ /* 0x000fe200000000ff */
[----:B------:R-:W-:Y:S01]  /*e340*/  FMUL2 R14, R2.F32x2.HI_LO, R88.F32x2.HI_LO ;  /* 0x00000058020e724a */ /* 0x000fe20000000000 */
[----:B------:R-:W-:Y:S01]  /*e350*/  F2FP.F16.F32.PACK_AB R0, R11, R10 ;  /* 0x0000000a0b00723e */ /* 0x000fe200000000ff */
[----:B------:R-:W-:Y:S01]  /*e360*/  FADD2 R2, R46.F32x2.HI_LO, R62.F32x2.HI_LO ;  /* 0x0000003e2e02724b */ /* 0x000fe20000000000 */
[C---:B------:R-:W-:Y:S01]  /*e370*/  PRMT R85, R6.reuse, 0x7632, R85 ;  /* 0x0000763206557816 */ /* 0x040fe20000000055 */
[----:B------:R-:W3:Y:S01]  /*e380*/  LDS.128 R16, [R110+UR37+0x1f310] ;  /* 0x01f310256e107984 */ /* 0x000ee20008000c00 */
[----:B------:R-:W-:Y:S01]  /*e390*/  PRMT R89, R6, 0x7610, R89 ;  /* 0x0000761006597816 */ /* 0x000fe20000000059 */
[----:B------:R-:W-:Y:S01]  /*e3a0*/  FMUL2 R10, R4.F32x2.HI_LO, R82.F32x2.HI_LO ;  /* 0x00000052040a724a */ /* 0x000fe20000000000 */
[----:B------:R-:W-:Y:S01]  /*e3b0*/  PRMT R99, R0, 0x7632, R99 ;  /* 0x0000763200637816 */ /* 0x000fe20000000063 */
[----:B------:R-:W-:Y:S01]  /*e3c0*/  FMUL2 R12, R2.F32x2.HI_LO, R80.F32x2.HI_LO ;  /* 0x00000050020c724a */ /* 0x000fe20000000000 */
[----:B------:R-:W-:Y:S01]  /*e3d0*/  PRMT R88, R0, 0x7610, R88 ;  /* 0x0000761000587816 */ /* 0x000fe20000000058 */
[----:B-1----:R-:W-:Y:S01]  /*e3e0*/  FADD2 R4, R48.F32x2.HI_LO, R64.F32x2.HI_LO ;  /* 0x000000403004724b */ /* 0x002fe20000000000 */
[----:B------:R-:W-:Y:S01]  /*e3f0*/  F2FP.F16.F32.PACK_AB R6, R9, R8 ;  /* 0x000000080906723e */ /* 0x000fe200000000ff */
[----:B------:R-:W-:Y:S01]  /*e400*/  FADD2 R2, R50.F32x2.HI_LO, R66.F32x2.HI_LO ;  /* 0x000000423202724b */ /* 0x000fe20000000000 */
[----:B------:R-:W-:Y:S01]  /*e410*/  F2FP.F16.F32.PACK_AB R0, R15, R14 ;  /* 0x0000000e0f00723e */ /* 0x000fe200000000ff */
[----:B------:R-:W1:Y:S01]  /*e420*/  LDS.128 R60, [R110+UR37+0x1f320] ;  /* 0x01f320256e3c7984 */ /* 0x000e620008000c00 */
[----:B------:R-:W-:Y:S01]  /*e430*/  PRMT R80, R6, 0x7632, R80 ;  /* 0x0000763206507816 */ /* 0x000fe20000000050 */
[----:B------:R-:W-:Y:S01]  /*e440*/  FMUL2 R14, R2.F32x2.HI_LO, R76.F32x2.HI_LO ;  /* 0x0000004c020e724a */ /* 0x000fe20000000000 */
[----:B------:R-:W-:Y:S01]  /*e450*/  PRMT R83, R0, 0x7632, R83 ;  /* 0x0000763200537816 */ /* 0x000fe20000000053 */
[----:B------:R-:W-:Y:S01]  /*e460*/  FMUL2 R8, R4.F32x2.HI_LO, R78.F32x2.HI_LO ;  /* 0x0000004e0408724a */ /* 0x000fe20000000000 */
[----:B------:R-:W-:Y:S01]  /*e470*/  PRMT R81, R0, 0x7610, R81 ;  /* 0x0000761000517816 */ /* 0x000fe20000000051 */
[----:B-----5:R-:W-:Y:S01]  /*e480*/  FADD2 R4, R52.F32x2.HI_LO, R56.F32x2.HI_LO ;  /* 0x000000383404724b */ /* 0x020fe20000000000 */
[----:B------:R-:W-:Y:S01]  /*e490*/  F2FP.F16.F32.PACK_AB R0, R13, R12 ;  /* 0x0000000c0d00723e */ /* 0x000fe200000000ff */
[----:B------:R-:W-:Y:S01]  /*e4a0*/  FADD2 R2, R54.F32x2.HI_LO, R58.F32x2.HI_LO ;  /* 0x0000003a3602724b */ /* 0x000fe20000000000 */
[----:B------:R-:W-:Y:S01]  /*e4b0*/  PRMT R82, R6, 0x7610, R82 ;  /* 0x0000761006527816 */ /* 0x000fe20000000052 */
[----:B------:R-:W5:Y:S01]  /*e4c0*/  LDS.128 R52, [R110+UR37+0x1f330] ;  /* 0x01f330256e347984 */ /* 0x000f620008000c00 */
[----:B------:R-:W-:Y:S01]  /*e4d0*/  F2FP.F16.F32.PACK_AB R6, R11, R10 ;  /* 0x0000000a0b06723e */ /* 0x000fe200000000ff */
[----:B------:R-:W-:Y:S01]  /*e4e0*/  FMUL2 R12, R4.F32x2.HI_LO, R114.F32x2.HI_LO ;  /* 0x00000072040c724a */ /* 0x000fe20000000000 */
[----:B------:R-:W-:Y:S01]  /*e4f0*/  PRMT R78, R0, 0x7632, R78 ;  /* 0x00007632004e7816 */ /* 0x000fe2000000004e */
[----:B------:R-:W-:Y:S01]  /*e500*/  FMUL2 R10, R2.F32x2.HI_LO, R112.F32x2.HI_LO ;  /* 0x00000070020a724a */ /* 0x000fe20000000000 */
[----:B------:R-:W-:Y:S01]  /*e510*/  PRMT R71, R6, 0x7632, R71 ;  /* 0x0000763206477816 */ /* 0x000fe20000000047 */
[----:B------:R-:W2:Y:S01]  /*e520*/  LDL.LU.64 R114, [R1+0x18] ;  /* 0x0000180001727983 */ /* 0x000ea20000300a00 */
[----:B------:R-:W-:Y:S02]  /*e530*/  PRMT R74, R0, 0x7610, R74 ;  /* 0x00007610004a7816 */ /* 0x000fe4000000004a */
[----:B------:R-:W-:Y:S03]  /*e540*/  PRMT R75, R6, 0x7610, R75 ;  /* 0x00007610064b7816 */ /* 0x000fe6000000004b */
[----:B------:R-:W5:Y:S01]  /*e550*/  LDS.128 R48, [R110+UR37+0x1f380] ;  /* 0x01f380256e307984 */ /* 0x000f620008000c00 */
[----:B------:R-:W-:Y:S02]  /*e560*/  F2FP.F16.F32.PACK_AB R0, R15, R14 ;  /* 0x0000000e0f00723e */ /* 0x000fe400000000ff */
[----:B------:R-:W-:Y:S01]  /*e570*/  F2FP.F16.F32.PACK_AB R6, R9, R8 ;  /* 0x000000080906723e */ /* 0x000fe200000000ff */
[----:B---3--:R-:W-:Y:S01]  /*e580*/  FADD2 R4, R24.F32x2.HI_LO, R40.F32x2.HI_LO ;  /* 0x000000281804724b */ /* 0x008fe20000000000 */
[----:B------:R-:W-:Y:S01]  /*e590*/  PRMT R77, R0, 0x7632, R77 ;  /* 0x00007632004d7816 */ /* 0x000fe2000000004d */
[----:B------:R-:W-:Y:S01]  /*e5a0*/  FADD2 R2, R26.F32x2.HI_LO, R42.F32x2.HI_LO ;  /* 0x0000002a1a02724b */ /* 0x000fe20000000000 */
[----:B------:R-:W-:Y:S01]  /*e5b0*/  PRMT R67, R6, 0x7632, R67 ;  /* 0x0000763206437816 */ /* 0x000fe20000000043 */
[----:B------:R-:W3:Y:S01]  /*e5c0*/  LDS.128 R44, [R110+UR37+0x1f390] ;  /* 0x01f390256e2c7984 */ /* 0x000ee20008000c00 */
[----:B------:R-:W-:Y:S01]  /*e5d0*/  PRMT R70, R0, 0x7610, R70 ;  /* 0x0000761000467816 */ /* 0x000fe20000000046 */
[----:B------:R-:W-:Y:S01]  /*e5e0*/  FMUL2 R8, R4.F32x2.HI_LO, R118.F32x2.HI_LO ;  /* 0x000000760408724a */ /* 0x000fe20000000000 */
[----:B------:R-:W-:Y:S01]  /*e5f0*/  PRMT R72, R6, 0x7610, R72 ;  /* 0x0000761006487816 */ /* 0x000fe20000000048 */
[----:B------:R-:W-:Y:S01]  /*e600*/  FADD2 R4, R28.F32x2.HI_LO, R16.F32x2.HI_LO ;  /* 0x000000101c04724b */ /* 0x000fe20000000000 */
[----:B------:R-:W-:Y:S01]  /*e610*/  F2FP.F16.F32.PACK_AB R0, R11, R10 ;  /* 0x0000000a0b00723e */ /* 0x000fe200000000ff */
[----:B------:R-:W-:Y:S01]  /*e620*/  FMUL2 R20, R2.F32x2.HI_LO, R116.F32x2.HI_LO ;  /* 0x000000740214724a */ /* 0x000fe20000000000 */
[----:B------:R-:W-:Y:S01]  /*e630*/  F2FP.F16.F32.PACK_AB R24, R9, R8 ;  /* 0x000000080918723e */ /* 0x000fe200000000ff */
[----:B------:R-:W3:Y:S01]  /*e640*/  LDL.LU.64 R118, [R1+0x20] ;  /* 0x0000200001767983 */ /* 0x000ee20000300a00 */
[----:B------:R-:W-:Y:S01]  /*e650*/  PRMT R76, R0, 0x7632, R76 ;  /* 0x00007632004c7816 */ /* 0x000fe2000000004c */
[----:B------:R-:W-:Y:S01]  /*e660*/  FMUL2 R28, R4.F32x2.HI_LO, R122.F32x2.HI_LO ;  /* 0x0000007a041c724a */ /* 0x000fe20000000000 */
[----:B------:R-:W-:Y:S03]  /*e670*/  PRMT R59, R24, 0x7632, R59 ;  /* 0x00007632183b7816 */ /* 0x000fe6000000003b */
[----:B------:R-:W3:Y:S01]  /*e680*/  LDS.128 R40, [R110+UR37+0x1f3a0] ;  /* 0x01f3a0256e287984 */ /* 0x000ee20008000c00 */
[----:B------:R-:W-:Y:S01]  /*e690*/  PRMT R66, R0, 0x7610, R66 ;  /* 0x0000761000427816 */ /* 0x000fe20000000042 */
[----:B------:R-:W-:Y:S01]  /*e6a0*/  FADD2 R2, R30.F32x2.HI_LO, R18.F32x2.HI_LO ;  /* 0x000000121e02724b */ /* 0x000fe20000000000 */
[----:B------:R-:W-:Y:S02]  /*e6b0*/  PRMT R65, R24, 0x7610, R65 ;  /* 0x0000761018417816 */ /* 0x000fe40000000041 */
[----:B------:R-:W-:Y:S01]  /*e6c0*/  F2FP.F16.F32.PACK_AB R0, R21, R20 ;  /* 0x000000141500723e */ /* 0x000fe200000000ff */
[----:B-1----:R-:W-:Y:S01]  /*e6d0*/  FADD2 R20, R32.F32x2.HI_LO, R60.F32x2.HI_LO ;  /* 0x0000003c2014724b */ /* 0x002fe20000000000 */
[----:B------:R-:W-:Y:S01]  /*e6e0*/  F2FP.F16.F32.PACK_AB R24, R29, R28 ;  /* 0x0000001c1d18723e */ /* 0x000fe200000000ff */
[----:B------:R-:W3:Y:S01]  /*e6f0*/  LDL.LU.64 R112, [R1+0x30] ;  /* 0x0000300001707983 */ /* 0x000ee20000300a00 */
[----:B------:R-:W-:Y:S01]  /*e700*/  PRMT R73, R0, 0x7632, R73 ;  /* 0x0000763200497816 */ /* 0x000fe20000000049 */
[----:B------:R-:W-:Y:S01]  /*e710*/  FMUL2 R30, R2.F32x2.HI_LO, R120.F32x2.HI_LO ;  /* 0x00000078021e724a */ /* 0x000fe20000000000 */
[----:B------:R-:W-:Y:S01]  /*e720*/  PRMT R56, R24, 0x7632, R56 ;  /* 0x0000763218387816 */ /* 0x000fe20000000038 */
[----:B------:R-:W-:Y:S01]  /*e730*/  FADD2 R2, R34.F32x2.HI_LO, R62.F32x2.HI_LO ;  /* 0x0000003e2202724b */ /* 0x000fe20000000000 */
[----:B------:R-:W-:Y:S01]  /*e740*/  PRMT R61, R24, 0x7610, R61 ;  /* 0x00007610183d7816 */ /* 0x000fe2000000003d */
[----:B------:R-:W1:Y:S01]  /*e750*/  LDS.128 R32, [R110+UR37+0x1f3b0] ;  /* 0x01f3b0256e207984 */ /* 0x000e620008000c00 */
[----:B------:R-:W-:Y:S01]  /*e760*/  PRMT R62, R0, 0x7610, R62 ;  /* 0x00007610003e7816 */ /* 0x000fe2000000003e */
[----:B------:R-:W-:Y:S01]  /*e770*/  FMUL2 R28, R2.F32x2.HI_LO, R124.F32x2.HI_LO ;  /* 0x0000007c021c724a */ /* 0x000fe20000000000 */
[----:B------:R-:W-:Y:S01]  /*e780*/  F2FP.F16.F32.PACK_AB R0, R31, R30 ;  /* 0x0000001e1f00723e */ /* 0x000fe200000000ff */
[----:B-----5:R-:W-:Y:S01]  /*e790*/  FADD2 R2, R38.F32x2.HI_LO, R54.F32x2.HI_LO ;  /* 0x000000362602724b */ /* 0x020fe20000000000 */
[----:B------:R-:W-:Y:S02]  /*e7a0*/  F2FP.F16.F32.PACK_AB R6, R13, R12 ;  /* 0x0000000c0d06723e */ /* 0x000fe400000000ff */
[----:B------:R-:W-:Y:S02]  /*e7b0*/  PRMT R69, R0, 0x7632, R69 ;  /* 0x0000763200457816 */ /* 0x000fe40000000045 */
[C---:B------:R-:W-:Y:S02]  /*e7c0*/  PRMT R64, R6.reuse, 0x7632, R64 ;  /* 0x0000763206407816 */ /* 0x040fe40000000040 */
[----:B------:R-:W-:Y:S02]  /*e7d0*/  PRMT R68, R6, 0x7610, R68 ;  /* 0x0000761006447816 */ /* 0x000fe40000000044 */
[----:B------:R-:W-:Y:S01]  /*e7e0*/  PRMT R58, R0, 0x7610, R58 ;  /* 0x00007610003a7816 */ /* 0x000fe2000000003a */
[----:B------:R-:W5:Y:S01]  /*e7f0*/  LDTM.x16 R4, tmem[UR4] ;  /* 0x00000004000479ee */ /* 0x000f620008240000 */
[----:B------:R-:W-:Y:S01]  /*e800*/  F2FP.F16.F32.PACK_AB R0, R29, R28 ;  /* 0x0000001c1d00723e */ /* 0x000fe200000000ff */
[----:B------:R-:W-:Y:S03]  /*e810*/  NOP ;  /* 0x0000000000007918 */ /* 0x000fe60000000000 */
[C---:B------:R-:W-:Y:S02]  /*e820*/  PRMT R63, R0.reuse, 0x7632, R63 ;  /* 0x00007632003f7816 */ /* 0x040fe4000000003f */
[----:B------:R-:W-:Y:S01]  /*e830*/  PRMT R54, R0, 0x7610, R54 ;  /* 0x0000761000367816 */ /* 0x000fe20000000036 */
[----:B-----5:R-:W-:Y:S02]  /*e840*/  FADD2 R4, R4.F32x2.HI_LO, R48.F32x2.HI_LO ;  /* 0x000000300404724b */ /* 0x020fe40000000000 */
[----:B----4-:R-:W-:Y:S02]  /*e850*/  FMUL2 R26, R20.F32x2.HI_LO, R106.F32x2.HI_LO ;  /* 0x0000006a141a724a */ /* 0x010fe40000000000 */
[----:B------:R-:W-:Y:S01]  /*e860*/  FADD2 R20, R36.F32x2.HI_LO, R52.F32x2.HI_LO ;  /* 0x000000342414724b */ /* 0x000fe20000000000 */
[----:B------:R-:W4:Y:S03]  /*e870*/  LDL.LU.64 R106, [R1+0x28] ;  /* 0x00002800016a7983 */ /* 0x000f260000300a00 */
[----:B--2---:R-:W-:Y:S01]  /*e880*/  FMUL2 R24, R20.F32x2.HI_LO, R104.F32x2.HI_LO ;  /* 0x000000681418724a */ /* 0x004fe20000000000 */
[----:B------:R-:W-:Y:S02]  /*e890*/  F2FP.F16.F32.PACK_AB R20, R27, R26 ;  /* 0x0000001a1b14723e */ /* 0x000fe400000000ff */
[----:B------:R-:W2:Y:S01]  /*e8a0*/  LDL.LU.64 R104, [R1+0x40] ;  /* 0x0000400001687983 */ /* 0x000ea20000300a00 */
[----:B------:R-:W-:Y:S01]  /*e8b0*/  FMUL2 R26, R2.F32x2.HI_LO, R22.F32x2.HI_LO ;  /* 0x00000016021a724a */ /* 0x000fe20000000000 */
[C---:B------:R-:W-:Y:S04]  /*e8c0*/  PRMT R52, R20.reuse, 0x7632, R52 ;  /* 0x0000763214347816 */ /* 0x040fe80000000034 */
[----:B------:R-:W5:Y:S01]  /*e8d0*/  LDL.LU.64 R36, [R1+0x38] ;  /* 0x0000380001247983 */ /* 0x000f620000300a00 */
[----:B------:R-:W-:Y:S01]  /*e8e0*/  PRMT R57, R20, 0x7610, R57 ;  /* 0x0000761014397816 */ /* 0x000fe20000000039 */
[----:B------:R-:W-:Y:S01]  /*e8f0*/  FADD2 R2, R6.F32x2.HI_LO, R50.F32x2.HI_LO ;  /* 0x000000320602724b */ /* 0x000fe20000000000 */
[----:B------:R-:W-:Y:S03]  /*e900*/  F2FP.F16.F32.PACK_AB R6, R25, R24 ;  /* 0x000000181906723e */ /* 0x000fe600000000ff */
[----:B------:R-:W5:Y:S01]  /*e910*/  LDL.LU.64 R30, [R1+0x48] ;  /* 0x00004800011e7983 */ /* 0x000f620000300a00 */
[----:B------:R-:W-:Y:S02]  /*e920*/  F2FP.F16.F32.PACK_AB R0, R27, R26 ;  /* 0x0000001a1b00723e */ /* 0x000fe400000000ff */
[C---:B------:R-:W-:Y:S02]  /*e930*/  PRMT R48, R6.reuse, 0x7632, R48 ;  /* 0x0000763206307816 */ /* 0x040fe40000000030 */
[----:B------:R-:W-:Y:S02]  /*e940*/  PRMT R53, R6, 0x7610, R53 ;  /* 0x0000761006357816 */ /* 0x000fe40000000035 */
[C---:B------:R-:W-:Y:S02]  /*e950*/  PRMT R60, R0.reuse, 0x7632, R60 ;  /* 0x00007632003c7816 */ /* 0x040fe4000000003c */
[----:B------:R-:W-:Y:S01]  /*e960*/  PRMT R51, R0, 0x7610, R51 ;  /* 0x0000761000337816 */ /* 0x000fe20000000033 */
[----:B------:R-:W-:Y:S02]  /*e970*/  FMUL2 R22, R2.F32x2.HI_LO, R114.F32x2.HI_LO ;  /* 0x000000720216724a */ /* 0x000fe40000000000 */
[----:B---3--:R-:W-:Y:S03]  /*e980*/  FADD2 R2, R10.F32x2.HI_LO, R46.F32x2.HI_LO ;  /* 0x0000002e0a02724b */ /* 0x008fe60000000000 */
[----:B------:R-:W-:Y:S04]  /*e990*/  F2FP.F16.F32.PACK_AB R0, R23, R22 ;  /* 0x000000161700723e */ /* 0x000fe800000000ff */
[C---:B------:R-:W-:Y:S02]  /*e9a0*/  PRMT R55, R0.reuse, 0x7632, R55 ;  /* 0x0000763200377816 */ /* 0x040fe40000000037 */
[----:B------:R-:W-:Y:S01]  /*e9b0*/  PRMT R47, R0, 0x7610, R47 ;  /* 0x00007610002f7816 */ /* 0x000fe2000000002f */
[----:B------:R-:W-:Y:S02]  /*e9c0*/  FMUL2 R20, R4.F32x2.HI_LO, R118.F32x2.HI_LO ;  /* 0x000000760414724a */ /* 0x000fe40000000000 */
[----:B------:R-:W-:Y:S03]  /*e9d0*/  FADD2 R4, R8.F32x2.HI_LO, R44.F32x2.HI_LO ;  /* 0x0000002c0804724b */ /* 0x000fe60000000000 */
[----:B------:R-:W-:Y:S04]  /*e9e0*/  F2FP.F16.F32.PACK_AB R6, R21, R20 ;  /* 0x000000141506723e */ /* 0x000fe800000000ff */
[C---:B------:R-:W-:Y:S02]  /*e9f0*/  PRMT R44, R6.reuse, 0x7632, R44 ;  /* 0x00007632062c7816 */ /* 0x040fe4000000002c */
[----:B------:R-:W-:Y:S01]  /*ea00*/  PRMT R49, R6, 0x7610, R49 ;  /* 0x0000761006317816 */ /* 0x000fe20000000031 */
[----:B------:R-:W-:Y:S02]  /*ea10*/  FMUL2 R8, R4.F32x2.HI_LO, R112.F32x2.HI_LO ;  /* 0x000000700408724a */ /* 0x000fe40000000000 */
[----:B------:R-:W-:Y:S03]  /*ea20*/  FADD2 R4, R12.F32x2.HI_LO, R40.F32x2.HI_LO ;  /* 0x000000280c04724b */ /* 0x000fe60000000000 */
[----:B------:R-:W-:Y:S04]  /*ea30*/  F2FP.F16.F32.PACK_AB R0, R9, R8 ;  /* 0x000000080900723e */ /* 0x000fe800000000ff */
[----:B------:R-:W-:Y:S01]  /*ea40*/  PRMT R29, R0, 0x7632, R29 ;  /* 0x00007632001d7816 */ /* 0x000fe2000000001d */
[----:B----4-:R-:W-:Y:S02]  /*ea50*/  FMUL2 R20, R2.F32x2.HI_LO, R106.F32x2.HI_LO ;  /* 0x0000006a0214724a */ /* 0x010fe40000000000 */
[----:B------:R-:W-:Y:S01]  /*ea60*/  FADD2 R2, R14.F32x2.HI_LO, R42.F32x2.HI_LO ;  /* 0x0000002a0e02724b */ /* 0x000fe20000000000 */
[----:B------:R-:W-:Y:S02]  /*ea70*/  PRMT R43, R0, 0x7610, R43 ;  /* 0x00007610002b7816 */ /* 0x000fe4000000002b */
[----:B------:R-:W-:Y:S01]  /*ea80*/  F2FP.F16.F32.PACK_AB R8, R21, R20 ;  /* 0x000000141508723e */ /* 0x000fe200000000ff */
[----:B--2---:R-:W-:Y:S02]  /*ea90*/  FMUL2 R6, R4.F32x2.HI_LO, R104.F32x2.HI_LO ;  /* 0x000000680406724a */ /* 0x004fe40000000000 */
[----:B-1----:R-:W-:Y:S01]  /*eaa0*/  FADD2 R4, R16.F32x2.HI_LO, R32.F32x2.HI_LO ;  /* 0x000000201004724b */ /* 0x002fe20000000000 */
[----:B------:R-:W-:Y:S01]  /*eab0*/  PRMT R50, R8, 0x7632, R50 ;  /* 0x0000763208327816 */ /* 0x000fe20000000032 */
[----:B-----5:R-:W-:Y:S01]  /*eac0*/  FMUL2 R10, R2.F32x2.HI_LO, R36.F32x2.HI_LO ;  /* 0x00000024020a724a */ /* 0x020fe20000000000 */
[----:B------:R-:W-:Y:S01]  /*ead0*/  F2FP.F16.F32.PACK_AB R0, R7, R6 ;  /* 0x000000060700723e */ /* 0x000fe200000000ff */
[----:B------:R-:W-:Y:S01]  /*eae0*/  FADD2 R2, R18.F32x2.HI_LO, R34.F32x2.HI_LO ;  /* 0x000000221202724b */ /* 0x000fe20000000000 */
[----:B------:R-:W-:Y:S01]  /*eaf0*/  PRMT R33, R8, 0x7610, R33 ;  /* 0x0000761008217816 */ /* 0x000fe20000000021 */
[----:B------:R-:W-:Y:S01]  /*eb00*/  FMUL2 R4, R4.F32x2.HI_LO, R30.F32x2.HI_LO ;  /* 0x0000001e0404724a */ /* 0x000fe20000000000 */
[----:B------:R-:W-:Y:S01]  /*eb10*/  PRMT R32, R0, 0x7632, R32 ;  /* 0x0000763200207816 */ /* 0x000fe20000000020 */
[----:B------:R-:W-:Y:S01]  /*eb20*/  FMUL2 R2, R2.F32x2.HI_LO, R86.F32x2.HI_LO ;  /* 0x000000560202724a */ /* 0x000fe20000000000 */
[----:B------:R-:W-:Y:S02]  /*eb30*/  PRMT R42, R0, 0x7610, R42 ;  /* 0x00007610002a7816 */ /* 0x000fe4000000002a */
[----:B------:R-:W-:Y:S02]  /*eb40*/  F2FP.F16.F32.PACK_AB R6, R11, R10 ;  /* 0x0000000a0b06723e */ /* 0x000fe400000000ff */
[----:B------:R-:W-:Y:S02]  /*eb50*/  F2FP.F16.F32.PACK_AB R4, R5, R4 ;  /* 0x000000040504723e */ /* 0x000fe400000000ff */
[----:B------:R-:W-:Y:S02]  /*eb60*/  F2FP.F16.F32.PACK_AB R0, R3, R2 ;  /* 0x000000020300723e */ /* 0x000fe400000000ff */
[C---:B------:R-:W-:Y:S02]  /*eb70*/  PRMT R46, R6.reuse, 0x7632, R46 ;  /* 0x00007632062e7816 */ /* 0x040fe4000000002e */
[----:B------:R-:W-:Y:S02]  /*eb80*/  PRMT R40, R6, 0x7610, R40 ;  /* 0x0000761006287816 */ /* 0x000fe40000000028 */
[C---:B------:R-:W-:Y:S02]  /*eb90*/  PRMT R28, R4.reuse, 0x7632, R28 ;  /* 0x00007632041c7816 */ /* 0x040fe4000000001c */
[----:B------:R-:W-:Y:S02]  /*eba0*/  PRMT R41, R4, 0x7610, R41 ;  /* 0x0000761004297816 */ /* 0x000fe40000000029 */
[C---:B------:R-:W-:Y:S02]  /*ebb0*/  PRMT R45, R0.reuse, 0x7632, R45 ;  /* 0x00007632002d7816 */ /* 0x040fe4000000002d */
[----:B------:R-:W-:Y:S01]  /*ebc0*/  PRMT R39, R0, 0x7610, R39 ;  /* 0x0000761000277816 */ /* 0x000fe20000000027 */
[----:B------:R-:W-:Y:S06]  /*ebd0*/  @!P0 BRA `(.L_x_214) ;  /* 0x0000000000088947 */ /* 0x000fec0003800000 */
[----:B------:R-:W-:Y:S05]  /*ebe0*/  BPT.TRAP 0x1 ;  /* 0x000000040000795c */ /* 0x000fea0000300000 */
[----:B------:R-:W-:Y:S05]  /*ebf0*/  BPT.TRAP 0x1 ;  /* 0x000000040000795c */ /* 0x000fea0000300000 */
.L_x_214:
[----:B------:R-:W-:Y:S04]  /*ec00*/  UIADD3 UR4, UPT, UPT, UR37, 0x1f868, URZ ;  /* 0x0001f86825047890 */ /* 0x000fe8000fffe0ff */
[----:B------:R-:W-:Y:S09]  /*ec10*/  UPRMT UR4, UR38, 0x654, UR4 ;  /* 0x0000065426047896 */ /* 0x000ff20008000004 */
[----:B------:R-:W-:Y:S01]  /*ec20*/  SYNCS.ARRIVE.TRANS64.RED.A1T0 RZ, [UR4], RZ ;  /* 0x000000ffffff79a7 */ /* 0x000fe20008100404 */
[----:B------:R-:W-:Y:S04]  /*ec30*/  UIADD3 UR4, UPT, UPT, UR37, 0xf000, URZ ;  /* 0x0000f00025047890 */ /* 0x000fe8000fffe0ff */
[----:B------:R-:W-:Y:S09]  /*ec40*/  ULOP3.LUT UP0, URZ, UR4, 0x3f0, URZ, 0xc0, !UPT ;  /* 0x000003f004ff7892 */ /* 0x000ff2000f80c0ff */
[----:B------:R-:W-:Y:S05]  /*ec50*/  BRA.U !UP0, `(.L_x_215) ;  /* 0x0000000108407547 */ /* 0x000fea000b800000 */
        /* <DEDUP_REMOVED lines=16> */
.L_x_215:
[C---:B------:R-:W-:Y:S01]  /*ed60*/  LOP3.LUT P0, RZ, R111.reuse, 0x2, RZ, 0xc0, !PT ;  /* 0x000000026fff7812 */ /* 0x040fe2000780c0ff */
[C---:B------:R-:W-:Y:S01]  /*ed70*/  IMAD.SHL.U32 R6, R111.reuse, 0x40, RZ ;  /* 0x000000406f067824 */ /* 0x040fe200078e00ff */
[----:B------:R-:W-:Y:S01]  /*ed80*/  SHF.R.U32.HI R38, RZ, 0x7, R111 ;  /* 0x00000007ff267819 */ /* 0x000fe2000001166f */
[C---:B------:R-:W-:Y:S01]  /*ed90*/  IMAD.SHL.U32 R0, R111.reuse, 0x8, RZ ;  /* 0x000000086f007824 */ /* 0x040fe200078e00ff */
[----:B------:R-:W-:Y:S01]  /*eda0*/  LOP3.LUT R3, R111, 0x1, RZ, 0xc0, !PT ;  /* 0x000000016f037812 */ /* 0x000fe200078ec0ff */
[----:B------:R-:W-:Y:S01]  /*edb0*/  IMAD.MOV.U32 R79, RZ, RZ, 0x10 ;  /* 0x00000010ff4f7424 */ /* 0x000fe200078e00ff */
[----:B------:R-:W-:Y:S02]  /*edc0*/  LOP3.LUT R2, R6, 0x1c0, RZ, 0xc0, !PT ;  /* 0x000001c006027812 */ /* 0x000fe400078ec0ff */
[----:B------:R-:W-:Y:S02]  /*edd0*/  LOP3.LUT R38, R38, 0x1, RZ, 0xc0, !PT ;  /* 0x0000000126267812 */ /* 0x000fe400078ec0ff */
[----:B------:R-:W-:Y:S02]  /*ede0*/  LOP3.LUT R2, R2, 0x38, R0, 0xf8, !PT ;  /* 0x0000003802027812 */ /* 0x000fe400078ef800 */
[----:B------:R-:W-:Y:S02]  /*edf0*/  LOP3.LUT R0, R95, 0xffff, RZ, 0xc0, !PT ;  /* 0x0000ffff5f007812 */ /* 0x000fe400078ec0ff */
[----:B------:R-:W-:Y:S02]  /*ee00*/  LOP3.LUT R6, R2, 0x1e00, R6, 0xf8, !PT ;  /* 0x00001e0002067812 */ /* 0x000fe400078ef806 */
[----:B------:R-:W-:Y:S02]  /*ee10*/  SEL R8, R79, 0xfffffff0, !P0 ;  /* 0xfffffff04f087807 */ /* 0x000fe40004000000 */
[----:B------:R-:W-:Y:S02]  /*ee20*/  LOP3.LUT R5, R91, 0xffff, RZ, 0xc0, !PT ;  /* 0x0000ffff5b057812 */ /* 0x000fe400078ec0ff */
[----:B------:R-:W-:Y:S01]  /*ee30*/  LEA R2, P1, R0, RZ, 0x10 ;  /* 0x000000ff00027211 */ /* 0x000fe200078280ff */
[----:B------:R-:W-:Y:S01]  /*ee40*/  IMAD R38, R8, R38, R6 ;  /* 0x0000002608267224 */ /* 0x000fe200078e0206 */
[----:B------:R-:W-:Y:S02]  /*ee50*/  LOP3.LUT R7, R90, 0xffff, RZ, 0xc0, !PT ;  /* 0x0000ffff5a077812 */ /* 0x000fe400078ec0ff */
[----:B------:R-:W-:Y:S02]  /*ee60*/  ISETP.NE.U32.AND P2, PT, R3, 0x1, PT ;  /* 0x000000010300780c */ /* 0x000fe40003f45070 */
[----:B------:R-:W-:Y:S02]  /*ee70*/  LEA R4, P0, R5, RZ, 0x10 ;  /* 0x000000ff05047211 */ /* 0x000fe400078080ff */
[----:B------:R-:W-:Y:S02]  /*ee80*/  LEA.HI.X R3, R0, RZ, RZ, 0x10, P1 ;  /* 0x000000ff00037211 */ /* 0x000fe400008f84ff */
[----:B------:R-:W-:Y:S02]  /*ee90*/  LOP3.LUT R8, R85, 0xffff, RZ, 0xc0, !PT ;  /* 0x0000ffff55087812 */ /* 0x000fe400078ec0ff */
[----:B------:R-:W-:Y:S02]  /*eea0*/  LEA R6, P1, R7, RZ, 0x10 ;  /* 0x000000ff07067211 */ /* 0x000fe400078280ff */
[----:B------:R-:W-:Y:S02]  /*eeb0*/  LOP3.LUT R9, R80, 0xffff, RZ, 0xc0, !PT ;  /* 0x0000ffff50097812 */ /* 0x000fe400078ec0ff */
[----:B------:R-:W-:Y:S02]  /*eec0*/  LEA.HI.X R5, R5, RZ, RZ, 0x10, P0 ;  /* 0x000000ff05057211 */ /* 0x000fe400000f84ff */
[----:B------:R-:W-:Y:S02]  /*eed0*/  LOP3.LUT R24, R2, 0xffff, R98, 0xf8, !PT ;  /* 0x0000ffff02187812 */ /* 0x000fe400078ef862 */
[----:B------:R-:W-:Y:S02]  /*eee0*/  LEA R2, P0, R8, RZ, 0x10 ;  /* 0x000000ff08027211 */ /* 0x000fe400078080ff */
[----:B------:R-:W-:Y:S02]  /*eef0*/  LEA.HI.X R7, R7, RZ, RZ, 0x10, P1 ;  /* 0x000000ff07077211 */ /* 0x000fe400008f84ff */
[----:B------:R-:W-:Y:S02]  /*ef00*/  LOP3.LUT R26, R4, 0xffff, R96, 0xf8, !PT ;  /* 0x0000ffff041a7812 */ /* 0x000fe400078ef860 */
[----:B------:R-:W-:Y:S02]  /*ef10*/  LOP3.LUT R0, R71, 0xffff, RZ, 0xc0, !PT ;  /* 0x0000ffff47007812 */ /* 0x000fe400078ec0ff */
[----:B------:R-:W-:Y:S02]  /*ef20*/  LEA R4, P1, R9, RZ, 0x10 ;  /* 0x000000ff09047211 */ /* 0x000fe400078280ff */
[----:B------:R-:W-:Y:S02]  /*ef30*/  LOP3.LUT R10, R67, 0xffff, RZ, 0xc0, !PT ;  /* 0x0000ffff430a7812 */ /* 0x000fe400078ec0ff */
[----:B------:R-:W-:Y:S02]  /*ef40*/  LOP3.LUT R25, R3, 0xffff, R97, 0xf8, !PT ;  /* 0x0000ffff03197812 */ /* 0x000fe400078ef861 */
[----:B------:R-:W-:Y:S02]  /*ef50*/  LOP3.LUT R27, R5, 0xffff, R94, 0xf8, !PT ;  /* 0x0000ffff051b7812 */ /* 0x000fe400078ef85e */
[----:B------:R-:W-:Y:S02]  /*ef60*/  LEA.HI.X R3, R8, RZ, RZ, 0x10, P0 ;  /* 0x000000ff08037211 */ /* 0x000fe400000f84ff */
[----:B------:R-:W-:Y:S02]  /*ef70*/  LOP3.LUT R21, R7, 0xffff, R92, 0xf8, !PT ;  /* 0x0000ffff07157812 */ /* 0x000fe400078ef85c */
[----:B------:R-:W-:Y:S02]  /*ef80*/  LEA R8, P0, R0, RZ, 0x10 ;  /* 0x000000ff00087211 */ /* 0x000fe400078080ff */
[----:B------:R-:W-:Y:S02]  /*ef90*/  LEA.HI.X R5, R9, RZ, RZ, 0x10, P1 ;  /* 0x000000ff09057211 */ /* 0x000fe400008f84ff */
[----:B------:R-:W-:Y:S02]  /*efa0*/  LOP3.LUT R22, R2, 0xffff, R89, 0xf8, !PT ;  /* 0x0000ffff02167812 */ /* 0x000fe400078ef859 */
[----:B------:R-:W-:Y:S02]  /*efb0*/  LOP3.LUT R7, R64, 0xffff, RZ, 0xc0, !PT ;  /* 0x0000ffff40077812 */ /* 0x000fe400078ec0ff */
[----:B------:R-:W-:Y:S02]  /*efc0*/  LEA R2, P1, R10, RZ, 0x10 ;  /* 0x000000ff0a027211 */ /* 0x000fe400078280ff */
[----:B------:R-:W-:Y:S02]  /*efd0*/  LOP3.LUT R20, R6, 0xffff, R93, 0xf8, !PT ;  /* 0x0000ffff06147812 */ /* 0x000fe400078ef85d */
[----:B------:R-:W-:Y:S02]  /*efe0*/  LOP3.LUT R23, R3, 0xffff, R88, 0xf8, !PT ;  /* 0x0000ffff03177812 */ /* 0x000fe400078ef858 */
[----:B------:R-:W-:Y:S02]  /*eff0*/  LEA.HI.X R9, R0, RZ, RZ, 0x10, P0 ;  /* 0x000000ff00097211 */ /* 0x000fe400000f84ff */
[----:B------:R-:W-:Y:S02]  /*f000*/  LOP3.LUT R30, R5, 0xffff, R81, 0xf8, !PT ;  /* 0x0000ffff051e7812 */ /* 0x000fe400078ef851 */
[----:B------:R-:W-:Y:S02]  /*f010*/  LOP3.LUT R0, R59, 0xffff, RZ, 0xc0, !PT ;  /* 0x0000ffff3b007812 */ /* 0x000fe400078ec0ff */
[C---:B------:R-:W-:Y:S02]  /*f020*/  LEA R6, P0, R7.reuse, RZ, 0x10 ;  /* 0x000000ff07067211 */ /* 0x040fe400078080ff */
[----:B------:R-:W-:Y:S02]  /*f030*/  LEA.HI.X R3, R10, RZ, RZ, 0x10, P1 ;  /* 0x000000ff0a037211 */ /* 0x000fe400008f84ff */
[----:B------:R-:W-:Y:S02]  /*f040*/  LOP3.LUT R5, R56, 0xffff, RZ, 0xc0, !PT ;  /* 0x0000ffff38057812 */ /* 0x000fe400078ec0ff */
[----:B------:R-:W-:Y:S02]  /*f050*/  LOP3.LUT R37, R8, 0xffff, R75, 0xf8, !PT ;  /* 0x0000ffff08257812 */ /* 0x000fe400078ef84b */
        /* <DEDUP_REMOVED lines=9> */
[----:B------:R-:W-:Y:S02]  /*f0f0*/  LOP3.LUT R0, R48, 0xffff, RZ, 0xc0, !PT ;  /* 0x0000ffff30007812 */ /* 0x000fe400078ec0ff */
[----:B------:R-:W-:Y:S02]  /*f100*/  LEA R2, P1, R3, RZ, 0x10 ;  /* 0x000000ff03027211 */ /* 0x000fe400078280ff */
[----:B------:R-:W-:Y:S02]  /*f110*/  LEA.HI.X R5, R5, RZ, RZ, 0x10, P0 ;  /* 0x000000ff05057211 */ /* 0x000fe400000f84ff */
[----:B------:R-:W-:Y:S02]  /*f120*/  LOP3.LUT R19, R7, 0xffff, R66, 0xf8, !PT ;  /* 0x0000ffff07137812 */ /* 0x000fe400078ef842 */
[----:B------:R-:W-:Y:S02]  /*f130*/  LOP3.LUT R7, R44, 0xffff, RZ, 0xc0, !PT ;  /* 0x0000ffff2c077812 */ /* 0x000fe400078ec0ff */
[----:B------:R-:W-:Y:S02]  /*f140*/  LEA R10, P0, R0, RZ, 0x10 ;  /* 0x000000ff000a7211 */ /* 0x000fe400078080ff */
[----:B------:R-:W-:Y:S02]  /*f150*/  LEA.HI.X R3, R3, RZ, RZ, 0x10, P1 ;  /* 0x000000ff03037211 */ /* 0x000fe400008f84ff */
[----:B------:R-:W-:Y:S02]  /*f160*/  LOP3.LUT R15, R5, 0xffff, R58, 0xf8, !PT ;  /* 0x0000ffff050f7812 */ /* 0x000fe400078ef83a */
        /* <DEDUP_REMOVED lines=15> */
[C---:B------:R-:W-:Y:S02]  /*f260*/  LEA R2, P0, R0.reuse, RZ, 0x10 ;  /* 0x000000ff00027211 */ /* 0x040fe400078080ff */
[----:B------:R-:W-:Y:S02]  /*f270*/  LEA.HI.X R5, R3, RZ, RZ, 0x10, P1 ;  /* 0x000000ff03057211 */ /* 0x000fe400008f84ff */
[----:B------:R-:W-:Y:S01]  /*f280*/  LEA.HI.X R3, R0, RZ, RZ, 0x10, P0 ;  /* 0x000000ff00037211 */ /* 0x000fe200000f84ff */
[----:B------:R-:W-:Y:S01]  /*f290*/  IMAD.U32 R0, R102, 0x10000, RZ ;  /* 0x0001000066007824 */ /* 0x000fe200078e00ff */
[----:B------:R-:W-:Y:S02]  /*f2a0*/  LOP3.LUT R34, R8, 0xffff, R49, 0xf8, !PT ;  /* 0x0000ffff08227812 */ /* 0x000fe400078ef831 */
[----:B------:R-:W-:Y:S02]  /*f2b0*/  LOP3.LUT R8, R7, 0xffff, R33, 0xf8, !PT ;  /* 0x0000ffff07087812 */ /* 0x000fe400078ef821 */
[----:B------:R-:W-:Y:S01]  /*f2c0*/  LOP3.LUT R25, R25, R0, RZ, 0xfc, !PT ;  /* 0x0000000019197212 */ /* 0x000fe200078efcff */
[----:B------:R-:W-:Y:S01]  /*f2d0*/  IMAD.U32 R0, R83, 0x10000, RZ ;  /* 0x0001000053007824 */ /* 0x000fe200078e00ff */
[----:B------:R-:W-:Y:S01]  /*f2e0*/  LOP3.LUT R7, R3, 0xffff, R39, 0xf8, !PT ;  /* 0x0000ffff03077812 */ /* 0x000fe200078ef827 */
[----:B------:R-:W-:Y:S01]  /*f2f0*/  IMAD.U32 R3, R100, 0x10000, RZ ;  /* 0x0001000064037824 */ /* 0x000fe200078e00ff */
[----:B------:R-:W-:Y:S02]  /*f300*/  LOP3.LUT R28, R9, 0xffff, R47, 0xf8, !PT ;  /* 0x0000ffff091c7812 */ /* 0x000fe400078ef82f */
[----:B------:R-:W-:Y:S01]  /*f310*/  LOP3.LUT R30, R30, R0, RZ, 0xfc, !PT ;  /* 0x000000001e1e7212 */ /* 0x000fe200078efcff */
[----:B------:R-:W-:Y:S01]  /*f320*/  IMAD.U32 R0, R73, 0x10000, RZ ;  /* 0x0001000049007824 */ /* 0x000fe200078e00ff */
[----:B------:R-:W-:Y:S01]  /*f330*/  LOP3.LUT R21, R21, R3, RZ, 0xfc, !PT ;  /* 0x0000000315157212 */ /* 0x000fe200078efcff */
[----:B------:R-:W-:Y:S01]  /*f340*/  IMAD.U32 R3, R77, 0x10000, RZ ;  /* 0x000100004d037824 */ /* 0x000fe200078e00ff */
[----:B------:R-:W-:Y:S01]  /*f350*/  LOP3.LUT R32, R4, 0xffff, R42, 0xf8, !PT ;  /* 0x0000ffff04207812 */ /* 0x000fe200078ef82a */
[----:B------:R-:W-:Y:S01]  /*f360*/  IMAD.U32 R4, R101, 0x10000, RZ ;  /* 0x0001000065047824 */ /* 0x000fe200078e00ff */
[----:B------:R-:W-:Y:S01]  /*f370*/  LOP3.LUT R13, R13, R0, RZ, 0xfc, !PT ;  /* 0x000000000d0d7212 */ /* 0x000fe200078efcff */
[----:B------:R-:W-:Y:S01]  /*f380*/  IMAD.U32 R0, R55, 0x10000, RZ ;  /* 0x0001000037007824 */ /* 0x000fe200078e00ff */
[----:B------:R-:W-:Y:S01]  /*f390*/  LOP3.LUT R17, R17, R3, RZ, 0xfc, !PT ;  /* 0x0000000311117212 */ /* 0x000fe200078efcff */
[----:B------:R-:W-:Y:S01]  /*f3a0*/  IMAD.U32 R3, R63, 0x10000, RZ ;  /* 0x000100003f037824 */ /* 0x000fe200078e00ff */
[----:B------:R-:W-:Y:S01]  /*f3b0*/  LOP3.LUT R27, R27, R4, RZ, 0xfc, !PT ;  /* 0x000000041b1b7212 */ /* 0x000fe200078efcff */
[----:B------:R-:W-:Y:S01]  /*f3c0*/  IMAD.U32 R4, R78, 0x10000, RZ ;  /* 0x000100004e047824 */ /* 0x000fe200078e00ff */
[----:B------:R-:W-:Y:S01]  /*f3d0*/  LOP3.LUT R28, R28, R0, RZ, 0xfc, !PT ;  /* 0x000000001c1c7212 */ /* 0x000fe200078efcff */
[----:B------:R-:W-:Y:S01]  /*f3e0*/  IMAD.U32 R0, R46, 0x10000, RZ ;  /* 0x000100002e007824 */ /* 0x000fe200078e00ff */
[----:B------:R-:W-:Y:S02]  /*f3f0*/  LOP3.LUT R5, R5, 0xffff, R40, 0xf8, !PT ;  /* 0x0000ffff05057812 */ /* 0x000fe400078ef828 */
[----:B------:R-:W-:Y:S01]  /*f400*/  LOP3.LUT R9, R29, R3, RZ, 0xfc, !PT ;  /* 0x000000031d097212 */ /* 0x000fe200078efcff */
[----:B------:R-:W-:Y:S01]  /*f410*/  IMAD.U32 R3, R45, 0x10000, RZ ;  /* 0x000100002d037824 */ /* 0x000fe200078e00ff */
[----:B------:R-:W-:Y:S02]  /*f420*/  LOP3.LUT R39, R5, R0, RZ, 0xfc, !PT ;  /* 0x0000000005277212 */ /* 0x000fe400078efcff */
[----:B------:R-:W-:Y:S02]  /*f430*/  LEA R0, R38, UR37, 0x1 ;  /* 0x0000002526007c11 */ /* 0x000fe4000f8e08ff */
[----:B------:R-:W-:Y:S02]  /*f440*/  LOP3.LUT R33, R6, 0xffff, R43, 0xf8, !PT ;  /* 0x0000ffff06217812 */ /* 0x000fe400078ef82b */
[----:B------:R-:W-:Y:S01]  /*f450*/  LOP3.LUT R31, R31, R4, RZ, 0xfc, !PT ;  /* 0x000000041f1f7212 */ /* 0x000fe200078efcff */
[----:B------:R-:W-:Y:S01]  /*f460*/  STS.128 [R0+0xf000], R24 ;  /* 0x00f0001800007388 */ /* 0x000fe20000000c00 */
[----:B------:R-:W-:Y:S01]  /*f470*/  LOP3.LUT R6, R2, 0xffff, R41, 0xf8, !PT ;  /* 0x0000ffff02067812 */ /* 0x000fe200078ef829 */
[----:B------:R-:W-:Y:S01]  /*f480*/  IMAD.U32 R4, R69, 0x10000, RZ ;  /* 0x0001000045047824 */ /* 0x000fe200078e00ff */
[----:B------:R-:W-:Y:S01]  /*f490*/  LOP3.LUT R7, R7, R3, RZ, 0xfc, !PT ;  /* 0x0000000307077212 */ /* 0x000fe200078efcff */
[----:B------:R-:W-:Y:S01]  /*f4a0*/  IMAD.U32 R2, R99, 0x10000, RZ ;  /* 0x0001000063027824 */ /* 0x000fe200078e00ff */
[----:B------:R-:W-:Y:S01]  /*f4b0*/  SEL R3, R79, 0xfffffff0, P2 ;  /* 0xfffffff04f037807 */ /* 0x000fe20001000000 */
[C---:B------:R-:W-:Y:S01]  /*f4c0*/  VIADD R5, R0.reuse, 0xf000 ;  /* 0x0000f00000057836 */ /* 0x040fe20000000000 */
[----:B------:R-:W-:Y:S02]  /*f4d0*/  LOP3.LUT R15, R15, R4, RZ, 0xfc, !PT ;  /* 0x000000040f0f7212 */ /* 0x000fe400078efcff */
[----:B------:R-:W-:Y:S01]  /*f4e0*/  LOP3.LUT R23, R23, R2, RZ, 0xfc, !PT ;  /* 0x0000000217177212 */ /* 0x000fe200078efcff */
[----:B------:R-:W-:Y:S01]  /*f4f0*/  IMAD.IADD R4, R0, 0x1, R3 ;  /* 0x0000000100047824 */ /* 0x000fe200078e0203 */
[----:B------:R-:W-:Y:S01]  /*f500*/  LOP3.LUT R10, R10, 0xffff, R53, 0xf8, !PT ;  /* 0x0000ffff0a0a7812 */ /* 0x000fe200078ef835 */
[----:B------:R-:W-:Y:S01]  /*f510*/  IMAD.U32 R2, R76, 0x10000, RZ ;  /* 0x000100004c027824 */ /* 0x000fe200078e00ff */
[----:B------:R-:W-:Y:S02]  /*f520*/  LOP3.LUT P0, RZ, R111, 0x4, RZ, 0xc0, !PT ;  /* 0x000000046fff7812 */ /* 0x000fe4000780c0ff */
[----:B------:R1:W-:Y:S01]  /*f530*/  STS.128 [R4+0xf000], R20 ;  /* 0x00f0001404007388 */ /* 0x0003e20000000c00 */
[----:B------:R-:W-:Y:S02]  /*f540*/  LOP3.LUT R11, R11, 0xffff, R51, 0xf8, !PT ;  /* 0x0000ffff0b0b7812 */ /* 0x000fe400078ef833 */
[----:B------:R-:W-:Y:S01]  /*f550*/  LOP3.LUT R19, R19, R2, RZ, 0xfc, !PT ;  /* 0x0000000213137212 */ /* 0x000fe200078efcff */
[----:B------:R-:W-:Y:S05]  /*f560*/  IMAD.U32 R2, R60, 0x10000, RZ ;  /* 0x000100003c027824 */ /* 0x000fea00078e00ff */
[----:B------:R-:W-:Y:S01]  /*f570*/  LOP3.LUT R11, R11, R2, RZ, 0xfc, !PT ;  /* 0x000000020b0b7212 */ /* 0x000fe200078efcff */
[----:B------:R-:W-:Y:S05]  /*f580*/  IMAD.U32 R2, R50, 0x10000, RZ ;  /* 0x0001000032027824 */ /* 0x000fea00078e00ff */
[----:B------:R-:W-:Y:S01]  /*f590*/  LOP3.LUT R29, R8, R2, RZ, 0xfc, !PT ;  /* 0x00000002081d7212 */ /* 0x000fe200078efcff */
[----:B------:R-:W-:Y:S02]  /*f5a0*/  VIADD R2, R0, 0xf040 ;  /* 0x0000f04000027836 */ /* 0x000fe40000000000 */
[----:B------:R-:W-:Y:S01]  /*f5b0*/  @P0 VIADD R2, R5, 0xffffffc0 ;  /* 0xffffffc005020836 */ /* 0x000fe20000000000 */
[----:B------:R-:W-:Y:S01]  /*f5c0*/  ISETP.NE.AND P0, PT, R109, 0x3, PT ;  /* 0x000000036d00780c */ /* 0x000fe20003f05270 */
[----:B------:R-:W-:Y:S02]  /*f5d0*/  IMAD.MOV.U32 R8, RZ, RZ, R35 ;  /* 0x000000ffff087224 */ /* 0x000fe400078e0023 */
[----:B------:R-:W-:Y:S02]  /*f5e0*/  IMAD.IADD R3, R3, 0x1, R2 ;  /* 0x0000000103037824 */ /* 0x000fe400078e0202 */
[----:B------:R-:W-:Y:S02]  /*f5f0*/  IMAD.MOV.U32 R5, RZ, RZ, R39 ;  /* 0x000000ffff057224 */ /* 0x000fe400078e0027 */
[----:B-1----:R-:W-:Y:S02]  /*f600*/  IMAD.MOV.U32 R20, RZ, RZ, R36 ;  /* 0x000000ffff147224 */ /* 0x002fe400078e0024 */
[----:B------:R-:W-:Y:S02]  /*f610*/  IMAD.MOV.U32 R21, RZ, RZ, R30 ;  /* 0x000000ffff157224 */ /* 0x000fe400078e001e */
[----:B------:R-:W-:Y:S02]  /*f620*/  IMAD.MOV.U32 R22, RZ, RZ, R37 ;  /* 0x000000ffff167224 */ /* 0x000fe400078e0025 */
[----:B------:R-:W-:Y:S05]  /*f630*/  IMAD.MOV.U32 R23, RZ, RZ, R31 ;  /* 0x000000ffff177224 */ /* 0x000fea00078e001f */
[----:B------:R-:W-:Y:S08]  /*f640*/  STS.128 [R2], R20 ;  /* 0x0000001402007388 */ /* 0x000ff00000000c00 */
[----:B------:R-:W-:Y:S08]  /*f650*/  STS.128 [R3], R16 ;  /* 0x0000001003007388 */ /* 0x000ff00000000c00 */
[----:B------:R-:W-:Y:S08]  /*f660*/  STS.128 [R0+0x13000], R12 ;  /* 0x0130000c00007388 */ /* 0x000ff00000000c00 */
[----:B------:R1:W-:Y:S02]  /*f670*/  STS.128 [R4+0x13000], R8 ;  /* 0x0130000804007388 */ /* 0x0003e40000000c00 */
[----:B-1----:R-:W-:Y:S02]  /*f680*/  IMAD.MOV.U32 R8, RZ, RZ, R34 ;  /* 0x000000ffff087224 */ /* 0x002fe400078e0022 */
[----:B------:R-:W-:Y:S02]  /*f690*/  IMAD.MOV.U32 R9, RZ, RZ, R28 ;  /* 0x000000ffff097224 */ /* 0x000fe400078e001c */
[----:B------:R-:W-:Y:S02]  /*f6a0*/  IMAD.MOV.U32 R10, RZ, RZ, R33 ;  /* 0x000000ffff0a7224 */ /* 0x000fe400078e0021 */
[----:B------:R-:W-:Y:S02]  /*f6b0*/  IMAD.MOV.U32 R11, RZ, RZ, R29 ;  /* 0x000000ffff0b7224 */ /* 0x000fe400078e001d */
[----:B------:R-:W-:Y:S03]  /*f6c0*/  IMAD.MOV.U32 R4, RZ, RZ, R32 ;  /* 0x000000ffff047224 */ /* 0x000fe600078e0020 */
[----:B------:R1:W-:Y:S08]  /*f6d0*/  STS.128 [R2+0x4000], R8 ;  /* 0x0040000802007388 */ /* 0x0003f00000000c00 */
[----:B------:R1:W-:Y:S01]  /*f6e0*/  STS.128 [R3+0x4000], R4 ;  /* 0x0040000403007388 */ /* 0x0003e20000000c00 */
[----:B------:R-:W-:Y:S01]  /*f6f0*/  @!PT LDS RZ, [RZ] ;  /* 0x00000000fffff984 */ /* 0x000fe20000000800 */
[----:B------:R-:W-:Y:S01]  /*f700*/  @!PT LDS RZ, [RZ] ;  /* 0x00000000fffff984 */ /* 0x000fe20000000800 */
[----:B------:R-:W-:Y:S01]  /*f710*/  @!PT LDS RZ, [RZ] ;  /* 0x00000000fffff984 */ /* 0x000fe20000000800 */
[----:B------:R-:W-:Y:S01]  /*f720*/  @!PT LDS RZ, [RZ] ;  /* 0x00000000fffff984 */ /* 0x000fe20000000800 */
[----:B------:R2:W-:Y:S07]  /*f730*/  MEMBAR.ALL.CTA ;  /* 0x0000000000007992 */ /* 0x0005ee0000008000 */
[----:B--2---:R-:W2:Y:S01]  /*f740*/  FENCE.VIEW.ASYNC.S ;  /* 0x00000000000073c6 */ /* 0x004ea20000000000 */
[----:B------:R-:W-:Y:S05]  /*f750*/  @!P0 BRA `(.L_x_216) ;  /* 0x0000000000048947 */ /* 0x000fea0003800000 */
[----:B------:R-:W-:Y:S05]  /*f760*/  BPT.TRAP 0x1 ;  /* 0x000000040000795c */ /* 0x000fea0000300000 */
.L_x_216:
[----:B--2---:R-:W-:Y:S01]  /*f770*/  SYNCS.ARRIVE.TRANS64.A1T0 RZ, [UR37+0x1f890], RZ ;  /* 0x01f890ffffff79a7 */ /* 0x004fe20008100025 */
[----:B------:R-:W-:Y:S05]  /*f780*/  @!P0 BRA `(.L_x_217) ;  /* 0x0000000000048947 */ /* 0x000fea0003800000 */
[----:B------:R-:W-:Y:S05]  /*f790*/  BPT.TRAP 0x1 ;  /* 0x000000040000795c */ /* 0x000fea0000300000 */
.L_x_217:
[----:B-1----:R-:W2:Y:S01]  /*f7a0*/  LDL R9, [R1+0x50] ;  /* 0x0000500001097983 */ /* 0x002ea20000100800 */
[----:B------:R-:W-:Y:S01]  /*f7b0*/  UIADD3 UR4, UPT, UPT, UR37, 0x1f848, URZ ;  /* 0x0001f84825047890 */ /* 0x000fe2000fffe0ff */
[----:B------:R-:W-:Y:S02]  /*f7c0*/  VIADD R84, R84, 0x1 ;  /* 0x0000000154547836 */ /* 0x000fe40000000000 */
[----:B------:R-:W3:Y:S01]  /*f7d0*/  LDL.LU R0, [R1] ;  /* 0x0000000001007983 */ /* 0x000ee20000300800 */
[----:B------:R-:W-:Y:S03]  /*f7e0*/  UPRMT UR4, UR38, 0x654, UR4 ;  /* 0x0000065426047896 */ /* 0x000fe60008000004 */
[----:B------:R-:W4:Y:S04]  /*f7f0*/  LDL.LU R8, [R1+0x58] ;  /* 0x0000580001087983 */ /* 0x000f280000300800 */
[----:B------:R-:W5:Y:S02]  /*f800*/  LDL.LU R7, [R1+0x60] ;  /* 0x0000600001077983 */ /* 0x000f640000300800 */
[----:B------:R-:W-:Y:S02]  /*f810*/  SYNCS.ARRIVE.TRANS64.RED.A1T0 RZ, [UR4], RZ ;  /* 0x000000ffffff79a7 */ /* 0x000fe40008100404 */
[----:B------:R-:W2:Y:S04]  /*f820*/  LDL.LU R5, [R1+0x5c] ;  /* 0x00005c0001057983 */ /* 0x000ea80000300800 */
[----:B------:R-:W3:Y:S04]  /*f830*/  LDL.LU R4, [R1+0x54] ;  /* 0x0000540001047983 */ /* 0x000ee80000300800 */
[----:B------:R-:W3:Y:S04]  /*f840*/  LDL.LU R3, [R1+0x68] ;  /* 0x0000680001037983 */ /* 0x000ee80000300800 */
[----:B------:R-:W4:Y:S01]  /*f850*/  LDL.LU R2, [R1+0x64] ;  /* 0x0000640001027983 */ /* 0x000f220000300800 */
[----:B------:R-:W1:Y:S01]  /*f860*/  S2R R6, SR_CTAID.X ;  /* 0x0000000000067919 */ /* 0x000e620000002500 */
[----:B----4-:R-:W-:Y:S02]  /*f870*/  LOP3.LUT R2, R2, 0x1, RZ, 0x3c, !PT ;  /* 0x0000000102027812 */ /* 0x010fe400078e3cff */
[----:B------:R-:W-:Y:S02]  /*f880*/  LOP3.LUT R8, R8, 0x1, RZ, 0x3c, !PT ;  /* 0x0000000108087812 */ /* 0x000fe400078e3cff */
[----:B-----5:R-:W-:Y:S02]  /*f890*/  LOP3.LUT R7, R7, 0x1, RZ, 0x3c, !PT ;  /* 0x0000000107077812 */ /* 0x020fe400078e3cff */
[----:B--2---:R-:W-:Y:S01]  /*f8a0*/  LOP3.LUT R5, R5, 0x1, RZ, 0x3c, !PT ;  /* 0x0000000105057812 */ /* 0x004fe200078e3cff */
[----:B------:R2:W-:Y:S01]  /*f8b0*/  STL [R1+0x58], R8 ;  /* 0x0000580801007387 */ /* 0x0005e20000100800 */
[----:B---3--:R-:W-:Y:S02]  /*f8c0*/  LOP3.LUT R4, R4, 0x1, RZ, 0x3c, !PT ;  /* 0x0000000104047812 */ /* 0x008fe400078e3cff */
[----:B------:R-:W-:Y:S01]  /*f8d0*/  LOP3.LUT R3, R3, 0x1, RZ, 0x3c, !PT ;  /* 0x0000000103037812 */ /* 0x000fe200078e3cff */
[----:B------:R2:W-:Y:S01]  /*f8e0*/  STL [R1+0x60], R7 ;  /* 0x0000600701007387 */ /* 0x0005e20000100800 */
[C---:B------:R-:W-:Y:S01]  /*f8f0*/  ISETP.GT.U32.AND P1, PT, R0.reuse, 0x1, PT ;  /* 0x000000010000780c */ /* 0x040fe20003f24070 */
[----:B------:R-:W-:Y:S01]  /*f900*/  VIADD R0, R0, 0xffffffff ;  /* 0xffffffff00007836 */ /* 0x000fe20000000000 */
[----:B------:R-:W-:Y:S01]  /*f910*/  ISETP.NE.AND P2, PT, R84, R9, PT ;  /* 0x000000095400720c */ /* 0x000fe20003f45270 */
[----:B------:R2:W-:Y:S04]  /*f920*/  STL [R1+0x5c], R5 ;  /* 0x00005c0501007387 */ /* 0x0005e80000100800 */
[----:B------:R2:W-:Y:S04]  /*f930*/  STL [R1+0x54], R4 ;  /* 0x0000540401007387 */ /* 0x0005e80000100800 */
[----:B------:R2:W-:Y:S04]  /*f940*/  STL [R1], R0 ;  /* 0x0000000001007387 */ /* 0x0005e80000100800 */
[----:B------:R2:W-:Y:S01]  /*f950*/  STL [R1+0x68], R3 ;  /* 0x0000680301007387 */ /* 0x0005e20000100800 */
[----:B-1----:R-:W-:Y:S03]  /*f960*/  @!P2 LOP3.LUT R84, R6, 0x1ffffff, RZ, 0xc0, !PT ;  /* 0x01ffffff0654a812 */ /* 0x002fe600078ec0ff */
[----:B------:R2:W-:Y:S01]  /*f970*/  STL [R1+0x64], R2 ;  /* 0x0000640201007387 */ /* 0x0005e20000100800 */
[----:B------:R-:W-:Y:S05]  /*f980*/  @P1 BRA `(.L_x_218) ;  /* 0xffffff7c00c01947 */ /* 0x000fea000383ffff */
[----:B------:R-:W1:Y:S01]  /*f990*/  S2UR UR5, SR_CTAID.Y ;  /* 0x00000000000579c3 */ /* 0x000e620000002600 */
[----:B------:R-:W-:Y:S01]  /*f9a0*/  SHF.L.U32 R26, R6, 0x7, RZ ;  /* 0x00000007061a7819 */ /* 0x000fe200000006ff */
[----:B------:R-:W-:Y:S01]  /*f9b0*/  BSSY.RECONVERGENT B0, `(.L_x_219) ;  /* 0x000001a000007945 */ /* 0x000fe20003800200 */
[C---:B------:R-:W-:Y:S02]  /*f9c0*/  SHF.L.U32 R16, R111.reuse, 0x10, RZ ;  /* 0x000000106f107819 */ /* 0x040fe400000006ff */
[----:B------:R-:W-:Y:S02]  /*f9d0*/  SHF.R.U32.HI R27, RZ, 0x3, R111 ;  /* 0x00000003ff1b7819 */ /* 0x000fe4000001166f */
[C---:B--2---:R-:W-:Y:S01]  /*f9e0*/  SHF.L.U32 R7, R111.reuse, 0x10, RZ ;  /* 0x000000106f077819 */ /* 0x044fe200000006ff */
[----:B------:R-:W1:Y:S01]  /*f9f0*/  LDC.64 R4, c[0x0][0x988] ;  /* 0x00026200ff047b82 */ /* 0x000e620000000a00 */
[----:B------:R-:W-:Y:S02]  /*fa00*/  LOP3.LUT R16, R16, 0x600010, R27, 0xc8, !PT ;  /* 0x0060001010107812 */ /* 0x000fe400078ec81b */
[----:B------:R-:W-:-:S02]  /*fa10*/  LOP3.LUT R0, R111, 0x7f, RZ, 0xc0, !PT ;  /* 0x0000007f6f007812 */ /* 0x000fc400078ec0ff */
[----:B------:R-:W-:Y:S02]  /*fa20*/  LOP3.LUT R23, R7, 0x600000, RZ, 0xc0, !PT ;  /* 0x0060000007177812 */ /* 0x000fe400078ec0ff */
[----:B------:R-:W-:Y:S01]  /*fa30*/  SHF.R.U32.HI R7, RZ, 0x3, R111 ;  /* 0x00000003ff077819 */ /* 0x000fe2000001166f */
[----:B------:R-:W2:Y:S01]  /*fa40*/  LDC.64 R2, c[0x0][0x9a0] ;  /* 0x00026800ff027b82 */ /* 0x000ea20000000a00 */
[----:B------:R-:W-:Y:S02]  /*fa50*/  LOP3.LUT R16, R16, 0xe0, RZ, 0xfc, !PT ;  /* 0x000000e010107812 */ /* 0x000fe400078efcff */
[----:B------:R-:W-:-:S05]  /*fa60*/  LOP3.LUT R23, R23, 0x10, R7, 0xf8, !PT ;  /* 0x0000001017177812 */ /* 0x000fca00078ef807 */
[----:B------:R-:W3:Y:S08]  /*fa70*/  S2UR UR4, SR_CTAID.Z ;  /* 0x00000000000479c3 */ /* 0x000ef00000002700 */
[----:B------:R-:W3:Y:S01]  /*fa80*/  LDC R25, c[0x0][0x990] ;  /* 0x00026400ff197b82 */ /* 0x000ee20000000800 */
[----:B-1----:R-:W-:Y:S02]  /*fa90*/  IMAD R5, R5, UR5, RZ ;  /* 0x0000000505057c24 */ /* 0x002fe4000f8e02ff */
[----:B------:R-:W-:-:S02]  /*faa0*/  IMAD R24, R0, R4, RZ ;  /* 0x0000000400187224 */ /* 0x000fc400078e02ff */
[----:B------:R-:W-:-:S03]  /*fab0*/  IMAD R5, R26, R4, R5 ;  /* 0x000000041a057224 */ /* 0x000fc600078e0205 */
[----:B------:R-:W1:Y:S01]  /*fac0*/  LDC R22, c[0x0][0x9a8] ;  /* 0x00026a00ff167b82 */ /* 0x000e620000000800 */
[----:B--2---:R-:W-:-:S04]  /*fad0*/  IMAD R3, R3, UR5, RZ ;  /* 0x0000000503037c24 */ /* 0x004fc8000f8e02ff */
[-C--:B------:R-:W-:Y:S02]  /*fae0*/  IMAD R3, R26, R2.reuse, R3 ;  /* 0x000000021a037224 */ /* 0x080fe400078e0203 */
[----:B------:R-:W-:Y:S01]  /*faf0*/  IMAD R2, R0, R2, RZ ;  /* 0x0000000200027224 */ /* 0x000fe200078e02ff */
[----:B------:R-:W-:Y:S01]  /*fb00*/  IADD3 R0, PT, PT, R16, -0xb0, RZ ;  /* 0xffffff5010007810 */ /* 0x000fe20007ffe0ff */
[----:B---3--:R-:W-:Y:S02]  /*fb10*/  IMAD R25, R25, UR4, R5 ;  /* 0x0000000419197c24 */ /* 0x008fe4000f8e0205 */
[----:B-1----:R-:W-:Y:S01]  /*fb20*/  IMAD R22, R22, UR4, R3 ;  /* 0x0000000416167c24 */ /* 0x002fe2000f8e0203 */
[----:B------:R-:W-:Y:S05]  /*fb30*/  @!P0 BRA `(.L_x_220) ;  /* 0x0000000000048947 */ /* 0x000fea0003800000 */
[----:B------:R-:W-:Y:S05]  /*fb40*/  BPT.TRAP 0x1 ;  /* 0x000000040000795c */ /* 0x000fea0000300000 */
.L_x_220:
[----:B------:R-:W-:Y:S05]  /*fb50*/  BSYNC.RECONVERGENT B0 ;  /* 0x0000000000007941 */ /* 0x000fea0003800200 */
.L_x_219:
[----:B------:R-:W-:Y:S02]  /*fb60*/  SHF.L.U32 R4, RZ, 0x1f, RZ ;  /* 0x0000001fff047819 */ /* 0x000fe400000006ff */
[----:B------:R-:W-:Y:S02]  /*fb70*/  SHF.R.U32.HI R3, RZ, 0x5, R111 ;  /* 0x00000005ff037819 */ /* 0x000fe4000001166f */
[----:B------:R-:W1:Y:S01]  /*fb80*/  SYNCS.PHASECHK.TRANS64.TRYWAIT P1, [UR37+0x1f8a0], R4 ;  /* 0x01f8a004ff0075a7 */ /* 0x000e620008021125 */
[----:B------:R-:W-:Y:S02]  /*fb90*/  SHF.R.U32.HI R0, RZ, 0x15, R0 ;  /* 0x00000015ff007819 */ /* 0x000fe40000011600 */
[----:B------:R-:W-:-:S04]  /*fba0*/  LOP3.LUT R28, R3, 0x3, RZ, 0xc0, !PT ;  /* 0x00000003031c7812 */ /* 0x000fc800078ec0ff */
[----:B------:R-:W-:Y:S01]  /*fbb0*/  ISETP.NE.AND P0, PT, R28, R0, PT ;  /* 0x000000001c00720c */ /* 0x000fe20003f05270 */
[----:B-1----:R-:W-:-:S12]  /*fbc0*/  @!P1 BRA `(.L_x_221) ;  /* 0x0000001c00889947 */ /* 0x002fd80003800000 */
.L_x_298:
[----:B------:R-:W-:Y:S05]  /*fbd0*/  @!P0 BRA `(.L_x_222) ;  /* 0x0000000000408947 */ /* 0x000fea0003800000 */
[----:B------:R-:W-:Y:S01]  /*fbe0*/  MOV R14, 0x0 ;  /* 0x00000000000e7802 */ /* 0x000fe20000000f00 */
[----:B------:R-:W1:Y:S01]  /*fbf0*/  LDCU.64 UR8, c[0x4][0x80] ;  /* 0x01001000ff0877ac */ /* 0x000e620008000a00 */
[----:B------:R-:W-:Y:S02]  /*fc00*/  HFMA2 R12, -RZ, RZ, 0, 5.9604644775390625e-08 ;  /* 0x00000001ff0c7431 */ /* 0x000fe400000001ff */
[----:B------:R-:W-:Y:S01]  /*fc10*/  IMAD.MOV.U32 R8, RZ, RZ, 0x192 ;  /* 0x00000192ff087424 */ /* 0x000fe200078e00ff */
[----:B------:R-:W2:Y:S01]  /*fc20*/  LDCU.64 UR6, c[0x4][0x88] ;  /* 0x01001100ff0677ac */ /* 0x000ea20008000a00 */
[----:B------:R-:W3:Y:S01]  /*fc30*/  LDC.64 R14, c[0x4][R14] ;  /* 0x010000000e0e7b82 */ /* 0x000ee20000000a00 */
[----:B------:R-:W-:Y:S01]  /*fc40*/  IMAD.MOV.U32 R13, RZ, RZ, RZ ;  /* 0x000000ffff0d7224 */ /* 0x000fe200078e00ff */
[----:B------:R-:W4:Y:S01]  /*fc50*/  LDCU.64 UR4, c[0x4][0x8] ;  /* 0x01000100ff0477ac */ /* 0x000f220008000a00 */
[----:B-1----:R-:W-:Y:S01]  /*fc60*/  IMAD.U32 R4, RZ, RZ, UR8 ;  /* 0x00000008ff047e24 */ /* 0x002fe2000f8e00ff */
[----:B------:R-:W-:Y:S01]  /*fc70*/  MOV R5, UR9 ;  /* 0x0000000900057c02 */ /* 0x000fe20008000f00 */
[----:B--2---:R-:W-:Y:S01]  /*fc80*/  IMAD.U32 R6, RZ, RZ, UR6 ;  /* 0x00000006ff067e24 */ /* 0x004fe2000f8e00ff */
[----:B------:R-:W-:Y:S01]  /*fc90*/  MOV R7, UR7 ;  /* 0x0000000700077c02 */ /* 0x000fe20008000f00 */
[----:B----4-:R-:W-:Y:S01]  /*fca0*/  IMAD.U32 R10, RZ, RZ, UR4 ;  /* 0x00000004ff0a7e24 */ /* 0x010fe2000f8e00ff */
[----:B------:R-:W-:-:S02]  /*fcb0*/  MOV R11, UR5 ;  /* 0x00000005000b7c02 */ /* 0x000fc40008000f00 */
[----:B------:R-:W-:-:S07]  /*fcc0*/  LEPC R20, `(.L_x_222) ;  /* 0x000000001014794e */ /* 0x000fce0000000000 */
[----:B---3--:R-:W-:Y:S05]  /*fcd0*/  CALL.ABS.NOINC R14 ;  /* 0x000000000e007343 */ /* 0x008fea0003c00000 */
.L_x_222:
[----:B------:R-:W2:Y:S01]  /*fce0*/  LDC.64 R30, c[0x0][0x358] ;  /* 0x0000d600ff1e7b82 */ /* 0x000ea20000000a00 */
[----:B------:R-:W-:Y:S05]  /*fcf0*/  WARPSYNC.ALL ;  /* 0x0000000000007948 */ /* 0x000fea0003800000 */
[----:B------:R-:W-:Y:S02]  /*fd00*/  LOP3.LUT R27, R27, 0x10, RZ, 0xc0, !PT ;  /* 0x000000101b1b7812 */ /* 0x000fe400078ec0ff */
[----:B------:R-:W-:Y:S01]  /*fd10*/  R2UR UR4, R16 ;  /* 0x00000000100472ca */ /* 0x000fe200000e0000 */
[----:B------:R-:W3:Y:S01]  /*fd20*/  LDCU UR9, c[0x0][0x38c] ;  /* 0x00007180ff0977ac */ /* 0x000ee20008000800 */
[----:B------:R-:W-:Y:S01]  /*fd30*/  IADD3 R0, P1, P0, R22, R2, R27 ;  /* 0x0000000216007210 */ /* 0x000fe2000783e01b */
[----:B------:R-:W4:Y:S01]  /*fd40*/  S2UR UR36, SR_CgaCtaId ;  /* 0x00000000002479c3 */ /* 0x000f220000008800 */
[----:B------:R-:W-:Y:S01]  /*fd50*/  LOP3.LUT R22, R26, 0x7f, R111, 0xf8, !PT ;  /* 0x0000007f1a167812 */ /* 0x000fe200078ef86f */
[----:B------:R-:W5:Y:S01]  /*fd60*/  LDCU UR8, c[0x0][0x384] ;  /* 0x00007080ff0877ac */ /* 0x000f620008000800 */
[----:B------:R-:W-:Y:S01]  /*fd70*/  SHF.R.S32.HI R2, RZ, 0x1f, R2 ;  /* 0x0000001fff027819 */ /* 0x000fe20000011402 */
[----:B------:R-:W-:Y:S01]  /*fd80*/  VIADD R26, R27, 0x8 ;  /* 0x000000081b1a7836 */ /* 0x000fe20000000000 */
[----:B------:R-:W-:Y:S01]  /*fd90*/  BSSY.RECONVERGENT B0, `(.L_x_223) ;  /* 0x000002d000007945 */ /* 0x000fe20003800200 */
[----:B------:R-:W4:Y:S01]  /*fda0*/  LDCU.64 UR6, c[0x0][0x998] ;  /* 0x00013300ff0677ac */ /* 0x000f220008000a00 */
[----:B------:R-:W-:-:S03]  /*fdb0*/  IADD3.X R2, PT, PT, RZ, R2, RZ, P1, P0 ;  /* 0x00000002ff027210 */ /* 0x000fc60000fe04ff */
[----:B-1----:R-:W1:Y:S01]  /*fdc0*/  LDTM.x16 R4, tmem[UR4+-0xb0] ;  /* 0xffff5004000479ee */ /* 0x002e62000824ff00 */
[----:B---3--:R-:W-:Y:S02]  /*fdd0*/  ISETP.GE.AND P2, PT, R27, UR9, PT ;  /* 0x000000091b007c0c */ /* 0x008fe4000bf46270 */
[----:B------:R-:W-:Y:S02]  /*fde0*/  ISETP.GE.AND P1, PT, R26, UR9, PT ;  /* 0x000000091a007c0c */ /* 0x000fe4000bf26270 */
[----:B-----5:R-:W-:Y:S02]  /*fdf0*/  ISETP.GE.U32.OR P2, PT, R22, UR8, P2 ;  /* 0x0000000816007c0c */ /* 0x020fe40009746470 */
[----:B----4-:R-:W-:-:S04]  /*fe00*/  LEA R20, P0, R0, UR6, 0x1 ;  /* 0x0000000600147c11 */ /* 0x010fc8000f8008ff */
[----:B------:R-:W-:Y:S02]  /*fe10*/  LEA.HI.X R21, R0, UR7, R2, 0x1, P0 ;  /* 0x0000000700157c11 */ /* 0x000fe400080f0c02 */
[----:B-1----:R-:W-:Y:S02]  /*fe20*/  F2FP.F16.F32.PACK_AB R13, R13, R12 ;  /* 0x0000000c0d0d723e */ /* 0x002fe400000000ff */
[----:B------:R-:W-:Y:S02]  /*fe30*/  F2FP.F16.F32.PACK_AB R14, R15, R14 ;  /* 0x0000000e0f0e723e */ /* 0x000fe400000000ff */
[----:B------:R-:W-:Y:S02]  /*fe40*/  F2FP.F16.F32.PACK_AB R16, R17, R16 ;  /* 0x000000101110723e */ /* 0x000fe400000000ff */
[----:B------:R-:W-:Y:S01]  /*fe50*/  F2FP.F16.F32.PACK_AB R18, R19, R18 ;  /* 0x000000121312723e */ /* 0x000fe200000000ff */
[----:B--2---:R-:W-:Y:S06]  /*fe60*/  @P2 BRA `(.L_x_224) ;  /* 0x00000000007c2947 */ /* 0x004fec0003800000 */
[----:B------:R-:W-:Y:S02]  /*fe70*/  F2FP.F16.F32.PACK_AB R8, R9, R8 ;  /* 0x000000080908723e */ /* 0x000fe400000000ff */
[----:B------:R-:W-:Y:S02]  /*fe80*/  F2FP.F16.F32.PACK_AB R6, R7, R6 ;  /* 0x000000060706723e */ /* 0x000fe400000000ff */
[----:B------:R-:W-:Y:S02]  /*fe90*/  PRMT R0, R8, 0x7632, R0 ;  /* 0x0000763208007816 */ /* 0x000fe40000000000 */
[----:B------:R-:W-:Y:S02]  /*fea0*/  F2FP.F16.F32.PACK_AB R5, R5, R4 ;  /* 0x000000040505723e */ /* 0x000fe400000000ff */
[----:B------:R-:W-:Y:S02]  /*feb0*/  F2FP.F16.F32.PACK_AB R10, R11, R10 ;  /* 0x0000000a0b0a723e */ /* 0x000fe400000000ff */
[----:B------:R-:W-:-:S02]  /*fec0*/  LOP3.LUT R0, R0, 0xffff, RZ, 0xc0, !PT ;  /* 0x0000ffff00007812 */ /* 0x000fc400078ec0ff */
[C---:B------:R-:W-:Y:S02]  /*fed0*/  PRMT R11, R6.reuse, 0x7610, R11 ;  /* 0x00007610060b7816 */ /* 0x040fe4000000000b */
[----:B------:R-:W-:Y:S01]  /*fee0*/  PRMT R7, R6, 0x7632, R7 ;  /* 0x0000763206077816 */ /* 0x000fe20000000007 */
[----:B------:R-:W-:Y:S01]  /*fef0*/  IMAD.WIDE.U32 R2, R0, 0x10000, RZ ;  /* 0x0001000000027825 */ /* 0x000fe200078e00ff */
[----:B------:R-:W-:Y:S02]  /*ff00*/  PRMT R4, R5, 0x7632, R4 ;  /* 0x0000763205047816 */ /* 0x000fe40000000004 */
[C---:B------:R-:W-:Y:S02]  /*ff10*/  PRMT R6, R10.reuse, 0x7610, R6 ;  /* 0x000076100a067816 */ /* 0x040fe40000000006 */
[----:B------:R-:W-:Y:S02]  /*ff20*/  PRMT R10, R10, 0x7632, R10 ;  /* 0x000076320a0a7816 */ /* 0x000fe4000000000a */
[----:B------:R-:W-:-:S02]  /*ff30*/  LOP3.LUT R4, R4, 0xffff, RZ, 0xc0, !PT ;  /* 0x0000ffff04047812 */ /* 0x000fc400078ec0ff */
[----:B------:R-:W-:Y:S01]  /*ff40*/  PRMT R9, R8, 0x7610, R9 ;  /* 0x0000761008097816 */ /* 0x000fe20000000009 */
[----:B------:R-:W-:Y:S01]  /*ff50*/  IMAD.U32 R10, R10, 0x10000, RZ ;  /* 0x000100000a0a7824 */ /* 0x000fe200078e00ff */
[----:B------:R-:W-:Y:S01]  /*ff60*/  LOP3.LUT R6, R3, 0xffff, R6, 0xf8, !PT ;  /* 0x0000ffff03067812 */ /* 0x000fe200078ef806 */
[----:B------:R-:W-:Y:S01]  /*ff70*/  IMAD.U32 R8, R7, 0x10000, RZ ;  /* 0x0001000007087824 */ /* 0x000fe200078e00ff */
[----:B------:R-:W-:Y:S01]  /*ff80*/  PRMT R12, R5, 0x7610, R12 ;  /* 0x00007610050c7816 */ /* 0x000fe2000000000c */
[----:B------:R-:W-:Y:S01]  /*ff90*/  IMAD.WIDE.U32 R4, R4, 0x10000, RZ ;  /* 0x0001000004047825 */ /* 0x000fe200078e00ff */
[----:B------:R-:W-:Y:S02]  /*ffa0*/  LOP3.LUT R7, R2, 0xffff, R9, 0xf8, !PT ;  /* 0x0000ffff02077812 */ /* 0x000fe400078ef809 */
[----:B------:R-:W-:Y:S02]  /*ffb0*/  LOP3.LUT R6, R6, R10, RZ, 0xfc, !PT ;  /* 0x0000000a06067212 */ /* 0x000fe400078efcff */
[----:B------:R-:W-:-:S02]  /*ffc0*/  LOP3.LUT R0, R5, 0xffff, R11, 0xf8, !PT ;  /* 0x0000ffff05007812 */ /* 0x000fc400078ef80b */
[----:B------:R-:W-:Y:S02]  /*ffd0*/  R2UR UR4, R30 ;  /* 0x000000001e0472ca */ /* 0x000fe400000e0000 */
[----:B------:R-:W-:Y:S02]  /*ffe0*/  R2UR UR5, R31 ;  /* 0x000000001f0572ca */ /* 0x000fe400000e0000 */
[----:B------:R-:W-:Y:S02]  /*fff0*/  LOP3.LUT R7, R7, R6, RZ, 0x3c, !PT ;  /* 0x0000000607077212 */ /* 0x000fe400078e3cff */
[----:B------:R-:W-:Y:S02]  /*10000*/  LOP3.LUT R0, R0, R8, RZ, 0xfc, !PT ;  /* 0x0000000800007212 */ /* 0x000fe400078efcff */
[C---:B------:R-:W-:Y:S02]  /*10010*/  LOP3.LUT R6, R7.reuse, R6, RZ, 0x3c, !PT ;  /* 0x0000000607067212 */ /* 0x040fe400078e3cff */
[----:B------:R-:W-:Y:S01]  /*10020*/  LOP3.LUT R4, R4, 0xffff, R12, 0xf8, !PT ;  /* 0x0000ffff04047812 */ /* 0x000fe200078ef80c */
[----:B------:R-:W-:Y:S01]  /*10030*/  IMAD.MOV.U32 R5, RZ, RZ, R0 ;  /* 0x000000ffff057224 */ /* 0x000fe200078e0000 */
[----:B------:R-:W-:-:S05]  /*10040*/  LOP3.LUT R7, R7, R6, RZ, 0x3c, !PT ;  /* 0x0000000607077212 */ /* 0x000fca00078e3cff */
[----:B------:R1:W-:Y:S02]  /*10050*/  STG.E.128 desc[UR4][R20.64], R4 ;  /* 0x0000000414007986 */ /* 0x0003e4000c101d04 */
.L_x_224:
[----:B------:R-:W-:Y:S05]  /*10060*/  BSYNC.RECONVERGENT B0 ;  /* 0x0000000000007941 */ /* 0x000fea0003800200 */
.L_x_223:
[----:B------:R-:W-:Y:S01]  /*10070*/  ISETP.GE.U32.OR P1, PT, R22, UR8, P1 ;  /* 0x0000000816007c0c */ /* 0x000fe20008f26470 */
[----:B------:R-:W-:Y:S01]  /*10080*/  BSSY.RECONVERGENT B0, `(.L_x_225) ;  /* 0x000001e000007945 */ /* 0x000fe20003800200 */
[----:B------:R-:W-:Y:S02]  /*10090*/  ISETP.NE.AND P0, PT, R109, 0x3, PT ;  /* 0x000000036d00780c */ /* 0x000fe40003f05270 */
[C---:B------:R-:W-:Y:S02]  /*100a0*/  PRMT R2, R13.reuse, 0x7632, R2 ;  /* 0x000076320d027816 */ /* 0x040fe40000000002 */
[----:B------:R-:W-:Y:S02]  /*100b0*/  PRMT R10, R13, 0x7610, R10 ;  /* 0x000076100d0a7816 */ /* 0x000fe4000000000a */
[C---:B-1----:R-:W-:Y:S02]  /*100c0*/  PRMT R7, R14.reuse, 0x7632, R7 ;  /* 0x000076320e077816 */ /* 0x042fe40000000007 */
[----:B------:R-:W-:-:S02]  /*100d0*/  PRMT R8, R14, 0x7610, R8 ;  /* 0x000076100e087816 */ /* 0x000fc40000000008 */
[C---:B------:R-:W-:Y:S02]  /*100e0*/  PRMT R0, R16.reuse, 0x7632, R0 ;  /* 0x0000763210007816 */ /* 0x040fe40000000000 */
[----:B------:R-:W-:Y:S02]  /*100f0*/  PRMT R11, R16, 0x7610, R11 ;  /* 0x00007610100b7816 */ /* 0x000fe4000000000b */
[C---:B------:R-:W-:Y:S02]  /*10100*/  PRMT R6, R18.reuse, 0x7632, R6 ;  /* 0x0000763212067816 */ /* 0x040fe40000000006 */
[----:B------:R-:W-:Y:S01]  /*10110*/  PRMT R9, R18, 0x7610, R9 ;  /* 0x0000761012097816 */ /* 0x000fe20000000009 */
[----:B------:R-:W-:Y:S06]  /*10120*/  @P1 BRA `(.L_x_226) ;  /* 0x00000000004c1947 */ /* 0x000fec0003800000 */
[----:B------:R-:W-:Y:S01]  /*10130*/  LOP3.LUT R2, R2, 0xffff, RZ, 0xc0, !PT ;  /* 0x0000ffff02027812 */ /* 0x000fe200078ec0ff */
[----:B------:R-:W-:Y:S01]  /*10140*/  IMAD.U32 R12, R6, 0x10000, RZ ;  /* 0x00010000060c7824 */ /* 0x000fe200078e00ff */
[----:B------:R-:W-:Y:S01]  /*10150*/  LOP3.LUT R0, R0, 0xffff, RZ, 0xc0, !PT ;  /* 0x0000ffff00007812 */ /* 0x000fe200078ec0ff */
[----:B------:R-:W-:Y:S01]  /*10160*/  IMAD.U32 R13, R7, 0x10000, RZ ;  /* 0x00010000070d7824 */ /* 0x000fe200078e00ff */
[----:B------:R-:W-:Y:S01]  /*10170*/  R2UR UR4, R30 ;  /* 0x000000001e0472ca */ /* 0x000fe200000e0000 */
[----:B------:R-:W-:Y:S01]  /*10180*/  IMAD.WIDE.U32 R4, R2, 0x10000, RZ ;  /* 0x0001000002047825 */ /* 0x000fe200078e00ff */
[----:B------:R-:W-:-:S03]  /*10190*/  R2UR UR5, R31 ;  /* 0x000000001f0572ca */ /* 0x000fc600000e0000 */
[----:B------:R-:W-:Y:S01]  /*101a0*/  IMAD.WIDE.U32 R2, R0, 0x10000, RZ ;  /* 0x0001000000027825 */ /* 0x000fe200078e00ff */
[----:B------:R-:W-:Y:S02]  /*101b0*/  LOP3.LUT R0, R5, 0xffff, R8, 0xf8, !PT ;  /* 0x0000ffff05007812 */ /* 0x000fe400078ef808 */
[----:B------:R-:W-:Y:S02]  /*101c0*/  LOP3.LUT R4, R4, 0xffff, R10, 0xf8, !PT ;  /* 0x0000ffff04047812 */ /* 0x000fe400078ef80a */
[----:B------:R-:W-:Y:S02]  /*101d0*/  LOP3.LUT R6, R3, 0xffff, R9, 0xf8, !PT ;  /* 0x0000ffff03067812 */ /* 0x000fe400078ef809 */
[----:B------:R-:W-:Y:S02]  /*101e0*/  LOP3.LUT R7, R2, 0xffff, R11, 0xf8, !PT ;  /* 0x0000ffff02077812 */ /* 0x000fe400078ef80b */
[----:B------:R-:W-:Y:S02]  /*101f0*/  LOP3.LUT R6, R6, R12, RZ, 0xfc, !PT ;  /* 0x0000000c06067212 */ /* 0x000fe400078efcff */
[----:B------:R-:W-:-:S02]  /*10200*/  LOP3.LUT R0, R0, R13, RZ, 0xfc, !PT ;  /* 0x0000000d00007212 */ /* 0x000fc400078efcff */
[----:B------:R-:W-:-:S03]  /*10210*/  LOP3.LUT R7, R7, R6, RZ, 0x3c, !PT ;  /* 0x0000000607077212 */ /* 0x000fc600078e3cff */
[----:B------:R-:W-:Y:S01]  /*10220*/  IMAD.MOV.U32 R5, RZ, RZ, R0 ;  /* 0x000000ffff057224 */ /* 0x000fe200078e0000 */
[----:B------:R-:W-:-:S04]  /*10230*/  LOP3.LUT R6, R7, R6, RZ, 0x3c, !PT ;  /* 0x0000000607067212 */ /* 0x000fc800078e3cff */
[----:B------:R-:W-:-:S05]  /*10240*/  LOP3.LUT R7, R7, R6, RZ, 0x3c, !PT ;  /* 0x0000000607077212 */ /* 0x000fca00078e3cff */
[----:B------:R1:W-:Y:S02]  /*10250*/  STG.E.128 desc[UR4][R20.64+0x10], R4 ;  /* 0x0000100414007986 */ /* 0x0003e4000c101d04 */
.L_x_226:
[----:B------:R-:W-:Y:S05]  /*10260*/  BSYNC.RECONVERGENT B0 ;  /* 0x0000000000007941 */ /* 0x000fea0003800200 */
.L_x_225:
[----:B------:R-:W-:Y:S01]  /*10270*/  NOP ;  /* 0x0000000000007918 */ /* 0x000fe20000000000 */
[----:B------:R-:W-:Y:S05]  /*10280*/  @!P0 BRA `(.L_x_227) ;  /* 0x0000000000088947 */ /* 0x000fea0003800000 */
[----:B------:R-:W-:Y:S05]  /*10290*/  BPT.TRAP 0x1 ;  /* 0x000000040000795c */ /* 0x000fea0000300000 */
[----:B------:R-:W-:Y:S05]  /*102a0*/  BPT.TRAP 0x1 ;  /* 0x000000040000795c */ /* 0x000fea0000300000 */
.L_x_227:
[----:B------:R-:W-:-:S04]  /*102b0*/  UIADD3 UR4, UPT, UPT, UR37, 0x1f8b0, URZ ;  /* 0x0001f8b025047890 */ /* 0x000fc8000fffe0ff */
[----:B------:R-:W-:-:S09]  /*102c0*/  UPRMT UR4, UR36, 0x654, UR4 ;  /* 0x0000065424047896 */ /* 0x000fd20008000004 */
[----:B------:R-:W-:Y:S01]  /*102d0*/  SYNCS.ARRIVE.TRANS64.RED.A1T0 RZ, [UR4], RZ ;  /* 0x000000ffffff79a7 */ /* 0x000fe20008100404 */
[----:B------:R-:W-:Y:S05]  /*102e0*/  @!P0 BRA `(.L_x_228) ;  /* 0x0000000000048947 */ /* 0x000fea0003800000 */
[----:B------:R-:W-:Y:S05]  /*102f0*/  BPT.TRAP 0x1 ;  /* 0x000000040000795c */ /* 0x000fea0000300000 */
.L_x_228:
[----:B------:R-:W-:Y:S02]  /*10300*/  SHF.L.U32 R2, RZ, 0x1f, RZ ;  /* 0x0000001fff027819 */ /* 0x000fe400000006ff */
[----:B------:R-:W-:Y:S02]  /*10310*/  SHF.R.U32.HI R0, RZ, 0x15, R23 ;  /* 0x00000015ff007819 */ /* 0x000fe40000011617 */
[----:B------:R-:W2:Y:S02]  /*10320*/  SYNCS.PHASECHK.TRANS64.TRYWAIT P1, [UR37+0x1f8a8], R2 ;  /* 0x01f8a802ff0075a7 */ /* 0x000ea40008021125 */
[----:B------:R-:W-:Y:S01]  /*10330*/  ISETP.NE.AND P0, PT, R28, R0, PT ;  /* 0x000000001c00720c */ /* 0x000fe20003f05270 */
[----:B--2---:R-:W-:-:S12]  /*10340*/  @!P1 BRA `(.L_x_229) ;  /* 0x0000001400c09947 */ /* 0x004fd80003800000 */
.L_x_300:
[----:B------:R-:W-:Y:S05]  /*10350*/  @!P0 BRA `(.L_x_230) ;  /* 0x0000000000408947 */ /* 0x000fea0003800000 */
[----:B--2---:R-:W-:Y:S01]  /*10360*/  MOV R2, 0x0 ;  /* 0x0000000000027802 */ /* 0x004fe20000000f00 */
        /* <DEDUP_REMOVED lines=15> */
.L_x_230:
[----:B------:R-:W-:Y:S05]  /*10460*/  WARPSYNC.ALL ;  /* 0x0000000000007948 */ /* 0x000fea0003800000 */
[----:B------:R-:W-:Y:S01]  /*10470*/  R2UR UR4, R23 ;  /* 0x00000000170472ca */ /* 0x000fe200000e0000 */
[----:B------:R-:W3:Y:S01]  /*10480*/  LDCU UR9, c[0x0][0x388] ;  /* 0x00007100ff0977ac */ /* 0x000ee20008000800 */
[----:B--2---:R-:W-:Y:S01]  /*10490*/  IADD3 R0, P1, P0, R25, R24, R27 ;  /* 0x0000001819007210 */ /* 0x004fe2000783e01b */
[----:B------:R-:W-:Y:S01]  /*104a0*/  BSSY.RECONVERGENT B0, `(.L_x_231) ;  /* 0x000003f000007945 */ /* 0x000fe20003800200 */
[----:B------:R-:W-:Y:S01]  /*104b0*/  SHF.R.S32.HI R2, RZ, 0x1f, R24 ;  /* 0x0000001fff027819 */ /* 0x000fe20000011418 */
[----:B------:R-:W2:Y:S03]  /*104c0*/  LDCU UR8, c[0x0][0x384] ;  /* 0x00007080ff0877ac */ /* 0x000ea60008000800 */
[----:B------:R-:W-:Y:S01]  /*104d0*/  IADD3.X R2, PT, PT, RZ, R2, RZ, P1, P0 ;  /* 0x00000002ff027210 */ /* 0x000fe20000fe04ff */
[----:B------:R-:W4:Y:S01]  /*104e0*/  LDCU.64 UR6, c[0x0][0x980] ;  /* 0x00013000ff0677ac */ /* 0x000f220008000a00 */
[----:B------:R-:W-:-:S03]  /*104f0*/  ISETP.NE.AND P0, PT, R109, 0x3, PT ;  /* 0x000000036d00780c */ /* 0x000fc60003f05270 */
[----:B-1----:R-:W1:Y:S01]  /*10500*/  LDTM.x16 R4, tmem[UR4] ;  /* 0x00000004000479ee */ /* 0x002e620008240000 */
[----:B------:R-:W1:Y:S01]  /*10510*/  LDCU UR4, c[0x0][0x448] ;  /* 0x00008900ff0477ac */ /* 0x000e620008000800 */
[----:B---3--:R-:W-:Y:S02]  /*10520*/  ISETP.GE.AND P3, PT, R27, UR9, PT ;  /* 0x000000091b007c0c */ /* 0x008fe4000bf66270 */
[----:B------:R-:W-:Y:S02]  /*10530*/  ISETP.GE.AND P2, PT, R26, UR9, PT ;  /* 0x000000091a007c0c */ /* 0x000fe4000bf46270 */
[C---:B--2---:R-:W-:Y:S02]  /*10540*/  ISETP.GE.U32.OR P3, PT, R22.reuse, UR8, P3 ;  /* 0x0000000816007c0c */ /* 0x044fe40009f66470 */
[----:B------:R-:W-:Y:S02]  /*10550*/  ISETP.GE.U32.OR P2, PT, R22, UR8, P2 ;  /* 0x0000000816007c0c */ /* 0x000fe40009746470 */
[----:B----4-:R-:W-:-:S04]  /*10560*/  LEA R20, P1, R0, UR6, 0x1 ;  /* 0x0000000600147c11 */ /* 0x010fc8000f8208ff */
[----:B------:R-:W-:Y:S01]  /*10570*/  LEA.HI.X R21, R0, UR7, R2, 0x1, P1 ;  /* 0x0000000700157c11 */ /* 0x000fe200088f0c02 */
[----:B-1----:R-:W-:Y:S01]  /*10580*/  FMUL R12, R12, UR4 ;  /* 0x000000040c0c7c20 */ /* 0x002fe20008400000 */
[----:B------:R-:W-:Y:S01]  /*10590*/  FMUL R13, R13, UR4 ;  /* 0x000000040d0d7c20 */ /* 0x000fe20008400000 */
        /* <DEDUP_REMOVED lines=14> */
[----:B------:R-:W-:Y:S01]  /*10680*/  F2FP.F16.F32.PACK_AB R14, R13, R12 ;  /* 0x0000000c0d0e723e */ /* 0x000fe200000000ff */
[----:B------:R-:W-:Y:S06]  /*10690*/  @P3 BRA `(.L_x_232) ;  /* 0x00000000007c3947 */ /* 0x000fec0003800000 */
[----:B------:R-:W-:Y:S02]  /*106a0*/  F2FP.F16.F32.PACK_AB R2, R2, R4 ;  /* 0x000000040202723e */ /* 0x000fe400000000ff */
[----:B------:R-:W-:Y:S02]  /*106b0*/  F2FP.F16.F32.PACK_AB R9, R9, R8 ;  /* 0x000000080909723e */ /* 0x000fe400000000ff */
[----:B------:R-:W-:Y:S02]  /*106c0*/  F2FP.F16.F32.PACK_AB R0, R0, R6 ;  /* 0x000000060000723e */ /* 0x000fe400000000ff */
[C---:B------:R-:W-:Y:S02]  /*106d0*/  PRMT R4, R2.reuse, 0x7632, R4 ;  /* 0x0000763202047816 */ /* 0x040fe40000000004 */
[----:B------:R-:W-:Y:S02]  /*106e0*/  PRMT R13, R2, 0x7610, R13 ;  /* 0x00007610020d7816 */ /* 0x000fe4000000000d */
[----:B------:R-:W-:-:S02]  /*106f0*/  PRMT R2, R9, 0x7632, R2 ;  /* 0x0000763209027816 */ /* 0x000fc40000000002 */
[C---:B------:R-:W-:Y:S02]  /*10700*/  PRMT R12, R0.reuse, 0x7610, R12 ;  /* 0x00007610000c7816 */ /* 0x040fe4000000000c */
[----:B------:R-:W-:Y:S02]  /*10710*/  PRMT R7, R0, 0x7632, R7 ;  /* 0x0000763200077816 */ /* 0x000fe40000000007 */
[----:B------:R-:W-:Y:S02]  /*10720*/  F2FP.F16.F32.PACK_AB R0, R11, R10 ;  /* 0x0000000a0b00723e */ /* 0x000fe400000000ff */
[----:B------:R-:W-:Y:S02]  /*10730*/  LOP3.LUT R2, R2, 0xffff, RZ, 0xc0, !PT ;  /* 0x0000ffff02027812 */ /* 0x000fe400078ec0ff */
[C---:B------:R-:W-:Y:S02]  /*10740*/  PRMT R6, R0.reuse, 0x7610, R6 ;  /* 0x0000761000067816 */ /* 0x040fe40000000006 */
[----:B------:R-:W-:Y:S01]  /*10750*/  PRMT R0, R0, 0x7632, R0 ;  /* 0x0000763200007816 */ /* 0x000fe20000000000 */
[----:B------:R-:W-:Y:S01]  /*10760*/  IMAD.WIDE.U32 R2, R2, 0x10000, RZ ;  /* 0x0001000002027825 */ /* 0x000fe200078e00ff */
[----:B------:R-:W-:-:S02]  /*10770*/  LOP3.LUT R4, R4, 0xffff, RZ, 0xc0, !PT ;  /* 0x0000ffff04047812 */ /* 0x000fc400078ec0ff */
[----:B------:R-:W-:Y:S01]  /*10780*/  PRMT R10, R9, 0x7610, R10 ;  /* 0x00007610090a7816 */ /* 0x000fe2000000000a */
[----:B------:R-:W-:Y:S01]  /*10790*/  IMAD.U32 R8, R0, 0x10000, RZ ;  /* 0x0001000000087824 */ /* 0x000fe200078e00ff */
[----:B------:R-:W-:Y:S01]  /*107a0*/  LOP3.LUT R6, R3, 0xffff, R6, 0xf8, !PT ;  /* 0x0000ffff03067812 */ /* 0x000fe200078ef806 */
[----:B------:R-:W-:Y:S01]  /*107b0*/  IMAD.WIDE.U32 R4, R4, 0x10000, RZ ;  /* 0x0001000004047825 */ /* 0x000fe200078e00ff */
[----:B------:R-:W-:Y:S02]  /*107c0*/  R2UR UR4, R30 ;  /* 0x000000001e0472ca */ /* 0x000fe400000e0000 */
[----:B------:R-:W-:Y:S01]  /*107d0*/  LOP3.LUT R6, R6, R8, RZ, 0xfc, !PT ;  /* 0x0000000806067212 */ /* 0x000fe200078efcff */
[----:B------:R-:W-:Y:S01]  /*107e0*/  IMAD.U32 R9, R7, 0x10000, RZ ;  /* 0x0001000007097824 */ /* 0x000fe200078e00ff */
[----:B------:R-:W-:Y:S02]  /*107f0*/  LOP3.LUT R7, R2, 0xffff, R10, 0xf8, !PT ;  /* 0x0000ffff02077812 */ /* 0x000fe400078ef80a */
[----:B------:R-:W-:-:S02]  /*10800*/  LOP3.LUT R0, R5, 0xffff, R12, 0xf8, !PT ;  /* 0x0000ffff05007812 */ /* 0x000fc400078ef80c */
[----:B------:R-:W-:Y:S02]  /*10810*/  R2UR UR5, R31 ;  /* 0x000000001f0572ca */ /* 0x000fe400000e0000 */
[-C--:B------:R-:W-:Y:S02]  /*10820*/  LOP3.LUT R7, R7, R6.reuse, RZ, 0x3c, !PT ;  /* 0x0000000607077212 */ /* 0x080fe400078e3cff */
[----:B------:R-:W-:Y:S02]  /*10830*/  LOP3.LUT R0, R0, R9, RZ, 0xfc, !PT ;  /* 0x0000000900007212 */ /* 0x000fe400078efcff */
[C---:B------:R-:W-:Y:S02]  /*10840*/  LOP3.LUT R6, R7.reuse, R6, RZ, 0x3c, !PT ;  /* 0x0000000607067212 */ /* 0x040fe400078e3cff */
[----:B------:R-:W-:Y:S01]  /*10850*/  LOP3.LUT R4, R4, 0xffff, R13, 0xf8, !PT ;  /* 0x0000ffff04047812 */ /* 0x000fe200078ef80d */
[----:B------:R-:W-:Y:S01]  /*10860*/  IMAD.MOV.U32 R5, RZ, RZ, R0 ;  /* 0x000000ffff057224 */ /* 0x000fe200078e0000 */
[----:B------:R-:W-:-:S05]  /*10870*/  LOP3.LUT R7, R7, R6, RZ, 0x3c, !PT ;  /* 0x0000000607077212 */ /* 0x000fca00078e3cff */
[----:B------:R1:W-:Y:S02]  /*10880*/  STG.E.128 desc[UR4][R20.64], R4 ;  /* 0x0000000414007986 */ /* 0x0003e4000c101d04 */
.L_x_232:
[----:B------:R-:W-:Y:S05]  /*10890*/  BSYNC.RECONVERGENT B0 ;  /* 0x0000000000007941 */ /* 0x000fea0003800200 */
.L_x_231:
[----:B------:R-:W-:Y:S01]  /*108a0*/  F2FP.F16.F32.PACK_AB R0, R15, R22 ;  /* 0x000000160f00723e */ /* 0x000fe200000000ff */
[----:B------:R-:W-:Y:S01]  /*108b0*/  BSSY.RECONVERGENT B0, `(.L_x_233) ;  /* 0x000001f000007945 */ /* 0x000fe20003800200 */
[----:B------:R-:W-:Y:S02]  /*108c0*/  F2FP.F16.F32.PACK_AB R2, R17, R16 ;  /* 0x000000101102723e */ /* 0x000fe400000000ff */
[----:B-1----:R-:W-:Y:S02]  /*108d0*/  F2FP.F16.F32.PACK_AB R4, R19, R18 ;  /* 0x000000121304723e */ /* 0x002fe400000000ff */
[C---:B------:R-:W-:Y:S02]  /*108e0*/  PRMT R8, R0.reuse, 0x7632, R8 ;  /* 0x0000763200087816 */ /* 0x040fe40000000008 */
[----:B------:R-:W-:Y:S02]  /*108f0*/  PRMT R9, R0, 0x7610, R9 ;  /* 0x0000761000097816 */ /* 0x000fe40000000009 */
[----:B------:R-:W-:-:S02]  /*10900*/  PRMT R3, R14, 0x7632, R3 ;  /* 0x000076320e037816 */ /* 0x000fc40000000003 */
[----:B------:R-:W-:Y:S02]  /*10910*/  PRMT R11, R14, 0x7610, R11 ;  /* 0x000076100e0b7816 */ /* 0x000fe4000000000b */
        /* <DEDUP_REMOVED lines=24> */
.L_x_234:
[----:B------:R-:W-:Y:S05]  /*10aa0*/  BSYNC.RECONVERGENT B0 ;  /* 0x0000000000007941 */ /* 0x000fea0003800200 */
.L_x_233:
[----:B------:R-:W-:Y:S01]  /*10ab0*/  NOP ;  /* 0x0000000000007918 */ /* 0x000fe20000000000 */
[----:B------:R-:W-:Y:S05]  /*10ac0*/  @!P0 BRA `(.L_x_235) ;  /* 0x0000000000088947 */ /* 0x000fea0003800000 */
[----:B------:R-:W-:Y:S05]  /*10ad0*/  BPT.TRAP 0x1 ;  /* 0x000000040000795c */ /* 0x000fea0000300000 */
[----:B------:R-:W-:Y:S05]  /*10ae0*/  BPT.TRAP 0x1 ;  /* 0x000000040000795c */ /* 0x000fea0000300000 */
.L_x_235:
[----:B------:R-:W2:Y:S01]  /*10af0*/  LDL.LU R0, [R1+0x6c] ;  /* 0x00006c0001007983 */ /* 0x000ea20000300800 */
[----:B------:R-:W-:-:S04]  /*10b00*/  UIADD3 UR4, UPT, UPT, UR37, 0x1f8b8, URZ ;  /* 0x0001f8b825047890 */ /* 0x000fc8000fffe0ff */
[----:B------:R-:W-:-:S09]  /*10b10*/  UPRMT UR4, UR36, 0x654, UR4 ;  /* 0x0000065424047896 */ /* 0x000fd20008000004 */
[----:B------:R-:W-:Y:S01]  /*10b20*/  SYNCS.ARRIVE.TRANS64.RED.A1T0 RZ, [UR4], RZ ;  /* 0x000000ffffff79a7 */ /* 0x000fe20008100404 */
[----:B------:R-:W-:Y:S01]  /*10b30*/  BAR.SYNC.DEFER_BLOCKING 0x1, 0x100 ;  /* 0x0044000000007b1d */ /* 0x000fe20000010000 */
[----:B--2---:R-:W-:-:S13]  /*10b40*/  LOP3.LUT P0, RZ, R0, 0x7, RZ, 0xc0, !PT ;  /* 0x0000000700ff7812 */ /* 0x004fda000780c0ff */
[----:B------:R-:W-:Y:S05]  /*10b50*/  @P0 EXIT ;  /* 0x000000000000094d */ /* 0x000fea0003800000 */
[----:B------:R-:W2:Y:S01]  /*10b60*/  S2UR UR5, SR_CgaCtaId ;  /* 0x00000000000579c3 */ /* 0x000ea20000008800 */
[----:B------:R-:W-:Y:S01]  /*10b70*/  UMOV UR4, 0x400 ;  /* 0x0000040000047882 */ /* 0x000fe20000000000 */
[----:B------:R-:W-:Y:S01]  /*10b80*/  IMAD.MOV.U32 R3, RZ, RZ, 0xffff ;  /* 0x0000ffffff037424 */ /* 0x000fe200078e00ff */
[----:B--2---:R-:W-:-:S09]  /*10b90*/  ULEA UR4, UR5, UR4, 0x18 ;  /* 0x0000000405047291 */ /* 0x004fd2000f8ec0ff */
[----:B------:R-:W2:Y:S01]  /*10ba0*/  LDS R0, [UR4+0x1f8c0] ;  /* 0x01f8c004ff007984 */ /* 0x000ea20008000800 */
[----:B------:R-:W-:Y:S02]  /*10bb0*/  UMOV UR4, 0x40 ;  /* 0x0000004000047882 */ /* 0x000fe40000000000 */
[----:B------:R-:W-:Y:S01]  /*10bc0*/  ULEA UR5, UR5, UR4, 0x18 ;  /* 0x0000000405057291 */ /* 0x000fe2000f8ec0ff */
[----:B------:R-:W-:-:S08]  /*10bd0*/  NOP ;  /* 0x0000000000007918 */ /* 0x000fd00000000000 */
[----:B------:R-:W3:Y:S01]  /*10be0*/  LDS R2, [UR5+0x14] ;  /* 0x00001405ff027984 */ /* 0x000ee20008000800 */
[----:B--2---:R-:W-:-:S04]  /*10bf0*/  LOP3.LUT R0, R0, 0xffff, RZ, 0xc0, !PT ;  /* 0x0000ffff00007812 */ /* 0x004fc800078ec0ff */
[----:B-1----:R-:W-:-:S04]  /*10c00*/  SHF.R.U32.HI R4, RZ, 0x5, R0 ;  /* 0x00000005ff047819 */ /* 0x002fc80000011600 */
[----:B------:R-:W-:-:S04]  /*10c10*/  SHF.L.U32 R3, R3, R4, RZ ;  /* 0x0000000403037219 */ /* 0x000fc800000006ff */
[----:B---3--:R-:W-:Y:S01]  /*10c20*/  LOP3.LUT R0, R2, R3, RZ, 0xc0, !PT ;  /* 0x0000000302007212 */ /* 0x008fe200078ec0ff */
[----:B------:R-:W-:-:S03]  /*10c30*/  IMAD.MOV.U32 R2, RZ, RZ, 0x1 ;  /* 0x00000001ff027424 */ /* 0x000fc600078e00ff */
[----:B------:R-:W-:Y:S02]  /*10c40*/  ISETP.NE.AND P0, PT, R0, R3, PT ;  /* 0x000000030000720c */ /* 0x000fe40003f05270 */
[----:B------:R-:W-:-:S11]  /*10c50*/  SHF.L.U32 R2, R2, R4, RZ ;  /* 0x0000000402027219 */ /* 0x000fd600000006ff */
[----:B------:R-:W-:Y:S05]  /*10c60*/  @P0 BRA `(.L_x_236) ;  /* 0x00000000005c0947 */ /* 0x000fea0003800000 */
[----:B------:R-:W1:Y:S02]  /*10c70*/  LDS R0, [UR5+0x18] ;  /* 0x00001805ff007984 */ /* 0x000e640008000800 */
[----:B-1----:R-:W-:-:S04]  /*10c80*/  LOP3.LUT R0, R0, R2, RZ, 0xc0, !PT ;  /* 0x0000000200007212 */ /* 0x002fc800078ec0ff */
[----:B------:R-:W-:-:S13]  /*10c90*/  ISETP.NE.AND P0, PT, R0, R2, PT ;  /* 0x000000020000720c */ /* 0x000fda0003f05270 */
[----:B------:R-:W-:Y:S05]  /*10ca0*/  @P0 BRA `(.L_x_237) ;  /* 0x0000000000400947 */ /* 0x000fea0003800000 */
[----:B------:R-:W-:Y:S02]  /*10cb0*/  R2UR UR4, R3 ;  /* 0x00000000030472ca */ /* 0x000fe400000e0000 */
[----:B------:R-:W1:Y:S01]  /*10cc0*/  S2R R3, SR_LANEID ;  /* 0x0000000000037919 */ /* 0x000e620000000000 */
[----:B------:R-:W-:-:S04]  /*10cd0*/  LOP3.LUT R2, RZ, R2, RZ, 0x33, !PT ;  /* 0x00000002ff027212 */ /* 0x000fc800078e33ff */
[----:B------:R-:W2:Y:S06]  /*10ce0*/  REDUX UR7, R2 ;  /* 0x00000000020773c4 */ /* 0x000eac0000000000 */
[----:B------:R-:W-:-:S03]  /*10cf0*/  ULOP3.LUT UR6, URZ, UR4, URZ, 0x33, !UPT ;  /* 0x00000004ff067292 */ /* 0x000fc6000f8e33ff */
[----:B------:R-:W-:Y:S02]  /*10d00*/  VOTEU.ANY UR4, UPT, PT ;  /* 0x0000000000047886 */ /* 0x000fe400038e0100 */
[----:B------:R-:W-:Y:S01]  /*10d10*/  UFLO.U32 UR4, UR4 ;  /* 0x00000004000472bd */ /* 0x000fe200080e0000 */
[----:B------:R-:W-:-:S04]  /*10d20*/  IMAD.U32 R0, RZ, RZ, UR6 ;  /* 0x00000006ff007e24 */ /* 0x000fc8000f8e00ff */
[----:B------:R2:W3:Y:S02]  /*10d30*/  REDUX UR8, R0 ;  /* 0x00000000000873c4 */ /* 0x0004e40000000000 */
[----:B------:R4:W-:Y:S01]  /*10d40*/  UTCATOMSWS.AND URZ, UR6 ;  /* 0x0000000600ff79e3 */ /* 0x0009e20008000000 */
[----:B-1----:R-:W-:Y:S01]  /*10d50*/  ISETP.EQ.U32.AND P0, PT, R3, UR4, PT ;  /* 0x0000000403007c0c */ /* 0x002fe2000bf02070 */
[----:B--2---:R-:W-:Y:S02]  /*10d60*/  IMAD.U32 R0, RZ, RZ, UR7 ;  /* 0x00000007ff007e24 */ /* 0x004fe4000f8e00ff */
[----:B---3--:R-:W-:-:S10]  /*10d70*/  IMAD.U32 R2, RZ, RZ, UR8 ;  /* 0x00000008ff027e24 */ /* 0x008fd4000f8e00ff */
[----:B------:R4:W-:Y:S04]  /*10d80*/  @P0 ATOMS.AND RZ, [UR5+0x14], R2 ;  /* 0x00001402ffff098c */ /* 0x0009e8000a800005 */
[----:B------:R4:W-:Y:S01]  /*10d90*/  @P0 ATOMS.AND RZ, [UR5+0x18], R0 ;  /* 0x00001800ffff098c */ /* 0x0009e2000a800005 */
[----:B------:R-:W-:Y:S05]  /*10da0*/  BRA `(.L_x_238) ;  /* 0x0000000000147947 */ /* 0x000fea0003800000 */
.L_x_237:
[----:B------:R-:W-:Y:S02]  /*10db0*/  MOV R2, 0x10dd0 ;  /* 0x00010dd000027802 */ /* 0x000fe40000000f00 */
[----:B------:R-:W-:Y:S05]  /*10dc0*/  CALL.REL.NOINC `($__internal_0_$__cuda_sm10x_tcgen05_guardrail_trap_col_being_dealloced_not_returned_by_alloc) ;  /* 0x0000000c00387944 */ /* 0x000fea0003c00000 */
[----:B------:R-:W-:Y:S05]  /*10dd0*/  BRA `(.L_x_238) ;  /* 0x0000000000087947 */ /* 0x000fea0003800000 */
.L_x_236:
[----:B------:R-:W-:Y:S02]  /*10de0*/  MOV R2, 0x10e00 ;  /* 0x00010e0000027802 */ /* 0x000fe40000000f00 */
[----:B------:R-:W-:Y:S05]  /*10df0*/  CALL.REL.NOINC `($__internal_2_$__cuda_sm10x_tcgen05_guardrail_trap_unallocated_columns_being_dealloced) ;  /* 0x0000000c00447944 */ /* 0x000fea0003c00000 */
.L_x_238:
[----:B------:R-:W-:Y:S01]  /*10e00*/  NOP ;  /* 0x0000000000007918 */ /* 0x000fe20000000000 */
[----:B----4-:R-:W-:Y:S05]  /*10e10*/  EXIT ;  /* 0x000000000000794d */ /* 0x010fea0003800000 */
.L_x_51:
[----:B------:R-:W-:-:S07]  /*10e20*/  MOV R4, UR32 ;  /* 0x0000002000047c02 */ /* 0x000fce0008000f00 */
.L_x_239:
[----:B-1----:R1:W2:Y:S02]  /*10e30*/  SYNCS.PHASECHK.TRANS64.TRYWAIT P0, [R4+URZ+0x1f810], R14 ;  /* 0x01f8100e040075a7 */ /* 0x0022a400080011ff */
[----:B--2---:R-:W-:Y:S05]  /*10e40*/  @!P0 NANOSLEEP.SYNCS 0x989680 ;  /* 0x009896800000895d */ /* 0x004fea0003900000 */
[----:B------:R-:W2:Y:S02]  /*10e50*/  @!P0 SYNCS.PHASECHK.TRANS64 P0, [R4+URZ+0x1f810], R14 ;  /* 0x01f8100e040085a7 */ /* 0x000ea400080010ff */
[----:B--2---:R-:W-:Y:S05]  /*10e60*/  @!P0 BRA `(.L_x_239) ;  /* 0xfffffffc00f08947 */ /* 0x004fea000383ffff */
[----:B------:R-:W-:Y:S05]  /*10e70*/  BRA `(.L_x_240) ;  /* 0xffffff1400287947 */ /* 0x000fea000383ffff */
.L_x_59:
[----:B------:R-:W-:-:S07]  /*10e80*/  MOV R3, UR32 ;  /* 0x0000002000037c02 */ /* 0x000fce0008000f00 */
.L_x_241:
[----:B-1----:R1:W2:Y:S02]  /*10e90*/  SYNCS.PHASECHK.TRANS64.TRYWAIT P0, [R3+URZ+0x1f838], R14 ;  /* 0x01f8380e030075a7 */ /* 0x0022a400080011ff */
[----:B--2---:R-:W-:Y:S05]  /*10ea0*/  @!P0 NANOSLEEP.SYNCS 0x989680 ;  /* 0x009896800000895d */ /* 0x004fea0003900000 */
[----:B------:R-:W2:Y:S02]  /*10eb0*/  @!P0 SYNCS.PHASECHK.TRANS64 P0, [R3+URZ+0x1f838], R14 ;  /* 0x01f8380e030085a7 */ /* 0x000ea400080010ff */
[----:B--2---:R-:W-:Y:S05]  /*10ec0*/  @!P0 BRA `(.L_x_241) ;  /* 0xfffffffc00f08947 */ /* 0x004fea000383ffff */
[----:B------:R-:W-:Y:S05]  /*10ed0*/  BRA `(.L_x_242) ;  /* 0xffffff1800407947 */ /* 0x000fea000383ffff */
.L_x_62:
[----:B------:R-:W-:-:S07]  /*10ee0*/  MOV R5, UR32 ;  /* 0x0000002000057c02 */ /* 0x000fce0008000f00 */
.L_x_243:
[----:B-1----:R1:W2:Y:S02]  /*10ef0*/  SYNCS.PHASECHK.TRANS64.TRYWAIT P4, [R5+URZ+0x1f828], R14 ;  /* 0x01f8280e050075a7 */ /* 0x0022a400080811ff */
[----:B--2---:R-:W-:Y:S05]  /*10f00*/  @!P4 NANOSLEEP.SYNCS 0x989680 ;  /* 0x009896800000c95d */ /* 0x004fea0003900000 */
[----:B------:R-:W2:Y:S02]  /*10f10*/  @!P4 SYNCS.PHASECHK.TRANS64 P4, [R5+URZ+0x1f828], R14 ;  /* 0x01f8280e0500c5a7 */ /* 0x000ea400080810ff */
[----:B--2---:R-:W-:Y:S05]  /*10f20*/  @!P4 BRA `(.L_x_243) ;  /* 0xfffffffc00f0c947 */ /* 0x004fea000383ffff */
[----:B------:R-:W-:Y:S05]  /*10f30*/  BRA `(.L_x_244) ;  /* 0xffffff1800dc7947 */ /* 0x000fea000383ffff */
.L_x_68:
[----:B------:R-:W-:-:S07]  /*10f40*/  MOV R4, UR32 ;  /* 0x0000002000047c02 */ /* 0x000fce0008000f00 */
.L_x_245:
[----:B--2---:R2:W3:Y:S02]  /*10f50*/  SYNCS.PHASECHK.TRANS64.TRYWAIT P4, [R4+URZ+0x1f848], R14 ;  /* 0x01f8480e040075a7 */ /* 0x0044e400080811ff */
[----:B---3--:R-:W-:Y:S05]  /*10f60*/  @!P4 NANOSLEEP.SYNCS 0x989680 ;  /* 0x009896800000c95d */ /* 0x008fea0003900000 */
[----:B------:R-:W3:Y:S02]  /*10f70*/  @!P4 SYNCS.PHASECHK.TRANS64 P4, [R4+URZ+0x1f848], R14 ;  /* 0x01f8480e0400c5a7 */ /* 0x000ee400080810ff */
[----:B---3--:R-:W-:Y:S05]  /*10f80*/  @!P4 BRA `(.L_x_245) ;  /* 0xfffffffc00f0c947 */ /* 0x008fea000383ffff */
[----:B------:R-:W-:Y:S05]  /*10f90*/  BRA `(.L_x_246) ;  /* 0xffffff1c00e87947 */ /* 0x000fea000383ffff */
.L_x_72:
[----:B------:R-:W-:Y:S07]  /*10fa0*/  MOV R5, UR25 ;  /* 0x0000001900057c02 */ /* 0x000fee0008000f00 */
.L_x_247:
[----:B-1----:R1:W2:Y:S02]  /*10fb0*/  SYNCS.PHASECHK.TRANS64.TRYWAIT P0, [R5+URZ+0x1f810], R3 ;  /* 0x01f81003050075a7 */ /* 0x0022a400080011ff */
[----:B--2---:R-:W-:Y:S05]  /*10fc0*/  @!P0 NANOSLEEP.SYNCS 0x989680 ;  /* 0x009896800000895d */ /* 0x004fea0003900000 */
[----:B------:R-:W2:Y:S02]  /*10fd0*/  @!P0 SYNCS.PHASECHK.TRANS64 P0, [R5+URZ+0x1f810], R3 ;  /* 0x01f81003050085a7 */ /* 0x000ea400080010ff */
[----:B--2---:R-:W-:Y:S05]  /*10fe0*/  @!P0 BRA `(.L_x_247) ;  /* 0xfffffffc00f08947 */ /* 0x004fea000383ffff */
[----:B------:R-:W-:Y:S05]  /*10ff0*/  BRA `(.L_x_248) ;  /* 0xffffff2000cc7947 */ /* 0x000fea000383ffff */
.L_x_78:
[----:B--2---:R-:W-:Y:S07]  /*11000*/  MOV R4, UR32 ;  /* 0x0000002000047c02 */ /* 0x004fee0008000f00 */
.L_x_249:
[----:B-1----:R1:W2:Y:S02]  /*11010*/  SYNCS.PHASECHK.TRANS64.TRYWAIT P1, [R4+URZ+0x1f838], R3 ;  /* 0x01f83803040075a7 */ /* 0x0022a400080211ff */
[----:B--2---:R-:W-:Y:S05]  /*11020*/  @!P1 NANOSLEEP.SYNCS 0x989680 ;  /* 0x009896800000995d */ /* 0x004fea0003900000 */
[----:B------:R-:W2:Y:S02]  /*11030*/  @!P1 SYNCS.PHASECHK.TRANS64 P1, [R4+URZ+0x1f838], R3 ;  /* 0x01f83803040095a7 */ /* 0x000ea400080210ff */
[----:B--2---:R-:W-:Y:S05]  /*11040*/  @!P1 BRA `(.L_x_249) ;  /* 0xfffffffc00f09947 */ /* 0x004fea000383ffff */
[----:B------:R-:W-:Y:S05]  /*11050*/  BRA `(.L_x_250) ;  /* 0xffffff2400707947 */ /* 0x000fea000383ffff */
.L_x_81:
[----:B------:R-:W-:Y:S07]  /*11060*/  MOV R6, UR32 ;  /* 0x0000002000067c02 */ /* 0x000fee0008000f00 */
.L_x_251:
[----:B-1----:R1:W2:Y:S02]  /*11070*/  SYNCS.PHASECHK.TRANS64.TRYWAIT P6, [R6+URZ+0x1f828], R4 ;  /* 0x01f82804060075a7 */ /* 0x0022a400080c11ff */
[----:B--2---:R-:W-:Y:S05]  /*11080*/  @!P6 NANOSLEEP.SYNCS 0x989680 ;  /* 0x009896800000e95d */ /* 0x004fea0003900000 */
[----:B------:R-:W2:Y:S02]  /*11090*/  @!P6 SYNCS.PHASECHK.TRANS64 P6, [R6+URZ+0x1f828], R4 ;  /* 0x01f828040600e5a7 */ /* 0x000ea400080c10ff */
[----:B--2---:R-:W-:Y:S05]  /*110a0*/  @!P6 BRA `(.L_x_251) ;  /* 0xfffffffc00f0e947 */ /* 0x004fea000383ffff */
[----:B------:R-:W-:Y:S05]  /*110b0*/  BRA `(.L_x_252) ;  /* 0xffffff2800047947 */ /* 0x000fea000383ffff */
.L_x_86:
[----:B--2---:R-:W-:Y:S07]  /*110c0*/  MOV R5, UR32 ;  /* 0x0000002000057c02 */ /* 0x004fee0008000f00 */
.L_x_253:
[----:B-1----:R1:W2:Y:S02]  /*110d0*/  SYNCS.PHASECHK.TRANS64.TRYWAIT P6, [R5+URZ+0x1f848], R4 ;  /* 0x01f84804050075a7 */ /* 0x0022a400080c11ff */
[----:B--2---:R-:W-:Y:S05]  /*110e0*/  @!P6 NANOSLEEP.SYNCS 0x989680 ;  /* 0x009896800000e95d */ /* 0x004fea0003900000 */
[----:B------:R-:W2:Y:S02]  /*110f0*/  @!P6 SYNCS.PHASECHK.TRANS64 P6, [R5+URZ+0x1f848], R4 ;  /* 0x01f848040500e5a7 */ /* 0x000ea400080c10ff */
[----:B--2---:R-:W-:Y:S05]  /*11100*/  @!P6 BRA `(.L_x_253) ;  /* 0xfffffffc00f0e947 */ /* 0x004fea000383ffff */
[----:B------:R-:W-:Y:S05]  /*11110*/  BRA `(.L_x_254) ;  /* 0xffffff28008c7947 */ /* 0x000fea000383ffff */
.L_x_95:
[----:B------:R-:W-:-:S07]  /*11120*/  MOV R0, UR16 ;  /* 0x0000001000007c02 */ /* 0x000fce0008000f00 */
.L_x_255:
[----:B-1----:R1:W2:Y:S02]  /*11130*/  SYNCS.PHASECHK.TRANS64.TRYWAIT P0, [R0+URZ+0x1f800], R3 ;  /* 0x01f80003000075a7 */ /* 0x0022a400080011ff */
[----:B--2---:R-:W-:Y:S05]  /*11140*/  @!P0 NANOSLEEP.SYNCS 0x989680 ;  /* 0x009896800000895d */ /* 0x004fea0003900000 */
[----:B------:R-:W2:Y:S02]  /*11150*/  @!P0 SYNCS.PHASECHK.TRANS64 P0, [R0+URZ+0x1f800], R3 ;  /* 0x01f80003000085a7 */ /* 0x000ea400080010ff */
[----:B--2---:R-:W-:Y:S05]  /*11160*/  @!P0 BRA `(.L_x_255) ;  /* 0xfffffffc00f08947 */ /* 0x004fea000383ffff */
[----:B------:R-:W-:Y:S05]  /*11170*/  BRA `(.L_x_256) ;  /* 0xffffff3000487947 */ /* 0x000fea000383ffff */
.L_x_96:
[----:B-1----:R-:W-:-:S07]  /*11180*/  MOV R0, UR16 ;  /* 0x0000001000007c02 */ /* 0x002fce0008000f00 */
.L_x_257:
[----:B-1----:R1:W2:Y:S02]  /*11190*/  SYNCS.PHASECHK.TRANS64.TRYWAIT P0, [R0+URZ+0x1f858], R2 ;  /* 0x01f85802000075a7 */ /* 0x0022a400080011ff */
[----:B--2---:R-:W-:Y:S05]  /*111a0*/  @!P0 NANOSLEEP.SYNCS 0x989680 ;  /* 0x009896800000895d */ /* 0x004fea0003900000 */
[----:B------:R-:W2:Y:S02]  /*111b0*/  @!P0 SYNCS.PHASECHK.TRANS64 P0, [R0+URZ+0x1f858], R2 ;  /* 0x01f85802000085a7 */ /* 0x000ea400080010ff */
[----:B--2---:R-:W-:Y:S05]  /*111c0*/  @!P0 BRA `(.L_x_257) ;  /* 0xfffffffc00f08947 */ /* 0x004fea000383ffff */
[----:B------:R-:W-:Y:S05]  /*111d0*/  BRA `(.L_x_258) ;  /* 0xffffff3000447947 */ /* 0x000fea000383ffff */
.L_x_99:
[----:B-1----:R-:W-:-:S07]  /*111e0*/  MOV R0, UR16 ;  /* 0x0000001000007c02 */ /* 0x002fce0008000f00 */
.L_x_259:
[----:B-1----:R1:W3:Y:S02]  /*111f0*/  SYNCS.PHASECHK.TRANS64.TRYWAIT P0, [R0+URZ+0x1f820], R3 ;  /* 0x01f82003000075a7 */ /* 0x0022e400080011ff */
[----:B---3--:R-:W-:Y:S05]  /*11200*/  @!P0 NANOSLEEP.SYNCS 0x989680 ;  /* 0x009896800000895d */ /* 0x008fea0003900000 */
[----:B------:R-:W3:Y:S02]  /*11210*/  @!P0 SYNCS.PHASECHK.TRANS64 P0, [R0+URZ+0x1f820], R3 ;  /* 0x01f82003000085a7 */ /* 0x000ee400080010ff */
[----:B---3--:R-:W-:Y:S05]  /*11220*/  @!P0 BRA `(.L_x_259) ;  /* 0xfffffffc00f08947 */ /* 0x008fea000383ffff */
[----:B------:R-:W-:Y:S05]  /*11230*/  BRA `(.L_x_260) ;  /* 0xffffff3000a87947 */ /* 0x000fea000383ffff */
.L_x_101:
[----:B-1----:R-:W-:-:S07]  /*11240*/  MOV R0, UR16 ;  /* 0x0000001000007c02 */ /* 0x002fce0008000f00 */
.L_x_261:
[----:B-1----:R1:W3:Y:S02]  /*11250*/  SYNCS.PHASECHK.TRANS64.TRYWAIT P0, [R0+URZ+0x1f868], R2 ;  /* 0x01f86802000075a7 */ /* 0x0022e400080011ff */
[----:B---3--:R-:W-:Y:S05]  /*11260*/  @!P0 NANOSLEEP.SYNCS 0x989680 ;  /* 0x009896800000895d */ /* 0x008fea0003900000 */
[----:B------:R-:W3:Y:S02]  /*11270*/  @!P0 SYNCS.PHASECHK.TRANS64 P0, [R0+URZ+0x1f868], R2 ;  /* 0x01f86802000085a7 */ /* 0x000ee400080010ff */
[----:B---3--:R-:W-:Y:S05]  /*11280*/  @!P0 BRA `(.L_x_261) ;  /* 0xfffffffc00f08947 */ /* 0x008fea000383ffff */
[----:B------:R-:W-:Y:S05]  /*11290*/  BRA `(.L_x_262) ;  /* 0xffffff3000a07947 */ /* 0x000fea000383ffff */
.L_x_103:
[----:B-1----:R-:W-:-:S07]  /*112a0*/  MOV R0, UR16 ;  /* 0x0000001000007c02 */ /* 0x002fce0008000f00 */
.L_x_263:
[----:B-1----:R1:W3:Y:S02]  /*112b0*/  SYNCS.PHASECHK.TRANS64.TRYWAIT P0, [R0+URZ+0x1f878], R2 ;  /* 0x01f87802000075a7 */ /* 0x0022e400080011ff */
[----:B---3--:R-:W-:Y:S05]  /*112c0*/  @!P0 NANOSLEEP.SYNCS 0x989680 ;  /* 0x009896800000895d */ /* 0x008fea0003900000 */
[----:B------:R-:W3:Y:S02]  /*112d0*/  @!P0 SYNCS.PHASECHK.TRANS64 P0, [R0+URZ+0x1f878], R2 ;  /* 0x01f87802000085a7 */ /* 0x000ee400080010ff */
[----:B---3--:R-:W-:Y:S05]  /*112e0*/  @!P0 BRA `(.L_x_263) ;  /* 0xfffffffc00f08947 */ /* 0x008fea000383ffff */
[----:B------:R-:W-:Y:S05]  /*112f0*/  BRA `(.L_x_264) ;  /* 0xffffff3000a07947 */ /* 0x000fea000383ffff */
.L_x_106:
[----:B------:R-:W-:-:S07]  /*11300*/  MOV R0, UR16 ;  /* 0x0000001000007c02 */ /* 0x000fce0008000f00 */
.L_x_265:
[----:B--2---:R2:W3:Y:S02]  /*11310*/  SYNCS.PHASECHK.TRANS64.TRYWAIT P0, [R0+URZ+0x1f880], R3 ;  /* 0x01f88003000075a7 */ /* 0x0044e400080011ff */
[----:B---3--:R-:W-:Y:S05]  /*11320*/  @!P0 NANOSLEEP.SYNCS 0x989680 ;  /* 0x009896800000895d */ /* 0x008fea0003900000 */
[----:B------:R-:W3:Y:S02]  /*11330*/  @!P0 SYNCS.PHASECHK.TRANS64 P0, [R0+URZ+0x1f880], R3 ;  /* 0x01f88003000085a7 */ /* 0x000ee400080010ff */
[----:B---3--:R-:W-:Y:S05]  /*11340*/  @!P0 BRA `(.L_x_265) ;  /* 0xfffffffc00f08947 */ /* 0x008fea000383ffff */
[----:B------:R-:W-:Y:S05]  /*11350*/  BRA `(.L_x_266) ;  /* 0xffffff3400047947 */ /* 0x000fea000383ffff */
.L_x_112:
[----:B------:R-:W-:Y:S07]  /*11360*/  MOV R10, UR6 ;  /* 0x00000006000a7c02 */ /* 0x000fee0008000f00 */
.L_x_267:
[----:B-1----:R1:W2:Y:S02]  /*11370*/  SYNCS.PHASECHK.TRANS64.TRYWAIT P0, [R10+URZ+0x1f800], R9 ;  /* 0x01f800090a0075a7 */ /* 0x0022a400080011ff */
[----:B--2---:R-:W-:Y:S05]  /*11380*/  @!P0 NANOSLEEP.SYNCS 0x989680 ;  /* 0x009896800000895d */ /* 0x004fea0003900000 */
[----:B------:R-:W2:Y:S02]  /*11390*/  @!P0 SYNCS.PHASECHK.TRANS64 P0, [R10+URZ+0x1f800], R9 ;  /* 0x01f800090a0085a7 */ /* 0x000ea400080010ff */
[----:B--2---:R-:W-:Y:S05]  /*113a0*/  @!P0 BRA `(.L_x_267) ;  /* 0xfffffffc00f08947 */ /* 0x004fea000383ffff */
[----:B------:R-:W-:Y:S05]  /*113b0*/  BRA `(.L_x_268) ;  /* 0xffffff3c001c7947 */ /* 0x000fea000383ffff */
.L_x_114:
[----:B------:R-:W-:Y:S07]  /*113c0*/  MOV R10, UR16 ;  /* 0x00000010000a7c02 */ /* 0x000fee0008000f00 */
.L_x_269:
[----:B-1----:R1:W2:Y:S02]  /*113d0*/  SYNCS.PHASECHK.TRANS64.TRYWAIT P0, [R10+URZ+0x1f858], R9 ;  /* 0x01f858090a0075a7 */ /* 0x0022a400080011ff */
[----:B--2---:R-:W-:Y:S05]  /*113e0*/  @!P0 NANOSLEEP.SYNCS 0x989680 ;  /* 0x009896800000895d */ /* 0x004fea0003900000 */
[----:B------:R-:W2:Y:S02]  /*113f0*/  @!P0 SYNCS.PHASECHK.TRANS64 P0, [R10+URZ+0x1f858], R9 ;  /* 0x01f858090a0085a7 */ /* 0x000ea400080010ff */
[----:B--2---:R-:W-:Y:S05]  /*11400*/  @!P0 BRA `(.L_x_269) ;  /* 0xfffffffc00f08947 */ /* 0x004fea000383ffff */
[----:B------:R-:W-:Y:S05]  /*11410*/  BRA `(.L_x_270) ;  /* 0xffffff3c001c7947 */ /* 0x000fea000383ffff */
.L_x_117:
[----:B------:R-:W-:Y:S07]  /*11420*/  MOV R10, UR16 ;  /* 0x00000010000a7c02 */ /* 0x000fee0008000f00 */
.L_x_271:
[----:B--2---:R2:W3:Y:S02]  /*11430*/  SYNCS.PHASECHK.TRANS64.TRYWAIT P0, [R10+URZ+0x1f890], R9 ;  /* 0x01f890090a0075a7 */ /* 0x0044e400080011ff */
[----:B---3--:R-:W-:Y:S05]  /*11440*/  @!P0 NANOSLEEP.SYNCS 0x989680 ;  /* 0x009896800000895d */ /* 0x008fea0003900000 */
[----:B------:R-:W3:Y:S02]  /*11450*/  @!P0 SYNCS.PHASECHK.TRANS64 P0, [R10+URZ+0x1f890], R9 ;  /* 0x01f890090a0085a7 */ /* 0x000ee400080010ff */
[----:B---3--:R-:W-:Y:S05]  /*11460*/  @!P0 BRA `(.L_x_271) ;  /* 0xfffffffc00f08947 */ /* 0x008fea000383ffff */
[----:B------:R-:W-:Y:S05]  /*11470*/  BRA `(.L_x_272) ;  /* 0xffffff3c00887947 */ /* 0x000fea000383ffff */
.L_x_119:
[----:B------:R-:W-:Y:S07]  /*11480*/  MOV R10, UR16 ;  /* 0x00000010000a7c02 */ /* 0x000fee0008000f00 */
.L_x_273:
[----:B--2---:R2:W3:Y:S02]  /*11490*/  SYNCS.PHASECHK.TRANS64.TRYWAIT P0, [R10+URZ+0x1f868], R9 ;  /* 0x01f868090a0075a7 */ /* 0x0044e400080011ff */
[----:B---3--:R-:W-:Y:S05]  /*114a0*/  @!P0 NANOSLEEP.SYNCS 0x989680 ;  /* 0x009896800000895d */ /* 0x008fea0003900000 */
[----:B------:R-:W3:Y:S02]  /*114b0*/  @!P0 SYNCS.PHASECHK.TRANS64 P0, [R10+URZ+0x1f868], R9 ;  /* 0x01f868090a0085a7 */ /* 0x000ee400080010ff */
[----:B---3--:R-:W-:Y:S05]  /*114c0*/  @!P0 BRA `(.L_x_273) ;  /* 0xfffffffc00f08947 */ /* 0x008fea000383ffff */
[----:B------:R-:W-:Y:S05]  /*114d0*/  BRA `(.L_x_274) ;  /* 0xffffff3c008c7947 */ /* 0x000fea000383ffff */
.L_x_125:
[----:B------:R-:W-:Y:S07]  /*114e0*/  MOV R9, UR16 ;  /* 0x0000001000097c02 */ /* 0x000fee0008000f00 */
.L_x_275:
[----:B--2---:R2:W3:Y:S02]  /*114f0*/  SYNCS.PHASECHK.TRANS64.TRYWAIT P0, [R9+URZ+0x1f878], R8 ;  /* 0x01f87808090075a7 */ /* 0x0044e400080011ff */
[----:B---3--:R-:W-:Y:S05]  /*11500*/  @!P0 NANOSLEEP.SYNCS 0x989680 ;  /* 0x009896800000895d */ /* 0x008fea0003900000 */
[----:B------:R-:W3:Y:S02]  /*11510*/  @!P0 SYNCS.PHASECHK.TRANS64 P0, [R9+URZ+0x1f878], R8 ;  /* 0x01f87808090085a7 */ /* 0x000ee400080010ff */
[----:B---3--:R-:W-:Y:S05]  /*11520*/  @!P0 BRA `(.L_x_275) ;  /* 0xfffffffc00f08947 */ /* 0x008fea000383ffff */
[----:B------:R-:W-:Y:S05]  /*11530*/  BRA `(.L_x_276) ;  /* 0xffffff4400107947 */ /* 0x000fea000383ffff */
.L_x_127:
[----:B------:R-:W-:Y:S07]  /*11540*/  MOV R9, UR16 ;  /* 0x0000001000097c02 */ /* 0x000fee0008000f00 */
.L_x_277:
[----:B--2---:R2:W3:Y:S02]  /*11550*/  SYNCS.PHASECHK.TRANS64.TRYWAIT P0, [R9+URZ+0x1f820], R8 ;  /* 0x01f82008090075a7 */ /* 0x0044e400080011ff */
[----:B---3--:R-:W-:Y:S05]  /*11560*/  @!P0 NANOSLEEP.SYNCS 0x989680 ;  /* 0x009896800000895d */ /* 0x008fea0003900000 */
[----:B------:R-:W3:Y:S02]  /*11570*/  @!P0 SYNCS.PHASECHK.TRANS64 P0, [R9+URZ+0x1f820], R8 ;  /* 0x01f82008090085a7 */ /* 0x000ee400080010ff */
[----:B---3--:R-:W-:Y:S05]  /*11580*/  @!P0 BRA `(.L_x_277) ;  /* 0xfffffffc00f08947 */ /* 0x008fea000383ffff */
[----:B------:R-:W-:Y:S05]  /*11590*/  BRA `(.L_x_278) ;  /* 0xffffff4400147947 */ /* 0x000fea000383ffff */
.L_x_130:
[----:B------:R-:W-:Y:S07]  /*115a0*/  MOV R9, UR16 ;  /* 0x0000001000097c02 */ /* 0x000fee0008000f00 */
.L_x_279:
[----:B--2---:R2:W3:Y:S02]  /*115b0*/  SYNCS.PHASECHK.TRANS64.TRYWAIT P0, [R9+URZ+0x1f880], R8 ;  /* 0x01f88008090075a7 */ /* 0x0044e400080011ff */
[----:B---3--:R-:W-:Y:S05]  /*115c0*/  @!P0 NANOSLEEP.SYNCS 0x989680 ;  /* 0x009896800000895d */ /* 0x008fea0003900000 */
[----:B------:R-:W3:Y:S02]  /*115d0*/  @!P0 SYNCS.PHASECHK.TRANS64 P0, [R9+URZ+0x1f880], R8 ;  /* 0x01f88008090085a7 */ /* 0x000ee400080010ff */
[----:B---3--:R-:W-:Y:S05]  /*115e0*/  @!P0 BRA `(.L_x_279) ;  /* 0xfffffffc00f08947 */ /* 0x008fea000383ffff */
[----:B------:R-:W-:Y:S05]  /*115f0*/  BRA `(.L_x_280) ;  /* 0xffffff4400807947 */ /* 0x000fea000383ffff */
.L_x_135:
[----:B------:R-:W-:-:S07]  /*11600*/  MOV R2, UR16 ;  /* 0x0000001000027c02 */ /* 0x000fce0008000f00 */
.L_x_281:
[----:B--2---:R2:W3:Y:S02]  /*11610*/  SYNCS.PHASECHK.TRANS64.TRYWAIT P0, [R2+URZ+0x1f8b0], R3 ;  /* 0x01f8b003020075a7 */ /* 0x0044e400080011ff */
[----:B---3--:R-:W-:Y:S05]  /*11620*/  @!P0 NANOSLEEP.SYNCS 0x989680 ;  /* 0x009896800000895d */ /* 0x008fea0003900000 */
[----:B------:R-:W3:Y:S02]  /*11630*/  @!P0 SYNCS.PHASECHK.TRANS64 P0, [R2+URZ+0x1f8b0], R3 ;  /* 0x01f8b003020085a7 */ /* 0x000ee400080010ff */
[----:B---3--:R-:W-:Y:S05]  /*11640*/  @!P0 BRA `(.L_x_281) ;  /* 0xfffffffc00f08947 */ /* 0x008fea000383ffff */
[----:B------:R-:W-:Y:S05]  /*11650*/  BRA `(.L_x_282) ;  /* 0xffffff4800787947 */ /* 0x000fea000383ffff */
.L_x_138:
[----:B--2---:R-:W-:-:S07]  /*11660*/  MOV R2, UR16 ;  /* 0x0000001000027c02 */ /* 0x004fce0008000f00 */
.L_x_283:
[----:B--2---:R2:W4:Y:S02]  /*11670*/  SYNCS.PHASECHK.TRANS64.TRYWAIT P0, [R2+URZ+0x1f8b8], R3 ;  /* 0x01f8b803020075a7 */ /* 0x00452400080011ff */
[----:B----4-:R-:W-:Y:S05]  /*11680*/  @!P0 NANOSLEEP.SYNCS 0x989680 ;  /* 0x009896800000895d */ /* 0x010fea0003900000 */
[----:B------:R-:W4:Y:S02]  /*11690*/  @!P0 SYNCS.PHASECHK.TRANS64 P0, [R2+URZ+0x1f8b8], R3 ;  /* 0x01f8b803020085a7 */ /* 0x000f2400080010ff */
[----:B----4-:R-:W-:Y:S05]  /*116a0*/  @!P0 BRA `(.L_x_283) ;  /* 0xfffffffc00f08947 */ /* 0x010fea000383ffff */
[----:B------:R-:W-:Y:S05]  /*116b0*/  BRA `(.L_x_284) ;  /* 0xffffff4800807947 */ /* 0x000fea000383ffff */
.L_x_140:
[----:B------:R-:W-:-:S07]  /*116c0*/  MOV R2, UR16 ;  /* 0x0000001000027c02 */ /* 0x000fce0008000f00 */
.L_x_285:
[----:B--2---:R2:W4:Y:S02]  /*116d0*/  SYNCS.PHASECHK.TRANS64.TRYWAIT P0, [R2+URZ+0x1f890], R0 ;  /* 0x01f89000020075a7 */ /* 0x00452400080011ff */
[----:B----4-:R-:W-:Y:S05]  /*116e0*/  @!P0 NANOSLEEP.SYNCS 0x989680 ;  /* 0x009896800000895d */ /* 0x010fea0003900000 */
[----:B------:R-:W4:Y:S02]  /*116f0*/  @!P0 SYNCS.PHASECHK.TRANS64 P0, [R2+URZ+0x1f890], R0 ;  /* 0x01f89000020085a7 */ /* 0x000f2400080010ff */
[----:B----4-:R-:W-:Y:S05]  /*11700*/  @!P0 BRA `(.L_x_285) ;  /* 0xfffffffc00f08947 */ /* 0x010fea000383ffff */
[----:B------:R-:W-:Y:S05]  /*11710*/  BRA `(.L_x_286) ;  /* 0xffffff4800847947 */ /* 0x000fea000383ffff */
.L_x_148:
[----:B------:R-:W-:-:S07]  /*11720*/  MOV R2, UR6 ;  /* 0x0000000600027c02 */ /* 0x000fce0008000f00 */
.L_x_287:
[----:B--2---:R2:W3:Y:S02]  /*11730*/  SYNCS.PHASECHK.TRANS64.TRYWAIT P1, [R2+URZ+0x1f870], R0 ;  /* 0x01f87000020075a7 */ /* 0x0044e400080211ff */
[----:B---3--:R-:W-:Y:S05]  /*11740*/  @!P1 NANOSLEEP.SYNCS 0x989680 ;  /* 0x009896800000995d */ /* 0x008fea0003900000 */
[----:B------:R-:W3:Y:S02]  /*11750*/  @!P1 SYNCS.PHASECHK.TRANS64 P1, [R2+URZ+0x1f870], R0 ;  /* 0x01f87000020095a7 */ /* 0x000ee400080210ff */
[----:B---3--:R-:W-:Y:S05]  /*11760*/  @!P1 BRA `(.L_x_287) ;  /* 0xfffffffc00f09947 */ /* 0x008fea000383ffff */
[----:B------:R-:W-:Y:S05]  /*11770*/  BRA `(.L_x_288) ;  /* 0xffffff5400447947 */ /* 0x000fea000383ffff */
.L_x_165:
[----:B--2---:R2:W3:Y:S02]  /*11780*/  SYNCS.PHASECHK.TRANS64.TRYWAIT P1, [R72+URZ+0x1f850], R0 ;  /* 0x01f85000480075a7 */ /* 0x0044e400080211ff */
[----:B---3--:R-:W-:Y:S05]  /*11790*/  @!P1 NANOSLEEP.SYNCS 0x989680 ;  /* 0x009896800000995d */ /* 0x008fea0003900000 */
[----:B------:R-:W3:Y:S02]  /*117a0*/  @!P1 SYNCS.PHASECHK.TRANS64 P1, [R72+URZ+0x1f850], R0 ;  /* 0x01f85000480095a7 */ /* 0x000ee400080210ff */
[----:B---3--:R-:W-:Y:S05]  /*117b0*/  @!P1 BRA `(.L_x_165) ;  /* 0xfffffffc00f09947 */ /* 0x008fea000383ffff */
[----:B------:R-:W-:Y:S05]  /*117c0*/  BRA `(.L_x_289) ;  /* 0xffffff60007c7947 */ /* 0x000fea000383ffff */
.L_x_169:
[----:B--2---:R2:W3:Y:S02]  /*117d0*/  SYNCS.PHASECHK.TRANS64.TRYWAIT P1, [R72+URZ+0x1f888], R0 ;  /* 0x01f88800480075a7 */ /* 0x0044e400080211ff */
[----:B---3--:R-:W-:Y:S05]  /*117e0*/  @!P1 NANOSLEEP.SYNCS 0x989680 ;  /* 0x009896800000995d */ /* 0x008fea0003900000 */
[----:B------:R-:W3:Y:S02]  /*117f0*/  @!P1 SYNCS.PHASECHK.TRANS64 P1, [R72+URZ+0x1f888], R0 ;  /* 0x01f88800480095a7 */ /* 0x000ee400080210ff */
[----:B---3--:R-:W-:Y:S05]  /*11800*/  @!P1 BRA `(.L_x_169) ;  /* 0xfffffffc00f09947 */ /* 0x008fea000383ffff */
[----:B------:R-:W-:Y:S05]  /*11810*/  BRA `(.L_x_290) ;  /* 0xffffff6000907947 */ /* 0x000fea000383ffff */
.L_x_173:
[----:B-1----:R1:W2:Y:S02]  /*11820*/  SYNCS.PHASECHK.TRANS64.TRYWAIT P1, [R72+URZ+0x1f830], R2 ;  /* 0x01f83002480075a7 */ /* 0x0022a400080211ff */
[----:B--2---:R-:W-:Y:S05]  /*11830*/  @!P1 NANOSLEEP.SYNCS 0x989680 ;  /* 0x009896800000995d */ /* 0x004fea0003900000 */
[----:B------:R-:W2:Y:S02]  /*11840*/  @!P1 SYNCS.PHASECHK.TRANS64 P1, [R72+URZ+0x1f830], R2 ;  /* 0x01f83002480095a7 */ /* 0x000ea400080210ff */
[----:B--2---:R-:W-:Y:S05]  /*11850*/  @!P1 BRA `(.L_x_173) ;  /* 0xfffffffc00f09947 */ /* 0x004fea000383ffff */
[----:B------:R-:W-:Y:S05]  /*11860*/  BRA `(.L_x_291) ;  /* 0xffffff6000c87947 */ /* 0x000fea000383ffff */
.L_x_174:
[----:B------:R-:W-:Y:S01]  /*11870*/  MOV R12, RZ ;  /* 0x000000ff000c7202 */ /* 0x000fe20000000f00 */
[----:B------:R-:W-:Y:S01]  /*11880*/  HFMA2 R11, -RZ, RZ, 0, 1.847743988037109375e-06 ;  /* 0x0000001fff0b7431 */ /* 0x000fe200000001ff */
[----:B------:R-:W-:Y:S01]  /*11890*/  MOV R15, 0xffffffff ;  /* 0xffffffff000f7802 */ /* 0x000fe20000000f00 */
[----:B------:R-:W-:Y:S06]  /*118a0*/  BSSY B0, `(.L_x_292) ;  /* 0x0000004000007945 */ /* 0x000fec0003800000 */
[----:B------:R-:W-:Y:S05]  /*118b0*/  WARPSYNC.COLLECTIVE R15, `(.L_x_293) ;  /* 0x000000000f087348 */ /* 0x000fea0003c00000 */
[----:B------:R1:W2:Y:S02]  /*118c0*/  SHFL.IDX P6, R14, R13, R12, R11 ;  /* 0x0000000c0d0e7389 */ /* 0x0002a400000c000b */
[----:B-12---:R-:W-:Y:S05]  /*118d0*/  ENDCOLLECTIVE ;  /* 0x000000000000791b */ /* 0x006fea0003800000 */
.L_x_293:
[----:B------:R-:W-:Y:S05]  /*118e0*/  BSYNC B0 ;  /* 0x0000000000007941 */ /* 0x000fea0003800000 */
.L_x_292:
[----:B------:R-:W-:Y:S05]  /*118f0*/  BRA `(.L_x_294) ;  /* 0xffffff6000d47947 */ /* 0x000fea000383ffff */
.L_x_201:
[----:B------:R1:W1:Y:S02]  /*11900*/  SYNCS.PHASECHK.TRANS64.TRYWAIT P1, [R72+URZ+0x1f840], R0 ;  /* 0x01f84000480075a7 */ /* 0x00026400080211ff */
[----:B-1----:R-:W-:Y:S05]  /*11910*/  @!P1 NANOSLEEP.SYNCS 0x989680 ;  /* 0x009896800000995d */ /* 0x002fea0003900000 */
[----:B------:R-:W1:Y:S02]  /*11920*/  @!P1 SYNCS.PHASECHK.TRANS64 P1, [R72+URZ+0x1f840], R0 ;  /* 0x01f84000480095a7 */ /* 0x000e6400080210ff */
[----:B-1----:R-:W-:Y:S05]  /*11930*/  @!P1 BRA `(.L_x_201) ;  /* 0xfffffffc00f09947 */ /* 0x002fea000383ffff */
[----:B------:R-:W-:Y:S05]  /*11940*/  BRA `(.L_x_295) ;  /* 0xffffffbc008c7947 */ /* 0x000fea000383ffff */
.L_x_205:
[----:B------:R1:W1:Y:S02]  /*11950*/  SYNCS.PHASECHK.TRANS64.TRYWAIT P1, [R72+URZ+0x1f860], R0 ;  /* 0x01f86000480075a7 */ /* 0x00026400080211ff */
[----:B-1----:R-:W-:Y:S05]  /*11960*/  @!P1 NANOSLEEP.SYNCS 0x989680 ;  /* 0x009896800000995d */ /* 0x002fea0003900000 */
[----:B------:R-:W1:Y:S02]  /*11970*/  @!P1 SYNCS.PHASECHK.TRANS64 P1, [R72+URZ+0x1f860], R0 ;  /* 0x01f86000480095a7 */ /* 0x000e6400080210ff */
[----:B-1----:R-:W-:Y:S05]  /*11980*/  @!P1 BRA `(.L_x_205) ;  /* 0xfffffffc00f09947 */ /* 0x002fea000383ffff */
[----:B------:R-:W-:Y:S05]  /*11990*/  BRA `(.L_x_296) ;  /* 0xffffffbc00a07947 */ /* 0x000fea000383ffff */
.L_x_209:
[----:B------:R1:W1:Y:S02]  /*119a0*/  SYNCS.PHASECHK.TRANS64.TRYWAIT P1, [R3+URZ+0x1f898], R2 ;  /* 0x01f89802030075a7 */ /* 0x00026400080211ff */
[----:B-1----:R-:W-:Y:S05]  /*119b0*/  @!P1 NANOSLEEP.SYNCS 0x989680 ;  /* 0x009896800000995d */ /* 0x002fea0003900000 */
[----:B------:R-:W1:Y:S02]  /*119c0*/  @!P1 SYNCS.PHASECHK.TRANS64 P1, [R3+URZ+0x1f898], R2 ;  /* 0x01f89802030095a7 */ /* 0x000e6400080210ff */
[----:B-1----:R-:W-:Y:S05]  /*119d0*/  @!P1 BRA `(.L_x_209) ;  /* 0xfffffffc00f09947 */ /* 0x002fea000383ffff */
[----:B------:R-:W-:Y:S05]  /*119e0*/  BRA `(.L_x_297) ;  /* 0xffffffbc00e87947 */ /* 0x000fea000383ffff */
.L_x_221:
[----:B-1----:R-:W-:-:S04]  /*119f0*/  MOV R3, UR37 ;  /* 0x0000002500037c02 */ /* 0x002fc80008000f00 */
[----:B------:R1:W2:Y:S03]  /*11a00*/  SYNCS.PHASECHK.TRANS64.TRYWAIT P1, [R3+URZ+0x1f8a0], R4 ;  /* 0x01f8a004030075a7 */ /* 0x0002a600080211ff */
[----:B--2---:R-:W-:Y:S05]  /*11a10*/  @!P1 NANOSLEEP.SYNCS 0x989680 ;  /* 0x009896800000995d */ /* 0x004fea0003900000 */
[----:B------:R-:W2:Y:S02]  /*11a20*/  @!P1 SYNCS.PHASECHK.TRANS64 P1, [R3+URZ+0x1f8a0], R4 ;  /* 0x01f8a004030095a7 */ /* 0x000ea400080210ff */
[----:B--2---:R-:W-:Y:S05]  /*11a30*/  @!P1 BRA `(.L_x_221) ;  /* 0xfffffffc00ec9947 */ /* 0x004fea000383ffff */
[----:B------:R-:W-:Y:S05]  /*11a40*/  BRA `(.L_x_298) ;  /* 0xffffffe000607947 */ /* 0x000fea000383ffff */
.L_x_229:
[----:B------:R-:W-:-:S07]  /*11a50*/  MOV R0, UR37 ;  /* 0x0000002500007c02 */ /* 0x000fce0008000f00 */
.L_x_299:
[----:B--2---:R2:W3:Y:S02]  /*11a60*/  SYNCS.PHASECHK.TRANS64.TRYWAIT P1, [R0+URZ+0x1f8a8], R2 ;  /* 0x01f8a802000075a7 */ /* 0x0044e400080211ff */
[----:B---3--:R-:W-:Y:S05]  /*11a70*/  @!P1 NANOSLEEP.SYNCS 0x989680 ;  /* 0x009896800000995d */ /* 0x008fea0003900000 */
[----:B------:R-:W3:Y:S02]  /*11a80*/  @!P1 SYNCS.PHASECHK.TRANS64 P1, [R0+URZ+0x1f8a8], R2 ;  /* 0x01f8a802000095a7 */ /* 0x000ee400080210ff */
[----:B---3--:R-:W-:Y:S05]  /*11a90*/  @!P1 BRA `(.L_x_299) ;  /* 0xfffffffc00f09947 */ /* 0x008fea000383ffff */
[----:B------:R-:W-:Y:S05]  /*11aa0*/  BRA `(.L_x_300) ;  /* 0xffffffe800287947 */ /* 0x000fea000383ffff */
        .weak           $__internal_0_$__cuda_sm10x_tcgen05_guardrail_trap_col_being_dealloced_not_returned_by_alloc
        .type           $__internal_0_$__cuda_sm10x_tcgen05_guardrail_trap_col_being_dealloced_not_returned_by_alloc,@function
        .size           $__internal_0_$__cuda_sm10x_tcgen05_guardrail_trap_col_being_dealloced_not_returned_by_alloc,($__internal_1_$__cuda_sm10x_tcgen05_guardrail_trap_phase_invalid_during_alloc - $__internal_0_$__cuda_sm10x_tcgen05_guardrail_trap_col_being_dealloced_not_returned_by_alloc)
$__internal_0_$__cuda_sm10x_tcgen05_guardrail_trap_col_being_dealloced_not_returned_by_alloc:
[----:B------:R-:W-:Y:S05]  /*11ab0*/  BPT.TRAP 0x1 ;  /* 0x000000040000795c */ /* 0x000fea0000300000 */
[----:B------:R-:W-:-:S04]  /*11ac0*/  HFMA2 R3, -RZ, RZ, 0, 0 ;  /* 0x00000000ff037431 */ /* 0x000fc800000001ff */
[----:B------:R-:W-:Y:S05]  /*11ad0*/  RET.REL.NODEC R2 `(_ZN7cutlass13device_kernelINS_4fmha6kernel36Sm100FmhaBwdKernelTmaWarpSpecializedIN4cute5tupleIJiiiiNS5_IJNS5_IJiiEEEiEEEEEENS_6half_tEfNS5_IJNS4_1CILi128EEESB_NSA_ILi48EEESC_EEENS1_10collective10CausalMaskILb1EEEEEEEvNT_6ParamsE) ;  /* 0xfffffee402487950 */ /* 0x000fea0003c3ffff */
        .weak           $__internal_1_$__cuda_sm10x_tcgen05_guardrail_trap_phase_invalid_during_alloc
        .type           $__internal_1_$__cuda_sm10x_tcgen05_guardrail_trap_phase_invalid_during_alloc,@function
        .size           $__internal_1_$__cuda_sm10x_tcgen05_guardrail_trap_phase_invalid_during_alloc,($__internal_2_$__cuda_sm10x_tcgen05_guardrail_trap_unallocated_columns_being_dealloced - $__internal_1_$__cuda_sm10x_tcgen05_guardrail_trap_phase_invalid_during_alloc)
$__internal_1_$__cuda_sm10x_tcgen05_guardrail_trap_phase_invalid_during_alloc:
[----:B------:R-:W-:Y:S05]  /*11ae0*/  BPT.TRAP 0x1 ;  /* 0x000000040000795c */ /* 0x000fea0000300000 */
[----:B------:R-:W-:-:S04]  /*11af0*/  MOV R3, 0x0 ;  /* 0x0000000000037802 */ /* 0x000fc80000000f00 */
[----:B------:R-:W-:Y:S05]  /*11b00*/  RET.REL.NODEC R2 `(_ZN7cutlass13device_kernelINS_4fmha6kernel36Sm100FmhaBwdKernelTmaWarpSpecializedIN4cute5tupleIJiiiiNS5_IJNS5_IJiiEEEiEEEEEENS_6half_tEfNS5_IJNS4_1CILi128EEESB_NSA_ILi48EEESC_EEENS1_10collective10CausalMaskILb1EEEEEEEvNT_6ParamsE) ;  /* 0xfffffee4023c7950 */ /* 0x000fea0003c3ffff */
        .weak           $__internal_2_$__cuda_sm10x_tcgen05_guardrail_trap_unallocated_columns_being_dealloced
        .type           $__internal_2_$__cuda_sm10x_tcgen05_guardrail_trap_unallocated_columns_being_dealloced,@function
        .size           $__internal_2_$__cuda_sm10x_tcgen05_guardrail_trap_unallocated_columns_being_dealloced,($__internal_3_$__cuda_sm20_div_u16 - $__internal_2_$__cuda_sm10x_tcgen05_guardrail_trap_unallocated_columns_being_dealloced)
$__internal_2_$__cuda_sm10x_tcgen05_guardrail_trap_unallocated_columns_being_dealloced:
[----:B------:R-:W-:Y:S05]  /*11b10*/  BPT.TRAP 0x1 ;  /* 0x000000040000795c */ /* 0x000fea0000300000 */
[----:B------:R-:W-:-:S04]  /*11b20*/  HFMA2 R3, -RZ, RZ, 0, 0 ;  /* 0x00000000ff037431 */ /* 0x000fc800000001ff */
[----:B------:R-:W-:Y:S05]  /*11b30*/  RET.REL.NODEC R2 `(_ZN7cutlass13device_kernelINS_4fmha6kernel36Sm100FmhaBwdKernelTmaWarpSpecializedIN4cute5tupleIJiiiiNS5_IJNS5_IJiiEEEiEEEEEENS_6half_tEfNS5_IJNS4_1CILi128EEESB_NSA_ILi48EEESC_EEENS1_10collective10CausalMaskILb1EEEEEEEvNT_6ParamsE) ;  /* 0xfffffee402307950 */ /* 0x000fea0003c3ffff */
        .weak           $__internal_3_$__cuda_sm20_div_u16
        .type           $__internal_3_$__cuda_sm20_div_u16,@function
        .size           $__internal_3_$__cuda_sm20_div_u16,(.L_x_310 - $__internal_3_$__cuda_sm20_div_u16)
$__internal_3_$__cuda_sm20_div_u16:
[----:B------:R-:W1:Y:S01]  /*11b40*/  I2F.U16 R15, R4 ;  /* 0x00000004000f7306 */ /* 0x000e620000101000 */
[----:B------:R-:W-:Y:S01]  /*11b50*/  IMAD.MOV.U32 R0, RZ, RZ, 0x4b800000 ;  /* 0x4b800000ff007424 */ /* 0x000fe200078e00ff */
[----:B------:R-:W-:-:S04]  /*11b60*/  LOP3.LUT R2, R2, 0xffff, RZ, 0xc0, !PT ;  /* 0x0000ffff02027812 */ /* 0x000fc800078ec0ff */
[----:B------:R-:W-:Y:S02]  /*11b70*/  I2FP.F32.U32.RZ R2, R2 ;  /* 0x0000000200027245 */ /* 0x000fe4000020d000 */
[C---:B-1----:R-:W-:Y:S02]  /*11b80*/  FSETP.GEU.AND P0, PT, |R15|.reuse, 1.175494350822287508e-38, PT ;  /* 0x008000000f00780b */ /* 0x042fe40003f0e200 */
[----:B------:R-:W-:Y:S02]  /*11b90*/  FSETP.GT.AND P1, PT, |R15|, 8.50705917302346158658e+37, PT ;  /* 0x7e8000000f00780b */ /* 0x000fe40003f24200 */
[----:B------:R-:W-:Y:S02]  /*11ba0*/  FSEL R0, R0, 1, !P0 ;  /* 0x3f80000000007808 */ /* 0x000fe40004000000 */
[----:B------:R-:W-:Y:S01]  /*11bb0*/  ISETP.NE.U32.AND P0, PT, R4, RZ, PT ;  /* 0x000000ff0400720c */ /* 0x000fe20003f05070 */
[----:B------:R-:W-:Y:S01]  /*11bc0*/  IMAD.MOV.U32 R4, RZ, RZ, R5 ;  /* 0x000000ffff047224 */ /* 0x000fe200078e0005 */
[----:B------:R-:W-:Y:S01]  /*11bd0*/  FSEL R0, R0, 0.25, !P1 ;  /* 0x3e80000000007808 */ /* 0x000fe20004800000 */
[----:B------:R-:W-:-:S04]  /*11be0*/  IMAD.MOV.U32 R5, RZ, RZ, 0x0 ;  /* 0x00000000ff057424 */ /* 0x000fc800078e00ff */
[----:B------:R-:W-:-:S06]  /*11bf0*/  FMUL R15, R15, R0 ;  /* 0x000000000f0f7220 */ /* 0x000fcc0000400000 */
[----:B------:R-:W1:Y:S02]  /*11c00*/  MUFU.RCP R15, R15 ;  /* 0x0000000f000f7308 */ /* 0x000e640000001000 */
[----:B-1----:R-:W-:-:S04]  /*11c10*/  FMUL R15, R0, R15 ;  /* 0x0000000f000f7220 */ /* 0x002fc80000400000 */
[----:B------:R-:W-:-:S04]  /*11c20*/  VIADD R15, R15, 0x2 ;  /* 0x000000020f0f7836 */ /* 0x000fc80000000000 */
[----:B------:R-:W-:-:S06]  /*11c30*/  FMUL.RZ R15, R2, R15 ;  /* 0x0000000f020f7220 */ /* 0x000fcc000040c000 */
[----:B------:R-:W1:Y:S02]  /*11c40*/  F2I.U32.TRUNC.NTZ R15, R15 ;  /* 0x0000000f000f7305 */ /* 0x000e64000020f000 */
[----:B-1----:R-:W-:Y:S01]  /*11c50*/  LOP3.LUT R15, R15, 0xffff, RZ, 0xc0, !PT ;  /* 0x0000ffff0f0f7812 */ /* 0x002fe200078ec0ff */
[----:B------:R-:W-:Y:S01]  /*11c60*/  @!P0 IMAD.MOV.U32 R15, RZ, RZ, -0x1 ;  /* 0xffffffffff0f8424 */ /* 0x000fe200078e00ff */
[----:B------:R-:W-:Y:S06]  /*11c70*/  RET.REL.NODEC R4 `(_ZN7cutlass13device_kernelINS_4fmha6kernel36Sm100FmhaBwdKernelTmaWarpSpecializedIN4cute5tupleIJiiiiNS5_IJNS5_IJiiEEEiEEEEEENS_6half_tEfNS5_IJNS4_1CILi128EEESB_NSA_ILi48EEESC_EEENS1_10collective10CausalMaskILb1EEEEEEEvNT_6ParamsE) ;  /* 0xfffffee004e07950 */ /* 0x000fec0003c3ffff */
.L_x_301:
[----:B------:R-:W-:-:S00]  /*11c80*/  BRA `(.L_x_301) ;  /* 0xfffffffc00fc7947 */ /* 0x000fc0000383ffff */
[----:B------:R-:W-:-:S00]  /*11c90*/  NOP ;  /* 0x0000000000007918 */ /* 0x000fc00000000000 */
        /* <DEDUP_REMOVED lines=14> */
.L_x_310:


//--------------------- .nv.global.init           --------------------------
	.section	.nv.global.init,"aw",@progbits
.nv.global.init:
	.type		$str$25,@object
	.size		$str$25,($str$26 - $str$25)
$str$25:
        /*0000*/ 	.byte	0x28, 0x61, 0x64, 0x64, 0x72, 0x65, 0x73, 0x73, 0x20, 0x26, 0x20, 0x6d, 0x61, 0x73, 0x6b, 0x29
        /*0010*/ 	.byte	0x20, 0x3d, 0x3d, 0x20, 0x30, 0x00
	.type		$str$26,@object
	.size		$str$26,($str$24 - $str$26)
$str$26:
        /*0016*/ 	.byte	0x2f, 0x74, 0x6d, 0x70, 0x2f, 0x63, 0x75, 0x74, 0x6c, 0x61, 0x73, 0x73, 0x5f, 0x73, 0x77, 0x65
        /*0026*/ 	.byte	0x65, 0x70, 0x5f, 0x73, 0x72, 0x63, 0x2f, 0x69, 0x6e, 0x63, 0x6c, 0x75, 0x64, 0x65, 0x2f, 0x63
        /*0036*/ 	.byte	0x75, 0x74, 0x65, 0x2f, 0x70, 0x6f, 0x69, 0x6e, 0x74, 0x65, 0x72, 0x5f, 0x66, 0x6c, 0x61, 0x67
        /*0046*/ 	.byte	0x67, 0x65, 0x64, 0x2e, 0x68, 0x70, 0x70, 0x00
	.type		$str$24,@object
	.size		$str$24,($str$23 - $str$24)
$str$24:
        /*004e*/ 	.byte	0x2f, 0x74, 0x6d, 0x70, 0x2f, 0x63, 0x75, 0x74, 0x6c, 0x61, 0x73, 0x73, 0x5f, 0x73, 0x77, 0x65
        /*005e*/ 	.byte	0x65, 0x70, 0x5f, 0x73, 0x72, 0x63, 0x2f, 0x69, 0x6e, 0x63, 0x6c, 0x75, 0x64, 0x65, 0x2f, 0x63
        /*006e*/ 	.byte	0x75, 0x74, 0x65, 0x2f, 0x61, 0x74, 0x6f, 0x6d, 0x2f, 0x63, 0x6f, 0x70, 0x79, 0x5f, 0x74, 0x72
        /*007e*/ 	.byte	0x61, 0x69, 0x74, 0x73, 0x5f, 0x73, 0x6d, 0x31, 0x30, 0x30, 0x2e, 0x68, 0x70, 0x70, 0x00
	.type		$str$23,@object
	.size		$str$23,(__unnamed_3 - $str$23)
$str$23:
        /*008d*/ 	.byte	0x28, 0x28, 0x75, 0x69, 0x6e, 0x74, 0x33, 0x32, 0x5f, 0x74, 0x28, 0x74, 0x68, 0x72, 0x65, 0x61
        /*009d*/ 	.byte	0x64, 0x49, 0x64, 0x78, 0x2e, 0x78, 0x29, 0x20, 0x2f, 0x20, 0x33, 0x32, 0x29, 0x20, 0x25, 0x20
        /*00ad*/ 	.byte	0x34, 0x29, 0x20, 0x3d, 0x3d, 0x20, 0x28, 0x28, 0x28, 0x74, 0x6d, 0x65, 0x6d, 0x5f, 0x61, 0x64
        /*00bd*/ 	.byte	0x64, 0x72, 0x20, 0x3e, 0x3e, 0x20, 0x31, 0x36, 0x29, 0x20, 0x2f, 0x20, 0x33, 0x32, 0x29, 0x20
        /*00cd*/ 	.byte	0x25, 0x20, 0x34, 0x29, 0x00
	.type		__unnamed_3,@object
	.size		__unnamed_3,(__unnamed_1 - __unnamed_3)
__unnamed_3:
        /* <DEDUP_REMOVED lines=25> */
        /*0262*/ 	.byte	0x34, 0x3e, 0x3e, 0x3e, 0x3e, 0x20, 0x26, 0x5d, 0x00
	.type		__unnamed_1,@object
	.size		__unnamed_1,(__unnamed_2 - __unnamed_1)
__unnamed_1:
        /* <DEDUP_REMOVED lines=31> */
        /*045b*/ 	.byte	0x31, 0x3e, 0x3e, 0x3e, 0x5d, 0x00
	.type		__unnamed_2,@object
	.size		__unnamed_2,(__unnamed_4 - __unnamed_2)
__unnamed_2:
        /* <DEDUP_REMOVED lines=32> */
        /*0661*/ 	.byte	0x3c, 0x31, 0x33, 0x31, 0x30, 0x37, 0x32, 0x3e, 0x3e, 0x3e, 0x3e, 0x5d, 0x00
	.type		__unnamed_4,@object
	.size		__unnamed_4,(.L_4 - __unnamed_4)
__unnamed_4:
        /* <DEDUP_REMOVED lines=37> */
        /*08be*/ 	.byte	0x3a, 0x43, 0x3c, 0x30, 0x3e, 0x3e, 0x3e, 0x3e, 0x5d, 0x00
.L_4:


//--------------------- .nv.shared._ZN7cutlass13device_kernelINS_4fmha6kernel36Sm100FmhaBwdKernelTmaWarpSpecializedIN4cute5tupleIJiiiiNS5_IJNS5_IJiiEEEiEEEEEENS_6half_tEfNS5_IJNS4_1CILi128EEESB_NSA_ILi48EEESC_EEENS1_10collective10CausalMaskILb1EEEEEEEvNT_6ParamsE --------------------------
	.section	.nv.shared._ZN7cutlass13device_kernelINS_4fmha6kernel36Sm100FmhaBwdKernelTmaWarpSpecializedIN4cute5tupleIJiiiiNS5_IJNS5_IJiiEEEiEEEEEENS_6half_tEfNS5_IJNS4_1CILi128EEESB_NSA_ILi48EEESC_EEENS1_10collective10CausalMaskILb1EEEEEEEvNT_6ParamsE,"aw",@nobits
	.sectionflags	@""
	.align	16
	.zero		1024


//--------------------- .nv.shared.reserved.0     --------------------------
	.section	.nv.shared.reserved.0,"aw",@nobits
	.weak		__nv_reservedSMEM_offset_0_alias
	.size		__nv_reservedSMEM_offset_0_alias, 0, 64
	.other		__nv_reservedSMEM_offset_0_alias,@"STO_CUDA_RESERVED_SHARED STV_DEFAULT"
__nv_reservedSMEM_offset_0_alias:
	.zero		0
.nv.shared.reserved.0:
	.zero		64
	.weak		__nv_reservedSMEM_tcgen05_partition
	.type		__nv_reservedSMEM_tcgen05_partition,@object
	.size		__nv_reservedSMEM_tcgen05_partition,(.L_0 - __nv_reservedSMEM_tcgen05_partition)
__nv_reservedSMEM_tcgen05_partition:
	.zero		32
.L_0:


//--------------------- .nv.global                --------------------------
	.section	.nv.global,"aw",@nobits
.nv.global:
	.type		_ZN39_INTERNAL_277eeaed_4_k_cu_5aa0eff9_41004cute1_E,@object
	.size		_ZN39_INTERNAL_277eeaed_4_k_cu_5aa0eff9_41004cute1_E,(_ZN39_INTERNAL_277eeaed_4_k_cu_5aa0eff9_41004cuda3std3__45__cpo6cbeginE - _ZN39_INTERNAL_277eeaed_4_k_cu_5aa0eff9_41004cute1_E)
_ZN39_INTERNAL_277eeaed_4_k_cu_5aa0eff9_41004cute1_E:
	.zero		1
	.type		_ZN39_INTERNAL_277eeaed_4_k_cu_5aa0eff9_41004cuda3std3__45__cpo6cbeginE,@object
	.size		_ZN39_INTERNAL_277eeaed_4_k_cu_5aa0eff9_41004cuda3std3__45__cpo6cbeginE,(_ZN39_INTERNAL_277eeaed_4_k_cu_5aa0eff9_41004cuda3std3__48in_placeE - _ZN39_INTERNAL_277eeaed_4_k_cu_5aa0eff9_41004cuda3std3__45__cpo6cbeginE)
_ZN39_INTERNAL_277eeaed_4_k_cu_5aa0eff9_41004cuda3std3__45__cpo6cbeginE:
	.zero		1
	.type		_ZN39_INTERNAL_277eeaed_4_k_cu_5aa0eff9_41004cuda3std3__48in_placeE,@object
	.size		_ZN39_INTERNAL_277eeaed_4_k_cu_5aa0eff9_41004cuda3std3__48in_placeE,(_ZN39_INTERNAL_277eeaed_4_k_cu_5aa0eff9_41004cuda3std6ranges3__45__cpo9iter_moveE - _ZN39_INTERNAL_277eeaed_4_k_cu_5aa0eff9_41004cuda3std3__48in_placeE)
_ZN39_INTERNAL_277eeaed_4_k_cu_5aa0eff9_41004cuda3std3__48in_placeE:
	.zero		1
	.type		_ZN39_INTERNAL_277eeaed_4_k_cu_5aa0eff9_41004cuda3std6ranges3__45__cpo9iter_moveE,@object
	.size		_ZN39_INTERNAL_277eeaed_4_k_cu_5aa0eff9_41004cuda3std6ranges3__45__cpo9iter_moveE,(_ZN39_INTERNAL_277eeaed_4_k_cu_5aa0eff9_41004cuda3std3__45__cpo5beginE - _ZN39_INTERNAL_277eeaed_4_k_cu_5aa0eff9_41004cuda3std6ranges3__45__cpo9iter_moveE)
_ZN39_INTERNAL_277eeaed_4_k_cu_5aa0eff9_41004cuda3std6ranges3__45__cpo9iter_moveE:
	.zero		1
	.type		_ZN39_INTERNAL_277eeaed_4_k_cu_5aa0eff9_41004cuda3std3__45__cpo5beginE,@object
	.size		_ZN39_INTERNAL_277eeaed_4_k_cu_5aa0eff9_41004cuda3std3__45__cpo5beginE,(_ZN39_INTERNAL_277eeaed_4_k_cu_5aa0eff9_41004cuda3std3__441_GLOBAL__N__277eeaed_4_k_cu_5aa0eff9_41006ignoreE - _ZN39_INTERNAL_277eeaed_4_k_cu_5aa0eff9_41004cuda3std3__45__cpo5beginE)
_ZN39_INTERNAL_277eeaed_4_k_cu_5aa0eff9_41004cuda3std3__45__cpo5beginE:
	.zero		1
	.type		_ZN39_INTERNAL_277eeaed_4_k_cu_5aa0eff9_41004cuda3std3__441_GLOBAL__N__277eeaed_4_k_cu_5aa0eff9_41006ignoreE,@object
	.size		_ZN39_INTERNAL_277eeaed_4_k_cu_5aa0eff9_41004cuda3std3__441_GLOBAL__N__277eeaed_4_k_cu_5aa0eff9_41006ignoreE,(_ZN39_INTERNAL_277eeaed_4_k_cu_5aa0eff9_41004cute7productE - _ZN39_INTERNAL_277eeaed_4_k_cu_5aa0eff9_41004cuda3std3__441_GLOBAL__N__277eeaed_4_k_cu_5aa0eff9_41006ignoreE)
_ZN39_INTERNAL_277eeaed_4_k_cu_5aa0eff9_41004cuda3std3__441_GLOBAL__N__277eeaed_4_k_cu_5aa0eff9_41006ignoreE:
	.zero		1
	.type		_ZN39_INTERNAL_277eeaed_4_k_cu_5aa0eff9_41004cute7productE,@object
	.size		_ZN39_INTERNAL_277eeaed_4_k_cu_5aa0eff9_41004cute7productE,(_ZN39_INTERNAL_277eeaed_4_k_cu_5aa0eff9_41004cuda3std3__45__cpo3endE - _ZN39_INTERNAL_277eeaed_4_k_cu_5aa0eff9_41004cute7productE)
_ZN39_INTERNAL_277eeaed_4_k_cu_5aa0eff9_41004cute7productE:
	.zero		1
	.type		_ZN39_INTERNAL_277eeaed_4_k_cu_5aa0eff9_41004cuda3std3__45__cpo3endE,@object
	.size		_ZN39_INTERNAL_277eeaed_4_k_cu_5aa0eff9_41004cuda3std3__45__cpo3endE,(_ZN39_INTERNAL_277eeaed_4_k_cu_5aa0eff9_41004cuda3std3__419piecewise_constructE - _ZN39_INTERNAL_277eeaed_4_k_cu_5aa0eff9_41004cuda3std3__45__cpo3endE)
_ZN39_INTERNAL_277eeaed_4_k_cu_5aa0eff9_41004cuda3std3__45__cpo3endE:
	.zero		1
	.type		_ZN39_INTERNAL_277eeaed_4_k_cu_5aa0eff9_41004cuda3std3__419piecewise_constructE,@object
	.size		_ZN39_INTERNAL_277eeaed_4_k_cu_5aa0eff9_41004cuda3std3__419piecewise_constructE,(_ZN39_INTERNAL_277eeaed_4_k_cu_5aa0eff9_41004cuda3std3__45__cpo4cendE - _ZN39_INTERNAL_277eeaed_4_k_cu_5aa0eff9_41004cuda3std3__419piecewise_constructE)
_ZN39_INTERNAL_277eeaed_4_k_cu_5aa0eff9_41004cuda3std3__419piecewise_constructE:
	.zero		1
	.type		_ZN39_INTERNAL_277eeaed_4_k_cu_5aa0eff9_41004cuda3std3__45__cpo4cendE,@object
	.size		_ZN39_INTERNAL_277eeaed_4_k_cu_5aa0eff9_41004cuda3std3__45__cpo4cendE,(_ZN39_INTERNAL_277eeaed_4_k_cu_5aa0eff9_41004cuda3std6ranges3__45__cpo4swapE - _ZN39_INTERNAL_277eeaed_4_k_cu_5aa0eff9_41004cuda3std3__45__cpo4cendE)
_ZN39_INTERNAL_277eeaed_4_k_cu_5aa0eff9_41004cuda3std3__45__cpo4cendE:
	.zero		1
	.type		_ZN39_INTERNAL_277eeaed_4_k_cu_5aa0eff9_41004cuda3std6ranges3__45__cpo4swapE,@object
	.size		_ZN39_INTERNAL_277eeaed_4_k_cu_5aa0eff9_41004cuda3std6ranges3__45__cpo4swapE,(.L_12 - _ZN39_INTERNAL_277eeaed_4_k_cu_5aa0eff9_41004cuda3std6ranges3__45__cpo4swapE)
_ZN39_INTERNAL_277eeaed_4_k_cu_5aa0eff9_41004cuda3std6ranges3__45__cpo4swapE:
	.zero		1
.L_12:


//--------------------- .nv.constant0._ZN7cutlass13device_kernelINS_4fmha6kernel36Sm100FmhaBwdKernelTmaWarpSpecializedIN4cute5tupleIJiiiiNS5_IJNS5_IJiiEEEiEEEEEENS_6half_tEfNS5_IJNS4_1CILi128EEESB_NSA_ILi48EEESC_EEENS1_10collective10CausalMaskILb1EEEEEEEvNT_6ParamsE --------------------------
	.section	.nv.constant0._ZN7cutlass13device_kernelINS_4fmha6kernel36Sm100FmhaBwdKernelTmaWarpSpecializedIN4cute5tupleIJiiiiNS5_IJNS5_IJiiEEEiEEEEEENS_6half_tEfNS5_IJNS4_1CILi128EEESB_NSA_ILi48EEESC_EEENS1_10collective10CausalMaskILb1EEEEEEEvNT_6ParamsE,"a",@progbits
	.sectionflags	@""
	.align	4
.nv.constant0._ZN7cutlass13device_kernelINS_4fmha6kernel36Sm100FmhaBwdKernelTmaWarpSpecializedIN4cute5tupleIJiiiiNS5_IJNS5_IJiiEEEiEEEEEENS_6half_tEfNS5_IJNS4_1CILi128EEESB_NSA_ILi48EEESC_EEENS1_10collective10CausalMaskILb1EEEEEEEvNT_6ParamsE:
	.zero		2560


//--------------------- SYMBOLS --------------------------

	.type		.nv.reservedSmem.offset0,@object
	.size		.nv.reservedSmem.offset0,0x4
	.type		.nv.reservedSmem.cap,@object
	.size		.nv.reservedSmem.cap,0x4
	.type		__assertfail,@function
